//
// Generated by NVIDIA NVVM Compiler
//
// Compiler Build ID: CL-36424714
// Cuda compilation tools, release 13.0, V13.0.88
// Based on NVVM 20.0.0
//

.version 9.0
.target sm_100
.address_size 64

	// .globl	ghmatecd_kernel
.global .align 1 .b8 _ZN34_INTERNAL_48d0bbbb_4_k_cu_7aaf08d24cuda3std3__45__cpo5beginE[1];
.global .align 1 .b8 _ZN34_INTERNAL_48d0bbbb_4_k_cu_7aaf08d24cuda3std3__45__cpo3endE[1];
.global .align 1 .b8 _ZN34_INTERNAL_48d0bbbb_4_k_cu_7aaf08d24cuda3std3__45__cpo6cbeginE[1];
.global .align 1 .b8 _ZN34_INTERNAL_48d0bbbb_4_k_cu_7aaf08d24cuda3std3__45__cpo4cendE[1];
.global .align 1 .b8 _ZN34_INTERNAL_48d0bbbb_4_k_cu_7aaf08d24cuda3std3__45__cpo6rbeginE[1];
.global .align 1 .b8 _ZN34_INTERNAL_48d0bbbb_4_k_cu_7aaf08d24cuda3std3__45__cpo4rendE[1];
.global .align 1 .b8 _ZN34_INTERNAL_48d0bbbb_4_k_cu_7aaf08d24cuda3std3__45__cpo7crbeginE[1];
.global .align 1 .b8 _ZN34_INTERNAL_48d0bbbb_4_k_cu_7aaf08d24cuda3std3__45__cpo5crendE[1];
.global .align 1 .b8 _ZN34_INTERNAL_48d0bbbb_4_k_cu_7aaf08d24cuda3std3__436_GLOBAL__N__48d0bbbb_4_k_cu_7aaf08d26ignoreE[1];
.global .align 1 .b8 _ZN34_INTERNAL_48d0bbbb_4_k_cu_7aaf08d24cuda3std3__419piecewise_constructE[1];
.global .align 1 .b8 _ZN34_INTERNAL_48d0bbbb_4_k_cu_7aaf08d24cuda3std3__48in_placeE[1];
.global .align 1 .b8 _ZN34_INTERNAL_48d0bbbb_4_k_cu_7aaf08d24cuda3std3__420unreachable_sentinelE[1];
.global .align 1 .b8 _ZN34_INTERNAL_48d0bbbb_4_k_cu_7aaf08d24cuda3std6ranges3__45__cpo4swapE[1];
.global .align 1 .b8 _ZN34_INTERNAL_48d0bbbb_4_k_cu_7aaf08d24cuda3std6ranges3__45__cpo9iter_moveE[1];
.global .align 1 .b8 _ZN34_INTERNAL_48d0bbbb_4_k_cu_7aaf08d24cuda3std6ranges3__45__cpo5beginE[1];
.global .align 1 .b8 _ZN34_INTERNAL_48d0bbbb_4_k_cu_7aaf08d24cuda3std6ranges3__45__cpo3endE[1];
.global .align 1 .b8 _ZN34_INTERNAL_48d0bbbb_4_k_cu_7aaf08d24cuda3std6ranges3__45__cpo6cbeginE[1];
.global .align 1 .b8 _ZN34_INTERNAL_48d0bbbb_4_k_cu_7aaf08d24cuda3std6ranges3__45__cpo4cendE[1];
.global .align 1 .b8 _ZN34_INTERNAL_48d0bbbb_4_k_cu_7aaf08d24cuda3std6ranges3__45__cpo7advanceE[1];
.global .align 1 .b8 _ZN34_INTERNAL_48d0bbbb_4_k_cu_7aaf08d24cuda3std6ranges3__45__cpo9iter_swapE[1];
.global .align 1 .b8 _ZN34_INTERNAL_48d0bbbb_4_k_cu_7aaf08d24cuda3std6ranges3__45__cpo4nextE[1];
.global .align 1 .b8 _ZN34_INTERNAL_48d0bbbb_4_k_cu_7aaf08d24cuda3std6ranges3__45__cpo4prevE[1];
.global .align 1 .b8 _ZN34_INTERNAL_48d0bbbb_4_k_cu_7aaf08d24cuda3std6ranges3__45__cpo4dataE[1];
.global .align 1 .b8 _ZN34_INTERNAL_48d0bbbb_4_k_cu_7aaf08d24cuda3std6ranges3__45__cpo5cdataE[1];
.global .align 1 .b8 _ZN34_INTERNAL_48d0bbbb_4_k_cu_7aaf08d24cuda3std6ranges3__45__cpo4sizeE[1];
.global .align 1 .b8 _ZN34_INTERNAL_48d0bbbb_4_k_cu_7aaf08d24cuda3std6ranges3__45__cpo5ssizeE[1];
.global .align 1 .b8 _ZN34_INTERNAL_48d0bbbb_4_k_cu_7aaf08d24cuda3std6ranges3__45__cpo8distanceE[1];
.global .align 1 .b8 _ZN34_INTERNAL_48d0bbbb_4_k_cu_7aaf08d26thrust24THRUST_300001_SM_1000_NS6system6detail10sequential3seqE[1];
.global .align 4 .b8 __cudart_i2opi_f[24] = {65, 144, 67, 60, 153, 149, 98, 219, 192, 221, 52, 245, 209, 87, 39, 252, 41, 21, 68, 78, 110, 131, 249, 162};

.visible .entry ghmatecd_kernel(
	.param .u64 .ptr .align 1 ghmatecd_kernel_param_0,
	.param .u64 .ptr .align 1 ghmatecd_kernel_param_1,
	.param .u64 .ptr .align 1 ghmatecd_kernel_param_2,
	.param .u64 .ptr .align 1 ghmatecd_kernel_param_3,
	.param .u64 .ptr .align 1 ghmatecd_kernel_param_4,
	.param .u64 .ptr .align 1 ghmatecd_kernel_param_5,
	.param .u64 .ptr .align 1 ghmatecd_kernel_param_6,
	.param .u64 .ptr .align 1 ghmatecd_kernel_param_7,
	.param .u64 .ptr .align 1 ghmatecd_kernel_param_8,
	.param .u64 .ptr .align 1 ghmatecd_kernel_param_9,
	.param .align 8 .b8 ghmatecd_kernel_param_10[8],
	.param .align 8 .b8 ghmatecd_kernel_param_11[8],
	.param .align 8 .b8 ghmatecd_kernel_param_12[8],
	.param .u64 .ptr .align 1 ghmatecd_kernel_param_13,
	.param .f32 ghmatecd_kernel_param_14,
	.param .f32 ghmatecd_kernel_param_15,
	.param .u64 .ptr .align 1 ghmatecd_kernel_param_16,
	.param .u64 .ptr .align 1 ghmatecd_kernel_param_17,
	.param .u32 ghmatecd_kernel_param_18,
	.param .u32 ghmatecd_kernel_param_19,
	.param .u32 ghmatecd_kernel_param_20,
	.param .u32 ghmatecd_kernel_param_21,
	.param .u32 ghmatecd_kernel_param_22
)
{
	.local .align 4 .b8 	__local_depot0[28];
	.reg .b64 	%SP;
	.reg .b64 	%SPL;
	.reg .pred 	%p<109>;
	.reg .b16 	%rs<9>;
	.reg .b32 	%r<514>;
	.reg .b32 	%f<1160>;
	.reg .b64 	%rd<290>;
	.reg .b64 	%fd<25>;

	mov.u64 	%SPL, __local_depot0;
	ld.param.u64 	%rd90, [ghmatecd_kernel_param_0];
	ld.param.u64 	%rd91, [ghmatecd_kernel_param_1];
	ld.param.u64 	%rd92, [ghmatecd_kernel_param_2];
	ld.param.u64 	%rd93, [ghmatecd_kernel_param_3];
	ld.param.u64 	%rd94, [ghmatecd_kernel_param_4];
	ld.param.u64 	%rd95, [ghmatecd_kernel_param_5];
	ld.param.u64 	%rd96, [ghmatecd_kernel_param_6];
	ld.param.u64 	%rd97, [ghmatecd_kernel_param_9];
	ld.param.v2.f32 	{%f101, %f102}, [ghmatecd_kernel_param_10];
	ld.param.v2.f32 	{%f103, %f104}, [ghmatecd_kernel_param_11];
	ld.param.v2.f32 	{%f105, %f106}, [ghmatecd_kernel_param_12];
	ld.param.f32 	%f107, [ghmatecd_kernel_param_14];
	ld.param.f32 	%f108, [ghmatecd_kernel_param_15];
	ld.param.u64 	%rd98, [ghmatecd_kernel_param_16];
	ld.param.u64 	%rd99, [ghmatecd_kernel_param_17];
	ld.param.u32 	%r163, [ghmatecd_kernel_param_21];
	ld.param.u32 	%r164, [ghmatecd_kernel_param_22];
	cvta.to.global.u64 	%rd100, %rd97;
	cvta.to.global.u64 	%rd101, %rd99;
	cvta.to.global.u64 	%rd102, %rd98;
	cvta.to.global.u64 	%rd103, %rd96;
	cvta.to.global.u64 	%rd104, %rd95;
	cvta.to.global.u64 	%rd105, %rd94;
	cvta.to.global.u64 	%rd106, %rd93;
	cvta.to.global.u64 	%rd107, %rd92;
	cvta.to.global.u64 	%rd108, %rd91;
	cvta.to.global.u64 	%rd109, %rd90;
	add.u64 	%rd1, %SPL, 0;
	mov.u32 	%r165, %tid.y;
	mov.u32 	%r166, %tid.x;
	mov.u32 	%r1, %ctaid.y;
	mov.u32 	%r2, %ctaid.x;
	mul.wide.u32 	%rd111, %r2, 4;
	add.s64 	%rd112, %rd109, %rd111;
	ld.global.u32 	%r167, [%rd112];
	mul.wide.s32 	%rd113, %r164, 4;
	add.s64 	%rd114, %rd112, %rd113;
	ld.global.u32 	%r168, [%rd114];
	add.s64 	%rd115, %rd114, %rd113;
	ld.global.u32 	%r169, [%rd115];
	add.s64 	%rd116, %rd115, %rd113;
	ld.global.u32 	%r170, [%rd116];
	mul.wide.s32 	%rd117, %r167, 4;
	add.s64 	%rd118, %rd108, %rd117;
	ld.global.f32 	%f109, [%rd118+-4];
	add.s64 	%rd119, %rd107, %rd117;
	ld.global.f32 	%f110, [%rd119+-4];
	add.s64 	%rd120, %rd106, %rd117;
	ld.global.f32 	%f111, [%rd120+-4];
	mul.wide.s32 	%rd121, %r168, 4;
	add.s64 	%rd122, %rd108, %rd121;
	ld.global.f32 	%f112, [%rd122+-4];
	add.s64 	%rd123, %rd107, %rd121;
	ld.global.f32 	%f113, [%rd123+-4];
	add.s64 	%rd124, %rd106, %rd121;
	ld.global.f32 	%f114, [%rd124+-4];
	mul.wide.s32 	%rd125, %r169, 4;
	add.s64 	%rd126, %rd108, %rd125;
	ld.global.f32 	%f115, [%rd126+-4];
	add.s64 	%rd127, %rd107, %rd125;
	ld.global.f32 	%f116, [%rd127+-4];
	add.s64 	%rd128, %rd106, %rd125;
	ld.global.f32 	%f117, [%rd128+-4];
	mul.wide.s32 	%rd129, %r170, 4;
	add.s64 	%rd130, %rd108, %rd129;
	ld.global.f32 	%f118, [%rd130+-4];
	add.s64 	%rd131, %rd107, %rd129;
	ld.global.f32 	%f119, [%rd131+-4];
	add.s64 	%rd132, %rd106, %rd129;
	ld.global.f32 	%f120, [%rd132+-4];
	mul.wide.u32 	%rd133, %r1, 4;
	add.s64 	%rd134, %rd105, %rd133;
	ld.global.f32 	%f121, [%rd134];
	add.s64 	%rd135, %rd104, %rd133;
	ld.global.f32 	%f122, [%rd135];
	add.s64 	%rd136, %rd103, %rd133;
	ld.global.f32 	%f123, [%rd136];
	mul.wide.u32 	%rd137, %r166, 4;
	add.s64 	%rd138, %rd102, %rd137;
	ld.global.f32 	%f124, [%rd138];
	add.s64 	%rd139, %rd101, %rd137;
	ld.global.f32 	%f1, [%rd139];
	add.f32 	%f125, %f124, 0f3F800000;
	mov.f32 	%f126, 0f3F800000;
	sub.f32 	%f127, %f126, %f124;
	mul.f32 	%f128, %f127, 0fBE800000;
	mul.f32 	%f129, %f127, 0f3E800000;
	mul.f32 	%f130, %f125, 0f3E800000;
	mul.f32 	%f131, %f125, 0fBE800000;
	mul.wide.u32 	%rd140, %r165, 4;
	add.s64 	%rd141, %rd102, %rd140;
	ld.global.f32 	%f132, [%rd141];
	add.s64 	%rd142, %rd101, %rd140;
	ld.global.f32 	%f2, [%rd142];
	add.f32 	%f133, %f132, 0f3F800000;
	sub.f32 	%f134, %f126, %f132;
	mul.f32 	%f135, %f134, 0f3E800000;
	mul.f32 	%f136, %f127, %f135;
	mul.f32 	%f137, %f133, 0f3E800000;
	mul.f32 	%f138, %f127, %f137;
	mul.f32 	%f139, %f125, %f137;
	mul.f32 	%f140, %f125, %f135;
	mul.f32 	%f141, %f134, 0fBE800000;
	mul.f32 	%f142, %f133, 0fBE800000;
	mul.f32 	%f143, %f129, %f112;
	fma.rn.f32 	%f144, %f128, %f109, %f143;
	fma.rn.f32 	%f145, %f130, %f115, %f144;
	fma.rn.f32 	%f146, %f131, %f118, %f145;
	mul.f32 	%f147, %f129, %f113;
	fma.rn.f32 	%f148, %f128, %f110, %f147;
	fma.rn.f32 	%f149, %f130, %f116, %f148;
	fma.rn.f32 	%f150, %f131, %f119, %f149;
	mul.f32 	%f151, %f129, %f114;
	fma.rn.f32 	%f152, %f128, %f111, %f151;
	fma.rn.f32 	%f153, %f130, %f117, %f152;
	fma.rn.f32 	%f154, %f131, %f120, %f153;
	mul.f32 	%f155, %f142, %f112;
	fma.rn.f32 	%f156, %f141, %f109, %f155;
	fma.rn.f32 	%f157, %f137, %f115, %f156;
	fma.rn.f32 	%f158, %f135, %f118, %f157;
	mul.f32 	%f159, %f142, %f113;
	fma.rn.f32 	%f160, %f141, %f110, %f159;
	fma.rn.f32 	%f161, %f137, %f116, %f160;
	fma.rn.f32 	%f162, %f135, %f119, %f161;
	mul.f32 	%f163, %f142, %f114;
	fma.rn.f32 	%f164, %f141, %f111, %f163;
	fma.rn.f32 	%f165, %f137, %f117, %f164;
	fma.rn.f32 	%f166, %f135, %f120, %f165;
	mul.f32 	%f167, %f150, %f166;
	mul.f32 	%f168, %f162, %f154;
	sub.f32 	%f169, %f167, %f168;
	mul.f32 	%f170, %f154, %f158;
	mul.f32 	%f171, %f146, %f166;
	sub.f32 	%f172, %f170, %f171;
	mul.f32 	%f173, %f146, %f162;
	mul.f32 	%f174, %f158, %f150;
	sub.f32 	%f175, %f173, %f174;
	mul.f32 	%f176, %f172, %f172;
	fma.rn.f32 	%f177, %f169, %f169, %f176;
	fma.rn.f32 	%f3, %f175, %f175, %f177;
	fma.rn.f32 	%f178, %f109, %f136, 0f00000000;
	fma.rn.f32 	%f179, %f136, %f110, 0f00000000;
	fma.rn.f32 	%f180, %f111, %f136, 0f00000000;
	fma.rn.f32 	%f181, %f112, %f138, %f178;
	fma.rn.f32 	%f182, %f138, %f113, %f179;
	fma.rn.f32 	%f183, %f114, %f138, %f180;
	fma.rn.f32 	%f184, %f115, %f139, %f181;
	fma.rn.f32 	%f185, %f139, %f116, %f182;
	fma.rn.f32 	%f186, %f117, %f139, %f183;
	fma.rn.f32 	%f187, %f118, %f140, %f184;
	fma.rn.f32 	%f188, %f140, %f119, %f185;
	fma.rn.f32 	%f189, %f120, %f140, %f186;
	sub.f32 	%f4, %f187, %f121;
	sub.f32 	%f5, %f188, %f122;
	sub.f32 	%f6, %f189, %f123;
	mul.f32 	%f190, %f5, %f5;
	fma.rn.f32 	%f191, %f4, %f4, %f190;
	fma.rn.f32 	%f192, %f6, %f6, %f191;
	sqrt.rn.f32 	%f7, %f192;
	mul.wide.u32 	%rd143, %r2, 12;
	add.s64 	%rd2, %rd100, %rd143;
	ld.global.f32 	%f8, [%rd2];
	ld.global.f32 	%f193, [%rd2+4];
	mul.f32 	%f194, %f5, %f193;
	fma.rn.f32 	%f195, %f4, %f8, %f194;
	ld.global.f32 	%f196, [%rd2+8];
	fma.rn.f32 	%f9, %f6, %f196, %f195;
	mul.f32 	%f10, %f107, 0f40800000;
	mul.f32 	%f197, %f101, %f10;
	mul.f32 	%f198, %f102, %f10;
	abs.f32 	%f199, %f197;
	abs.f32 	%f200, %f198;
	add.f32 	%f201, %f199, %f200;
	rcp.rn.f32 	%f202, %f201;
	mul.f32 	%f203, %f202, 0f00000000;
	mul.f32 	%f204, %f197, %f202;
	mul.f32 	%f205, %f198, %f202;
	mul.f32 	%f206, %f205, %f205;
	fma.rn.f32 	%f207, %f204, %f204, %f206;
	rcp.rn.f32 	%f208, %f207;
	mul.f32 	%f209, %f203, %f205;
	fma.rn.f32 	%f210, %f202, %f204, %f209;
	mul.f32 	%f11, %f210, %f208;
	mul.f32 	%f211, %f203, %f204;
	mul.f32 	%f212, %f202, %f205;
	sub.f32 	%f213, %f211, %f212;
	mul.f32 	%f12, %f213, %f208;
	abs.f32 	%f214, %f103;
	abs.f32 	%f215, %f104;
	add.f32 	%f216, %f214, %f215;
	rcp.rn.f32 	%f217, %f216;
	mul.f32 	%f218, %f105, %f217;
	mul.f32 	%f219, %f106, %f217;
	mul.f32 	%f220, %f103, %f217;
	mul.f32 	%f221, %f104, %f217;
	mul.f32 	%f222, %f221, %f221;
	fma.rn.f32 	%f223, %f220, %f220, %f222;
	rcp.rn.f32 	%f224, %f223;
	mul.f32 	%f225, %f219, %f221;
	fma.rn.f32 	%f226, %f218, %f220, %f225;
	mul.f32 	%f13, %f226, %f224;
	mul.f32 	%f227, %f219, %f220;
	mul.f32 	%f228, %f218, %f221;
	sub.f32 	%f229, %f227, %f228;
	mul.f32 	%f14, %f229, %f224;
	abs.f32 	%f230, %f105;
	abs.f32 	%f231, %f106;
	add.f32 	%f232, %f230, %f231;
	rcp.rn.f32 	%f233, %f232;
	mul.f32 	%f234, %f103, %f233;
	mul.f32 	%f235, %f104, %f233;
	mul.f32 	%f236, %f105, %f233;
	mul.f32 	%f237, %f106, %f233;
	mul.f32 	%f238, %f237, %f237;
	fma.rn.f32 	%f239, %f236, %f236, %f238;
	rcp.rn.f32 	%f240, %f239;
	mul.f32 	%f241, %f235, %f237;
	fma.rn.f32 	%f242, %f234, %f236, %f241;
	mul.f32 	%f15, %f242, %f240;
	mul.f32 	%f243, %f235, %f236;
	mul.f32 	%f244, %f234, %f237;
	sub.f32 	%f245, %f243, %f244;
	mul.f32 	%f16, %f245, %f240;
	neg.f32 	%f246, %f108;
	mul.f32 	%f247, %f233, 0f80000000;
	mul.f32 	%f248, %f233, %f246;
	mul.f32 	%f249, %f248, %f237;
	fma.rn.f32 	%f250, %f247, %f236, %f249;
	mul.f32 	%f251, %f250, %f240;
	mul.f32 	%f252, %f248, %f236;
	mul.f32 	%f253, %f247, %f237;
	sub.f32 	%f254, %f252, %f253;
	mul.f32 	%f255, %f254, %f240;
	mul.f32 	%f256, %f217, 0f80000000;
	mul.f32 	%f257, %f217, %f246;
	mul.f32 	%f258, %f257, %f221;
	fma.rn.f32 	%f259, %f256, %f220, %f258;
	mul.f32 	%f260, %f259, %f224;
	mul.f32 	%f261, %f257, %f220;
	mul.f32 	%f262, %f256, %f221;
	sub.f32 	%f263, %f261, %f262;
	mul.f32 	%f264, %f263, %f224;
	mul.f32 	%f17, %f251, %f7;
	mul.f32 	%f18, %f255, %f7;
	mul.f32 	%f19, %f260, %f7;
	mul.f32 	%f20, %f264, %f7;
	mov.b32 	%r3, %f18;
	and.b32  	%r4, %r3, 2147483647;
	setp.ne.s32 	%p1, %r4, 0;
	@%p1 bra 	$L__BB0_2;
	fma.rn.f32 	%f400, %f17, 0f3BBB989D, 0f3F000000;
	cvt.sat.f32.f32 	%f401, %f400;
	mov.f32 	%f402, 0f4B400001;
	mov.f32 	%f403, 0f437C0000;
	fma.rm.f32 	%f404, %f401, %f403, %f402;
	add.f32 	%f405, %f404, 0fCB40007F;
	neg.f32 	%f406, %f405;
	fma.rn.f32 	%f407, %f17, 0f3FB8AA3B, %f406;
	fma.rn.f32 	%f408, %f17, 0f32A57060, %f407;
	mov.b32 	%r315, %f404;
	shl.b32 	%r316, %r315, 23;
	mov.b32 	%f409, %r316;
	ex2.approx.ftz.f32 	%f410, %f408;
	mul.f32 	%f1150, %f410, %f409;
	mov.f32 	%f1151, %f18;
	bra.uni 	$L__BB0_59;
$L__BB0_2:
	mov.b32 	%r5, %f17;
	and.b32  	%r6, %r5, 2147483647;
	setp.ne.s32 	%p2, %r6, 0;
	@%p2 bra 	$L__BB0_20;
	mul.f32 	%f366, %f18, 0f3F22F983;
	cvt.rni.s32.f32 	%r473, %f366;
	cvt.rn.f32.s32 	%f367, %r473;
	fma.rn.f32 	%f368, %f367, 0fBFC90FDA, %f18;
	fma.rn.f32 	%f369, %f367, 0fB3A22168, %f368;
	fma.rn.f32 	%f1145, %f367, 0fA7C234C5, %f369;
	abs.f32 	%f23, %f18;
	setp.ltu.f32 	%p39, %f23, 0f47CE4780;
	mov.u32 	%r469, %r473;
	mov.f32 	%f1144, %f1145;
	@%p39 bra 	$L__BB0_11;
	setp.neu.f32 	%p40, %f23, 0f7F800000;
	@%p40 bra 	$L__BB0_6;
	mov.f32 	%f372, 0f00000000;
	mul.rn.f32 	%f1144, %f18, %f372;
	mov.b32 	%r469, 0;
	bra.uni 	$L__BB0_11;
$L__BB0_6:
	shl.b32 	%r273, %r3, 8;
	or.b32  	%r8, %r273, -2147483648;
	mov.b64 	%rd256, 0;
	mov.b32 	%r466, 0;
	mov.u64 	%rd254, __cudart_i2opi_f;
	mov.u64 	%rd255, %rd1;
$L__BB0_7:
	.pragma "nounroll";
	ld.global.nc.u32 	%r274, [%rd254];
	mad.wide.u32 	%rd178, %r274, %r8, %rd256;
	shr.u64 	%rd256, %rd178, 32;
	st.local.u32 	[%rd255], %rd178;
	add.s32 	%r466, %r466, 1;
	add.s64 	%rd255, %rd255, 4;
	add.s64 	%rd254, %rd254, 4;
	setp.ne.s32 	%p41, %r466, 6;
	@%p41 bra 	$L__BB0_7;
	shr.u32 	%r275, %r3, 23;
	st.local.u32 	[%rd1+24], %rd256;
	and.b32  	%r11, %r275, 31;
	and.b32  	%r276, %r275, 224;
	add.s32 	%r277, %r276, -128;
	shr.u32 	%r278, %r277, 5;
	mul.wide.u32 	%rd179, %r278, 4;
	sub.s64 	%rd9, %rd1, %rd179;
	ld.local.u32 	%r467, [%rd9+24];
	ld.local.u32 	%r468, [%rd9+20];
	setp.eq.s32 	%p42, %r11, 0;
	@%p42 bra 	$L__BB0_10;
	shf.l.wrap.b32 	%r467, %r468, %r467, %r11;
	ld.local.u32 	%r279, [%rd9+16];
	shf.l.wrap.b32 	%r468, %r279, %r468, %r11;
$L__BB0_10:
	shr.u32 	%r280, %r467, 30;
	shf.l.wrap.b32 	%r281, %r468, %r467, 2;
	shl.b32 	%r282, %r468, 2;
	shr.u32 	%r283, %r281, 31;
	add.s32 	%r284, %r283, %r280;
	neg.s32 	%r285, %r284;
	setp.lt.s32 	%p43, %r3, 0;
	selp.b32 	%r469, %r285, %r284, %p43;
	xor.b32  	%r286, %r281, %r3;
	shr.s32 	%r287, %r281, 31;
	xor.b32  	%r288, %r287, %r281;
	xor.b32  	%r289, %r287, %r282;
	cvt.u64.u32 	%rd180, %r288;
	shl.b64 	%rd181, %rd180, 32;
	cvt.u64.u32 	%rd182, %r289;
	or.b64  	%rd183, %rd181, %rd182;
	cvt.rn.f64.s64 	%fd9, %rd183;
	mul.f64 	%fd10, %fd9, 0d3BF921FB54442D19;
	cvt.rn.f32.f64 	%f370, %fd10;
	neg.f32 	%f371, %f370;
	setp.lt.s32 	%p44, %r286, 0;
	selp.f32 	%f1144, %f371, %f370, %p44;
$L__BB0_11:
	setp.ltu.f32 	%p45, %f23, 0f47CE4780;
	add.s32 	%r291, %r469, 1;
	mul.rn.f32 	%f373, %f1144, %f1144;
	and.b32  	%r292, %r469, 1;
	setp.eq.b32 	%p46, %r292, 1;
	selp.f32 	%f374, %f1144, 0f3F800000, %p46;
	fma.rn.f32 	%f375, %f373, %f374, 0f00000000;
	fma.rn.f32 	%f376, %f373, 0f37CBAC00, 0fBAB607ED;
	selp.f32 	%f377, 0fB94D4153, %f376, %p46;
	selp.f32 	%f378, 0f3C0885E4, 0f3D2AAABB, %p46;
	fma.rn.f32 	%f379, %f377, %f373, %f378;
	selp.f32 	%f380, 0fBE2AAAA8, 0fBEFFFFFF, %p46;
	fma.rn.f32 	%f381, %f379, %f373, %f380;
	fma.rn.f32 	%f382, %f381, %f375, %f374;
	and.b32  	%r293, %r291, 2;
	setp.eq.s32 	%p47, %r293, 0;
	mov.f32 	%f383, 0f00000000;
	sub.f32 	%f384, %f383, %f382;
	selp.f32 	%f1150, %f382, %f384, %p47;
	@%p45 bra 	$L__BB0_19;
	setp.neu.f32 	%p48, %f23, 0f7F800000;
	@%p48 bra 	$L__BB0_14;
	mov.f32 	%f387, 0f00000000;
	mul.rn.f32 	%f1145, %f18, %f387;
	mov.b32 	%r473, 0;
	bra.uni 	$L__BB0_19;
$L__BB0_14:
	shl.b32 	%r295, %r3, 8;
	or.b32  	%r20, %r295, -2147483648;
	mov.b64 	%rd259, 0;
	mov.b32 	%r470, 0;
	mov.u64 	%rd257, __cudart_i2opi_f;
	mov.u64 	%rd258, %rd1;
$L__BB0_15:
	.pragma "nounroll";
	ld.global.nc.u32 	%r296, [%rd257];
	mad.wide.u32 	%rd186, %r296, %r20, %rd259;
	shr.u64 	%rd259, %rd186, 32;
	st.local.u32 	[%rd258], %rd186;
	add.s32 	%r470, %r470, 1;
	add.s64 	%rd258, %rd258, 4;
	add.s64 	%rd257, %rd257, 4;
	setp.ne.s32 	%p49, %r470, 6;
	@%p49 bra 	$L__BB0_15;
	shr.u32 	%r297, %r3, 23;
	st.local.u32 	[%rd1+24], %rd259;
	and.b32  	%r23, %r297, 31;
	and.b32  	%r298, %r297, 224;
	add.s32 	%r299, %r298, -128;
	shr.u32 	%r300, %r299, 5;
	mul.wide.u32 	%rd187, %r300, 4;
	sub.s64 	%rd16, %rd1, %rd187;
	ld.local.u32 	%r471, [%rd16+24];
	ld.local.u32 	%r472, [%rd16+20];
	setp.eq.s32 	%p50, %r23, 0;
	@%p50 bra 	$L__BB0_18;
	shf.l.wrap.b32 	%r471, %r472, %r471, %r23;
	ld.local.u32 	%r301, [%rd16+16];
	shf.l.wrap.b32 	%r472, %r301, %r472, %r23;
$L__BB0_18:
	shr.u32 	%r302, %r471, 30;
	shf.l.wrap.b32 	%r303, %r472, %r471, 2;
	shl.b32 	%r304, %r472, 2;
	shr.u32 	%r305, %r303, 31;
	add.s32 	%r306, %r305, %r302;
	neg.s32 	%r307, %r306;
	setp.lt.s32 	%p51, %r3, 0;
	selp.b32 	%r473, %r307, %r306, %p51;
	xor.b32  	%r308, %r303, %r3;
	shr.s32 	%r309, %r303, 31;
	xor.b32  	%r310, %r309, %r303;
	xor.b32  	%r311, %r309, %r304;
	cvt.u64.u32 	%rd188, %r310;
	shl.b64 	%rd189, %rd188, 32;
	cvt.u64.u32 	%rd190, %r311;
	or.b64  	%rd191, %rd189, %rd190;
	cvt.rn.f64.s64 	%fd11, %rd191;
	mul.f64 	%fd12, %fd11, 0d3BF921FB54442D19;
	cvt.rn.f32.f64 	%f385, %fd12;
	neg.f32 	%f386, %f385;
	setp.lt.s32 	%p52, %r308, 0;
	selp.f32 	%f1145, %f386, %f385, %p52;
$L__BB0_19:
	mul.rn.f32 	%f388, %f1145, %f1145;
	and.b32  	%r313, %r473, 1;
	setp.eq.b32 	%p53, %r313, 1;
	selp.f32 	%f389, 0f3F800000, %f1145, %p53;
	fma.rn.f32 	%f390, %f388, %f389, 0f00000000;
	fma.rn.f32 	%f391, %f388, 0f37CBAC00, 0fBAB607ED;
	selp.f32 	%f392, %f391, 0fB94D4153, %p53;
	selp.f32 	%f393, 0f3D2AAABB, 0f3C0885E4, %p53;
	fma.rn.f32 	%f394, %f392, %f388, %f393;
	selp.f32 	%f395, 0fBEFFFFFF, 0fBE2AAAA8, %p53;
	fma.rn.f32 	%f396, %f394, %f388, %f395;
	fma.rn.f32 	%f397, %f396, %f390, %f389;
	and.b32  	%r314, %r473, 2;
	setp.eq.s32 	%p54, %r314, 0;
	mov.f32 	%f398, 0f00000000;
	sub.f32 	%f399, %f398, %f397;
	selp.f32 	%f1151, %f397, %f399, %p54;
	bra.uni 	$L__BB0_59;
$L__BB0_20:
	setp.lt.u32 	%p3, %r4, 2139095040;
	@%p3 bra 	$L__BB0_24;
	setp.eq.s32 	%p37, %r6, 2139095040;
	@%p37 bra 	$L__BB0_23;
	sub.f32 	%f1150, %f18, %f18;
	mov.f32 	%f1151, %f1150;
	bra.uni 	$L__BB0_59;
$L__BB0_23:
	setp.gt.s32 	%p38, %r5, -1;
	sub.f32 	%f365, %f18, %f18;
	selp.f32 	%f1150, %f17, 0f00000000, %p38;
	selp.f32 	%f1151, %f365, 0f00000000, %p38;
	bra.uni 	$L__BB0_59;
$L__BB0_24:
	add.s32 	%r171, %r5, -1118925336;
	setp.gt.u32 	%p4, %r171, 9342556;
	@%p4 bra 	$L__BB0_42;
	add.f32 	%f312, %f17, 0fC322E3BC;
	fma.rn.f32 	%f313, %f312, 0f3BBB989D, 0f3F000000;
	cvt.sat.f32.f32 	%f314, %f313;
	mov.f32 	%f315, 0f4B400001;
	mov.f32 	%f316, 0f437C0000;
	fma.rm.f32 	%f317, %f314, %f316, %f315;
	add.f32 	%f318, %f317, 0fCB40007F;
	neg.f32 	%f319, %f318;
	fma.rn.f32 	%f320, %f312, 0f3FB8AA3B, %f319;
	fma.rn.f32 	%f321, %f312, 0f32A57060, %f320;
	mov.b32 	%r217, %f317;
	shl.b32 	%r218, %r217, 23;
	mov.b32 	%f322, %r218;
	ex2.approx.ftz.f32 	%f323, %f321;
	mul.f32 	%f324, %f323, %f322;
	mov.b32 	%r219, %f324;
	shr.u32 	%r220, %r219, 23;
	add.s32 	%r221, %r220, -19;
	and.b32  	%r222, %r219, 8388607;
	or.b32  	%r223, %r222, 2130706432;
	mov.b32 	%f35, %r223;
	cvt.u16.u32 	%rs1, %r221;
	shr.u16 	%rs2, %rs1, 15;
	add.s16 	%rs3, %rs1, %rs2;
	shr.s16 	%rs4, %rs3, 1;
	cvt.s32.s16 	%r224, %rs4;
	shl.b32 	%r225, %r224, 23;
	add.s32 	%r226, %r225, 1065353216;
	mov.b32 	%f36, %r226;
	sub.s32 	%r227, %r221, %r224;
	shl.b32 	%r228, %r227, 23;
	add.s32 	%r32, %r228, 1065353216;
	mul.f32 	%f325, %f18, 0f3F22F983;
	cvt.rni.s32.f32 	%r481, %f325;
	cvt.rn.f32.s32 	%f326, %r481;
	fma.rn.f32 	%f327, %f326, 0fBFC90FDA, %f18;
	fma.rn.f32 	%f328, %f326, 0fB3A22168, %f327;
	fma.rn.f32 	%f1147, %f326, 0fA7C234C5, %f328;
	abs.f32 	%f38, %f18;
	setp.ltu.f32 	%p21, %f38, 0f47CE4780;
	mov.u32 	%r477, %r481;
	mov.f32 	%f1146, %f1147;
	@%p21 bra 	$L__BB0_33;
	setp.neu.f32 	%p22, %f38, 0f7F800000;
	@%p22 bra 	$L__BB0_28;
	mov.f32 	%f331, 0f00000000;
	mul.rn.f32 	%f1146, %f18, %f331;
	mov.b32 	%r477, 0;
	bra.uni 	$L__BB0_33;
$L__BB0_28:
	shl.b32 	%r230, %r3, 8;
	or.b32  	%r34, %r230, -2147483648;
	mov.b64 	%rd262, 0;
	mov.b32 	%r474, 0;
	mov.u64 	%rd260, __cudart_i2opi_f;
	mov.u64 	%rd261, %rd1;
$L__BB0_29:
	.pragma "nounroll";
	ld.global.nc.u32 	%r231, [%rd260];
	mad.wide.u32 	%rd162, %r231, %r34, %rd262;
	shr.u64 	%rd262, %rd162, 32;
	st.local.u32 	[%rd261], %rd162;
	add.s32 	%r474, %r474, 1;
	add.s64 	%rd261, %rd261, 4;
	add.s64 	%rd260, %rd260, 4;
	setp.ne.s32 	%p23, %r474, 6;
	@%p23 bra 	$L__BB0_29;
	shr.u32 	%r232, %r3, 23;
	st.local.u32 	[%rd1+24], %rd262;
	and.b32  	%r37, %r232, 31;
	and.b32  	%r233, %r232, 224;
	add.s32 	%r234, %r233, -128;
	shr.u32 	%r235, %r234, 5;
	mul.wide.u32 	%rd163, %r235, 4;
	sub.s64 	%rd23, %rd1, %rd163;
	ld.local.u32 	%r475, [%rd23+24];
	ld.local.u32 	%r476, [%rd23+20];
	setp.eq.s32 	%p24, %r37, 0;
	@%p24 bra 	$L__BB0_32;
	shf.l.wrap.b32 	%r475, %r476, %r475, %r37;
	ld.local.u32 	%r236, [%rd23+16];
	shf.l.wrap.b32 	%r476, %r236, %r476, %r37;
$L__BB0_32:
	shr.u32 	%r237, %r475, 30;
	shf.l.wrap.b32 	%r238, %r476, %r475, 2;
	shl.b32 	%r239, %r476, 2;
	shr.u32 	%r240, %r238, 31;
	add.s32 	%r241, %r240, %r237;
	neg.s32 	%r242, %r241;
	setp.lt.s32 	%p25, %r3, 0;
	selp.b32 	%r477, %r242, %r241, %p25;
	xor.b32  	%r243, %r238, %r3;
	shr.s32 	%r244, %r238, 31;
	xor.b32  	%r245, %r244, %r238;
	xor.b32  	%r246, %r244, %r239;
	cvt.u64.u32 	%rd164, %r245;
	shl.b64 	%rd165, %rd164, 32;
	cvt.u64.u32 	%rd166, %r246;
	or.b64  	%rd167, %rd165, %rd166;
	cvt.rn.f64.s64 	%fd5, %rd167;
	mul.f64 	%fd6, %fd5, 0d3BF921FB54442D19;
	cvt.rn.f32.f64 	%f329, %fd6;
	neg.f32 	%f330, %f329;
	setp.lt.s32 	%p26, %r243, 0;
	selp.f32 	%f1146, %f330, %f329, %p26;
$L__BB0_33:
	setp.ltu.f32 	%p27, %f38, 0f47CE4780;
	add.s32 	%r248, %r477, 1;
	mul.rn.f32 	%f332, %f1146, %f1146;
	and.b32  	%r249, %r477, 1;
	setp.eq.b32 	%p28, %r249, 1;
	selp.f32 	%f333, %f1146, 0f3F800000, %p28;
	fma.rn.f32 	%f334, %f332, %f333, 0f00000000;
	fma.rn.f32 	%f335, %f332, 0f37CBAC00, 0fBAB607ED;
	selp.f32 	%f336, 0fB94D4153, %f335, %p28;
	selp.f32 	%f337, 0f3C0885E4, 0f3D2AAABB, %p28;
	fma.rn.f32 	%f338, %f336, %f332, %f337;
	selp.f32 	%f339, 0fBE2AAAA8, 0fBEFFFFFF, %p28;
	fma.rn.f32 	%f340, %f338, %f332, %f339;
	fma.rn.f32 	%f341, %f340, %f334, %f333;
	and.b32  	%r250, %r248, 2;
	setp.eq.s32 	%p29, %r250, 0;
	mov.f32 	%f342, 0f00000000;
	sub.f32 	%f343, %f342, %f341;
	selp.f32 	%f344, %f341, %f343, %p29;
	mul.f32 	%f345, %f344, %f35;
	mul.f32 	%f42, %f345, %f36;
	@%p27 bra 	$L__BB0_41;
	setp.neu.f32 	%p30, %f38, 0f7F800000;
	@%p30 bra 	$L__BB0_36;
	mov.f32 	%f348, 0f00000000;
	mul.rn.f32 	%f1147, %f18, %f348;
	mov.b32 	%r481, 0;
	bra.uni 	$L__BB0_41;
$L__BB0_36:
	shl.b32 	%r252, %r3, 8;
	or.b32  	%r46, %r252, -2147483648;
	mov.b64 	%rd265, 0;
	mov.b32 	%r478, 0;
	mov.u64 	%rd263, __cudart_i2opi_f;
	mov.u64 	%rd264, %rd1;
$L__BB0_37:
	.pragma "nounroll";
	ld.global.nc.u32 	%r253, [%rd263];
	mad.wide.u32 	%rd170, %r253, %r46, %rd265;
	shr.u64 	%rd265, %rd170, 32;
	st.local.u32 	[%rd264], %rd170;
	add.s32 	%r478, %r478, 1;
	add.s64 	%rd264, %rd264, 4;
	add.s64 	%rd263, %rd263, 4;
	setp.ne.s32 	%p31, %r478, 6;
	@%p31 bra 	$L__BB0_37;
	shr.u32 	%r254, %r3, 23;
	st.local.u32 	[%rd1+24], %rd265;
	and.b32  	%r49, %r254, 31;
	and.b32  	%r255, %r254, 224;
	add.s32 	%r256, %r255, -128;
	shr.u32 	%r257, %r256, 5;
	mul.wide.u32 	%rd171, %r257, 4;
	sub.s64 	%rd30, %rd1, %rd171;
	ld.local.u32 	%r479, [%rd30+24];
	ld.local.u32 	%r480, [%rd30+20];
	setp.eq.s32 	%p32, %r49, 0;
	@%p32 bra 	$L__BB0_40;
	shf.l.wrap.b32 	%r479, %r480, %r479, %r49;
	ld.local.u32 	%r258, [%rd30+16];
	shf.l.wrap.b32 	%r480, %r258, %r480, %r49;
$L__BB0_40:
	shr.u32 	%r259, %r479, 30;
	shf.l.wrap.b32 	%r260, %r480, %r479, 2;
	shl.b32 	%r261, %r480, 2;
	shr.u32 	%r262, %r260, 31;
	add.s32 	%r263, %r262, %r259;
	neg.s32 	%r264, %r263;
	setp.lt.s32 	%p33, %r3, 0;
	selp.b32 	%r481, %r264, %r263, %p33;
	xor.b32  	%r265, %r260, %r3;
	shr.s32 	%r266, %r260, 31;
	xor.b32  	%r267, %r266, %r260;
	xor.b32  	%r268, %r266, %r261;
	cvt.u64.u32 	%rd172, %r267;
	shl.b64 	%rd173, %rd172, 32;
	cvt.u64.u32 	%rd174, %r268;
	or.b64  	%rd175, %rd173, %rd174;
	cvt.rn.f64.s64 	%fd7, %rd175;
	mul.f64 	%fd8, %fd7, 0d3BF921FB54442D19;
	cvt.rn.f32.f64 	%f346, %fd8;
	neg.f32 	%f347, %f346;
	setp.lt.s32 	%p34, %r265, 0;
	selp.f32 	%f1147, %f347, %f346, %p34;
$L__BB0_41:
	mov.b32 	%f349, %r32;
	mul.rn.f32 	%f350, %f1147, %f1147;
	and.b32  	%r270, %r481, 1;
	setp.eq.b32 	%p35, %r270, 1;
	selp.f32 	%f351, 0f3F800000, %f1147, %p35;
	fma.rn.f32 	%f352, %f350, %f351, 0f00000000;
	fma.rn.f32 	%f353, %f350, 0f37CBAC00, 0fBAB607ED;
	selp.f32 	%f354, %f353, 0fB94D4153, %p35;
	selp.f32 	%f355, 0f3D2AAABB, 0f3C0885E4, %p35;
	fma.rn.f32 	%f356, %f354, %f350, %f355;
	selp.f32 	%f357, 0fBEFFFFFF, 0fBE2AAAA8, %p35;
	fma.rn.f32 	%f358, %f356, %f350, %f357;
	fma.rn.f32 	%f359, %f358, %f352, %f351;
	and.b32  	%r271, %r481, 2;
	setp.eq.s32 	%p36, %r271, 0;
	mov.f32 	%f360, 0f00000000;
	sub.f32 	%f361, %f360, %f359;
	selp.f32 	%f362, %f359, %f361, %p36;
	mul.f32 	%f363, %f362, %f35;
	mul.f32 	%f364, %f363, %f36;
	mul.f32 	%f1151, %f364, %f349;
	mul.f32 	%f1150, %f42, %f349;
	bra.uni 	$L__BB0_59;
$L__BB0_42:
	mul.f32 	%f265, %f18, 0f3F22F983;
	cvt.rni.s32.f32 	%r489, %f265;
	cvt.rn.f32.s32 	%f266, %r489;
	fma.rn.f32 	%f267, %f266, 0fBFC90FDA, %f18;
	fma.rn.f32 	%f268, %f266, 0fB3A22168, %f267;
	fma.rn.f32 	%f1149, %f266, 0fA7C234C5, %f268;
	abs.f32 	%f49, %f18;
	setp.ltu.f32 	%p5, %f49, 0f47CE4780;
	mov.u32 	%r485, %r489;
	mov.f32 	%f1148, %f1149;
	@%p5 bra 	$L__BB0_50;
	setp.neu.f32 	%p6, %f49, 0f7F800000;
	@%p6 bra 	$L__BB0_45;
	mov.f32 	%f271, 0f00000000;
	mul.rn.f32 	%f1148, %f18, %f271;
	mov.b32 	%r485, 0;
	bra.uni 	$L__BB0_50;
$L__BB0_45:
	shl.b32 	%r173, %r3, 8;
	or.b32  	%r59, %r173, -2147483648;
	mov.b64 	%rd268, 0;
	mov.b32 	%r482, 0;
	mov.u64 	%rd266, __cudart_i2opi_f;
	mov.u64 	%rd267, %rd1;
$L__BB0_46:
	.pragma "nounroll";
	ld.global.nc.u32 	%r174, [%rd266];
	mad.wide.u32 	%rd146, %r174, %r59, %rd268;
	shr.u64 	%rd268, %rd146, 32;
	st.local.u32 	[%rd267], %rd146;
	add.s32 	%r482, %r482, 1;
	add.s64 	%rd267, %rd267, 4;
	add.s64 	%rd266, %rd266, 4;
	setp.ne.s32 	%p7, %r482, 6;
	@%p7 bra 	$L__BB0_46;
	shr.u32 	%r175, %r3, 23;
	st.local.u32 	[%rd1+24], %rd268;
	and.b32  	%r62, %r175, 31;
	and.b32  	%r176, %r175, 224;
	add.s32 	%r177, %r176, -128;
	shr.u32 	%r178, %r177, 5;
	mul.wide.u32 	%rd147, %r178, 4;
	sub.s64 	%rd37, %rd1, %rd147;
	ld.local.u32 	%r483, [%rd37+24];
	ld.local.u32 	%r484, [%rd37+20];
	setp.eq.s32 	%p8, %r62, 0;
	@%p8 bra 	$L__BB0_49;
	shf.l.wrap.b32 	%r483, %r484, %r483, %r62;
	ld.local.u32 	%r179, [%rd37+16];
	shf.l.wrap.b32 	%r484, %r179, %r484, %r62;
$L__BB0_49:
	shr.u32 	%r180, %r483, 30;
	shf.l.wrap.b32 	%r181, %r484, %r483, 2;
	shl.b32 	%r182, %r484, 2;
	shr.u32 	%r183, %r181, 31;
	add.s32 	%r184, %r183, %r180;
	neg.s32 	%r185, %r184;
	setp.lt.s32 	%p9, %r3, 0;
	selp.b32 	%r485, %r185, %r184, %p9;
	xor.b32  	%r186, %r181, %r3;
	shr.s32 	%r187, %r181, 31;
	xor.b32  	%r188, %r187, %r181;
	xor.b32  	%r189, %r187, %r182;
	cvt.u64.u32 	%rd148, %r188;
	shl.b64 	%rd149, %rd148, 32;
	cvt.u64.u32 	%rd150, %r189;
	or.b64  	%rd151, %rd149, %rd150;
	cvt.rn.f64.s64 	%fd1, %rd151;
	mul.f64 	%fd2, %fd1, 0d3BF921FB54442D19;
	cvt.rn.f32.f64 	%f269, %fd2;
	neg.f32 	%f270, %f269;
	setp.lt.s32 	%p10, %r186, 0;
	selp.f32 	%f1148, %f270, %f269, %p10;
$L__BB0_50:
	setp.ltu.f32 	%p11, %f49, 0f47CE4780;
	add.s32 	%r191, %r485, 1;
	mul.rn.f32 	%f272, %f1148, %f1148;
	and.b32  	%r192, %r485, 1;
	setp.eq.b32 	%p12, %r192, 1;
	selp.f32 	%f273, %f1148, 0f3F800000, %p12;
	fma.rn.f32 	%f274, %f272, %f273, 0f00000000;
	fma.rn.f32 	%f275, %f272, 0f37CBAC00, 0fBAB607ED;
	selp.f32 	%f276, 0fB94D4153, %f275, %p12;
	selp.f32 	%f277, 0f3C0885E4, 0f3D2AAABB, %p12;
	fma.rn.f32 	%f278, %f276, %f272, %f277;
	selp.f32 	%f279, 0fBE2AAAA8, 0fBEFFFFFF, %p12;
	fma.rn.f32 	%f280, %f278, %f272, %f279;
	fma.rn.f32 	%f281, %f280, %f274, %f273;
	and.b32  	%r193, %r191, 2;
	setp.eq.s32 	%p13, %r193, 0;
	mov.f32 	%f282, 0f00000000;
	sub.f32 	%f283, %f282, %f281;
	selp.f32 	%f53, %f281, %f283, %p13;
	@%p11 bra 	$L__BB0_58;
	setp.neu.f32 	%p14, %f49, 0f7F800000;
	@%p14 bra 	$L__BB0_53;
	mov.f32 	%f286, 0f00000000;
	mul.rn.f32 	%f1149, %f18, %f286;
	mov.b32 	%r489, 0;
	bra.uni 	$L__BB0_58;
$L__BB0_53:
	shl.b32 	%r195, %r3, 8;
	or.b32  	%r71, %r195, -2147483648;
	mov.b64 	%rd271, 0;
	mov.b32 	%r486, 0;
	mov.u64 	%rd269, __cudart_i2opi_f;
	mov.u64 	%rd270, %rd1;
$L__BB0_54:
	.pragma "nounroll";
	ld.global.nc.u32 	%r196, [%rd269];
	mad.wide.u32 	%rd154, %r196, %r71, %rd271;
	shr.u64 	%rd271, %rd154, 32;
	st.local.u32 	[%rd270], %rd154;
	add.s32 	%r486, %r486, 1;
	add.s64 	%rd270, %rd270, 4;
	add.s64 	%rd269, %rd269, 4;
	setp.ne.s32 	%p15, %r486, 6;
	@%p15 bra 	$L__BB0_54;
	shr.u32 	%r197, %r3, 23;
	st.local.u32 	[%rd1+24], %rd271;
	and.b32  	%r74, %r197, 31;
	and.b32  	%r198, %r197, 224;
	add.s32 	%r199, %r198, -128;
	shr.u32 	%r200, %r199, 5;
	mul.wide.u32 	%rd155, %r200, 4;
	sub.s64 	%rd44, %rd1, %rd155;
	ld.local.u32 	%r487, [%rd44+24];
	ld.local.u32 	%r488, [%rd44+20];
	setp.eq.s32 	%p16, %r74, 0;
	@%p16 bra 	$L__BB0_57;
	shf.l.wrap.b32 	%r487, %r488, %r487, %r74;
	ld.local.u32 	%r201, [%rd44+16];
	shf.l.wrap.b32 	%r488, %r201, %r488, %r74;
$L__BB0_57:
	shr.u32 	%r202, %r487, 30;
	shf.l.wrap.b32 	%r203, %r488, %r487, 2;
	shl.b32 	%r204, %r488, 2;
	shr.u32 	%r205, %r203, 31;
	add.s32 	%r206, %r205, %r202;
	neg.s32 	%r207, %r206;
	setp.lt.s32 	%p17, %r3, 0;
	selp.b32 	%r489, %r207, %r206, %p17;
	xor.b32  	%r208, %r203, %r3;
	shr.s32 	%r209, %r203, 31;
	xor.b32  	%r210, %r209, %r203;
	xor.b32  	%r211, %r209, %r204;
	cvt.u64.u32 	%rd156, %r210;
	shl.b64 	%rd157, %rd156, 32;
	cvt.u64.u32 	%rd158, %r211;
	or.b64  	%rd159, %rd157, %rd158;
	cvt.rn.f64.s64 	%fd3, %rd159;
	mul.f64 	%fd4, %fd3, 0d3BF921FB54442D19;
	cvt.rn.f32.f64 	%f284, %fd4;
	neg.f32 	%f285, %f284;
	setp.lt.s32 	%p18, %r208, 0;
	selp.f32 	%f1149, %f285, %f284, %p18;
$L__BB0_58:
	fma.rn.f32 	%f287, %f17, 0f3BBB989D, 0f3F000000;
	cvt.sat.f32.f32 	%f288, %f287;
	mov.f32 	%f289, 0f4B400001;
	mov.f32 	%f290, 0f437C0000;
	fma.rm.f32 	%f291, %f288, %f290, %f289;
	add.f32 	%f292, %f291, 0fCB40007F;
	neg.f32 	%f293, %f292;
	fma.rn.f32 	%f294, %f17, 0f3FB8AA3B, %f293;
	fma.rn.f32 	%f295, %f17, 0f32A57060, %f294;
	ex2.approx.ftz.f32 	%f296, %f295;
	mov.b32 	%r213, %f291;
	shl.b32 	%r214, %r213, 23;
	mov.b32 	%f297, %r214;
	mul.f32 	%f298, %f296, %f297;
	mul.rn.f32 	%f299, %f1149, %f1149;
	and.b32  	%r215, %r489, 1;
	setp.eq.b32 	%p19, %r215, 1;
	selp.f32 	%f300, 0f3F800000, %f1149, %p19;
	fma.rn.f32 	%f301, %f299, %f300, 0f00000000;
	fma.rn.f32 	%f302, %f299, 0f37CBAC00, 0fBAB607ED;
	selp.f32 	%f303, %f302, 0fB94D4153, %p19;
	selp.f32 	%f304, 0f3D2AAABB, 0f3C0885E4, %p19;
	fma.rn.f32 	%f305, %f303, %f299, %f304;
	selp.f32 	%f306, 0fBEFFFFFF, 0fBE2AAAA8, %p19;
	fma.rn.f32 	%f307, %f305, %f299, %f306;
	fma.rn.f32 	%f308, %f307, %f301, %f300;
	and.b32  	%r216, %r489, 2;
	setp.eq.s32 	%p20, %r216, 0;
	mov.f32 	%f309, 0f00000000;
	sub.f32 	%f310, %f309, %f308;
	selp.f32 	%f311, %f308, %f310, %p20;
	mul.f32 	%f1151, %f298, %f311;
	mul.f32 	%f1150, %f298, %f53;
$L__BB0_59:
	mov.b32 	%r83, %f20;
	and.b32  	%r84, %r83, 2147483647;
	setp.ne.s32 	%p55, %r84, 0;
	@%p55 bra 	$L__BB0_61;
	fma.rn.f32 	%f546, %f19, 0f3BBB989D, 0f3F000000;
	cvt.sat.f32.f32 	%f547, %f546;
	mov.f32 	%f548, 0f4B400001;
	mov.f32 	%f549, 0f437C0000;
	fma.rm.f32 	%f550, %f547, %f549, %f548;
	add.f32 	%f551, %f550, 0fCB40007F;
	neg.f32 	%f552, %f551;
	fma.rn.f32 	%f553, %f19, 0f3FB8AA3B, %f552;
	fma.rn.f32 	%f554, %f19, 0f32A57060, %f553;
	mov.b32 	%r461, %f550;
	shl.b32 	%r462, %r461, 23;
	mov.b32 	%f555, %r462;
	ex2.approx.ftz.f32 	%f556, %f554;
	mul.f32 	%f1158, %f556, %f555;
	mov.f32 	%f1159, %f20;
	bra.uni 	$L__BB0_118;
$L__BB0_61:
	mov.b32 	%r85, %f19;
	and.b32  	%r86, %r85, 2147483647;
	setp.ne.s32 	%p56, %r86, 0;
	@%p56 bra 	$L__BB0_79;
	mul.f32 	%f512, %f20, 0f3F22F983;
	cvt.rni.s32.f32 	%r497, %f512;
	cvt.rn.f32.s32 	%f513, %r497;
	fma.rn.f32 	%f514, %f513, 0fBFC90FDA, %f20;
	fma.rn.f32 	%f515, %f513, 0fB3A22168, %f514;
	fma.rn.f32 	%f1153, %f513, 0fA7C234C5, %f515;
	abs.f32 	%f63, %f20;
	setp.ltu.f32 	%p93, %f63, 0f47CE4780;
	mov.u32 	%r493, %r497;
	mov.f32 	%f1152, %f1153;
	@%p93 bra 	$L__BB0_70;
	setp.neu.f32 	%p94, %f63, 0f7F800000;
	@%p94 bra 	$L__BB0_65;
	mov.f32 	%f518, 0f00000000;
	mul.rn.f32 	%f1152, %f20, %f518;
	mov.b32 	%r493, 0;
	bra.uni 	$L__BB0_70;
$L__BB0_65:
	shl.b32 	%r419, %r83, 8;
	or.b32  	%r88, %r419, -2147483648;
	mov.b64 	%rd274, 0;
	mov.b32 	%r490, 0;
	mov.u64 	%rd272, __cudart_i2opi_f;
	mov.u64 	%rd273, %rd1;
$L__BB0_66:
	.pragma "nounroll";
	ld.global.nc.u32 	%r420, [%rd272];
	mad.wide.u32 	%rd226, %r420, %r88, %rd274;
	shr.u64 	%rd274, %rd226, 32;
	st.local.u32 	[%rd273], %rd226;
	add.s32 	%r490, %r490, 1;
	add.s64 	%rd273, %rd273, 4;
	add.s64 	%rd272, %rd272, 4;
	setp.ne.s32 	%p95, %r490, 6;
	@%p95 bra 	$L__BB0_66;
	shr.u32 	%r421, %r83, 23;
	st.local.u32 	[%rd1+24], %rd274;
	and.b32  	%r91, %r421, 31;
	and.b32  	%r422, %r421, 224;
	add.s32 	%r423, %r422, -128;
	shr.u32 	%r424, %r423, 5;
	mul.wide.u32 	%rd227, %r424, 4;
	sub.s64 	%rd51, %rd1, %rd227;
	ld.local.u32 	%r491, [%rd51+24];
	ld.local.u32 	%r492, [%rd51+20];
	setp.eq.s32 	%p96, %r91, 0;
	@%p96 bra 	$L__BB0_69;
	shf.l.wrap.b32 	%r491, %r492, %r491, %r91;
	ld.local.u32 	%r425, [%rd51+16];
	shf.l.wrap.b32 	%r492, %r425, %r492, %r91;
$L__BB0_69:
	shr.u32 	%r426, %r491, 30;
	shf.l.wrap.b32 	%r427, %r492, %r491, 2;
	shl.b32 	%r428, %r492, 2;
	shr.u32 	%r429, %r427, 31;
	add.s32 	%r430, %r429, %r426;
	neg.s32 	%r431, %r430;
	setp.lt.s32 	%p97, %r83, 0;
	selp.b32 	%r493, %r431, %r430, %p97;
	xor.b32  	%r432, %r427, %r83;
	shr.s32 	%r433, %r427, 31;
	xor.b32  	%r434, %r433, %r427;
	xor.b32  	%r435, %r433, %r428;
	cvt.u64.u32 	%rd228, %r434;
	shl.b64 	%rd229, %rd228, 32;
	cvt.u64.u32 	%rd230, %r435;
	or.b64  	%rd231, %rd229, %rd230;
	cvt.rn.f64.s64 	%fd21, %rd231;
	mul.f64 	%fd22, %fd21, 0d3BF921FB54442D19;
	cvt.rn.f32.f64 	%f516, %fd22;
	neg.f32 	%f517, %f516;
	setp.lt.s32 	%p98, %r432, 0;
	selp.f32 	%f1152, %f517, %f516, %p98;
$L__BB0_70:
	setp.ltu.f32 	%p99, %f63, 0f47CE4780;
	add.s32 	%r437, %r493, 1;
	mul.rn.f32 	%f519, %f1152, %f1152;
	and.b32  	%r438, %r493, 1;
	setp.eq.b32 	%p100, %r438, 1;
	selp.f32 	%f520, %f1152, 0f3F800000, %p100;
	fma.rn.f32 	%f521, %f519, %f520, 0f00000000;
	fma.rn.f32 	%f522, %f519, 0f37CBAC00, 0fBAB607ED;
	selp.f32 	%f523, 0fB94D4153, %f522, %p100;
	selp.f32 	%f524, 0f3C0885E4, 0f3D2AAABB, %p100;
	fma.rn.f32 	%f525, %f523, %f519, %f524;
	selp.f32 	%f526, 0fBE2AAAA8, 0fBEFFFFFF, %p100;
	fma.rn.f32 	%f527, %f525, %f519, %f526;
	fma.rn.f32 	%f528, %f527, %f521, %f520;
	and.b32  	%r439, %r437, 2;
	setp.eq.s32 	%p101, %r439, 0;
	mov.f32 	%f529, 0f00000000;
	sub.f32 	%f530, %f529, %f528;
	selp.f32 	%f1158, %f528, %f530, %p101;
	@%p99 bra 	$L__BB0_78;
	setp.neu.f32 	%p102, %f63, 0f7F800000;
	@%p102 bra 	$L__BB0_73;
	mov.f32 	%f533, 0f00000000;
	mul.rn.f32 	%f1153, %f20, %f533;
	mov.b32 	%r497, 0;
	bra.uni 	$L__BB0_78;
$L__BB0_73:
	shl.b32 	%r441, %r83, 8;
	or.b32  	%r100, %r441, -2147483648;
	mov.b64 	%rd277, 0;
	mov.b32 	%r494, 0;
	mov.u64 	%rd275, __cudart_i2opi_f;
	mov.u64 	%rd276, %rd1;
$L__BB0_74:
	.pragma "nounroll";
	ld.global.nc.u32 	%r442, [%rd275];
	mad.wide.u32 	%rd234, %r442, %r100, %rd277;
	shr.u64 	%rd277, %rd234, 32;
	st.local.u32 	[%rd276], %rd234;
	add.s32 	%r494, %r494, 1;
	add.s64 	%rd276, %rd276, 4;
	add.s64 	%rd275, %rd275, 4;
	setp.ne.s32 	%p103, %r494, 6;
	@%p103 bra 	$L__BB0_74;
	shr.u32 	%r443, %r83, 23;
	st.local.u32 	[%rd1+24], %rd277;
	and.b32  	%r103, %r443, 31;
	and.b32  	%r444, %r443, 224;
	add.s32 	%r445, %r444, -128;
	shr.u32 	%r446, %r445, 5;
	mul.wide.u32 	%rd235, %r446, 4;
	sub.s64 	%rd58, %rd1, %rd235;
	ld.local.u32 	%r495, [%rd58+24];
	ld.local.u32 	%r496, [%rd58+20];
	setp.eq.s32 	%p104, %r103, 0;
	@%p104 bra 	$L__BB0_77;
	shf.l.wrap.b32 	%r495, %r496, %r495, %r103;
	ld.local.u32 	%r447, [%rd58+16];
	shf.l.wrap.b32 	%r496, %r447, %r496, %r103;
$L__BB0_77:
	shr.u32 	%r448, %r495, 30;
	shf.l.wrap.b32 	%r449, %r496, %r495, 2;
	shl.b32 	%r450, %r496, 2;
	shr.u32 	%r451, %r449, 31;
	add.s32 	%r452, %r451, %r448;
	neg.s32 	%r453, %r452;
	setp.lt.s32 	%p105, %r83, 0;
	selp.b32 	%r497, %r453, %r452, %p105;
	xor.b32  	%r454, %r449, %r83;
	shr.s32 	%r455, %r449, 31;
	xor.b32  	%r456, %r455, %r449;
	xor.b32  	%r457, %r455, %r450;
	cvt.u64.u32 	%rd236, %r456;
	shl.b64 	%rd237, %rd236, 32;
	cvt.u64.u32 	%rd238, %r457;
	or.b64  	%rd239, %rd237, %rd238;
	cvt.rn.f64.s64 	%fd23, %rd239;
	mul.f64 	%fd24, %fd23, 0d3BF921FB54442D19;
	cvt.rn.f32.f64 	%f531, %fd24;
	neg.f32 	%f532, %f531;
	setp.lt.s32 	%p106, %r454, 0;
	selp.f32 	%f1153, %f532, %f531, %p106;
$L__BB0_78:
	mul.rn.f32 	%f534, %f1153, %f1153;
	and.b32  	%r459, %r497, 1;
	setp.eq.b32 	%p107, %r459, 1;
	selp.f32 	%f535, 0f3F800000, %f1153, %p107;
	fma.rn.f32 	%f536, %f534, %f535, 0f00000000;
	fma.rn.f32 	%f537, %f534, 0f37CBAC00, 0fBAB607ED;
	selp.f32 	%f538, %f537, 0fB94D4153, %p107;
	selp.f32 	%f539, 0f3D2AAABB, 0f3C0885E4, %p107;
	fma.rn.f32 	%f540, %f538, %f534, %f539;
	selp.f32 	%f541, 0fBEFFFFFF, 0fBE2AAAA8, %p107;
	fma.rn.f32 	%f542, %f540, %f534, %f541;
	fma.rn.f32 	%f543, %f542, %f536, %f535;
	and.b32  	%r460, %r497, 2;
	setp.eq.s32 	%p108, %r460, 0;
	mov.f32 	%f544, 0f00000000;
	sub.f32 	%f545, %f544, %f543;
	selp.f32 	%f1159, %f543, %f545, %p108;
	bra.uni 	$L__BB0_118;
$L__BB0_79:
	setp.lt.u32 	%p57, %r84, 2139095040;
	@%p57 bra 	$L__BB0_83;
	setp.eq.s32 	%p91, %r86, 2139095040;
	@%p91 bra 	$L__BB0_82;
	sub.f32 	%f1158, %f20, %f20;
	mov.f32 	%f1159, %f1158;
	bra.uni 	$L__BB0_118;
$L__BB0_82:
	setp.gt.s32 	%p92, %r85, -1;
	sub.f32 	%f511, %f20, %f20;
	selp.f32 	%f1158, %f19, 0f00000000, %p92;
	selp.f32 	%f1159, %f511, 0f00000000, %p92;
	bra.uni 	$L__BB0_118;
$L__BB0_83:
	add.s32 	%r317, %r85, -1118925336;
	setp.gt.u32 	%p58, %r317, 9342556;
	@%p58 bra 	$L__BB0_101;
	add.f32 	%f458, %f19, 0fC322E3BC;
	fma.rn.f32 	%f459, %f458, 0f3BBB989D, 0f3F000000;
	cvt.sat.f32.f32 	%f460, %f459;
	mov.f32 	%f461, 0f4B400001;
	mov.f32 	%f462, 0f437C0000;
	fma.rm.f32 	%f463, %f460, %f462, %f461;
	add.f32 	%f464, %f463, 0fCB40007F;
	neg.f32 	%f465, %f464;
	fma.rn.f32 	%f466, %f458, 0f3FB8AA3B, %f465;
	fma.rn.f32 	%f467, %f458, 0f32A57060, %f466;
	mov.b32 	%r363, %f463;
	shl.b32 	%r364, %r363, 23;
	mov.b32 	%f468, %r364;
	ex2.approx.ftz.f32 	%f469, %f467;
	mul.f32 	%f470, %f469, %f468;
	mov.b32 	%r365, %f470;
	shr.u32 	%r366, %r365, 23;
	add.s32 	%r367, %r366, -19;
	and.b32  	%r368, %r365, 8388607;
	or.b32  	%r369, %r368, 2130706432;
	mov.b32 	%f75, %r369;
	cvt.u16.u32 	%rs5, %r367;
	shr.u16 	%rs6, %rs5, 15;
	add.s16 	%rs7, %rs5, %rs6;
	shr.s16 	%rs8, %rs7, 1;
	cvt.s32.s16 	%r370, %rs8;
	shl.b32 	%r371, %r370, 23;
	add.s32 	%r372, %r371, 1065353216;
	mov.b32 	%f76, %r372;
	sub.s32 	%r373, %r367, %r370;
	shl.b32 	%r374, %r373, 23;
	add.s32 	%r112, %r374, 1065353216;
	mul.f32 	%f471, %f20, 0f3F22F983;
	cvt.rni.s32.f32 	%r505, %f471;
	cvt.rn.f32.s32 	%f472, %r505;
	fma.rn.f32 	%f473, %f472, 0fBFC90FDA, %f20;
	fma.rn.f32 	%f474, %f472, 0fB3A22168, %f473;
	fma.rn.f32 	%f1155, %f472, 0fA7C234C5, %f474;
	abs.f32 	%f78, %f20;
	setp.ltu.f32 	%p75, %f78, 0f47CE4780;
	mov.u32 	%r501, %r505;
	mov.f32 	%f1154, %f1155;
	@%p75 bra 	$L__BB0_92;
	setp.neu.f32 	%p76, %f78, 0f7F800000;
	@%p76 bra 	$L__BB0_87;
	mov.f32 	%f477, 0f00000000;
	mul.rn.f32 	%f1154, %f20, %f477;
	mov.b32 	%r501, 0;
	bra.uni 	$L__BB0_92;
$L__BB0_87:
	shl.b32 	%r376, %r83, 8;
	or.b32  	%r114, %r376, -2147483648;
	mov.b64 	%rd280, 0;
	mov.b32 	%r498, 0;
	mov.u64 	%rd278, __cudart_i2opi_f;
	mov.u64 	%rd279, %rd1;
$L__BB0_88:
	.pragma "nounroll";
	ld.global.nc.u32 	%r377, [%rd278];
	mad.wide.u32 	%rd210, %r377, %r114, %rd280;
	shr.u64 	%rd280, %rd210, 32;
	st.local.u32 	[%rd279], %rd210;
	add.s32 	%r498, %r498, 1;
	add.s64 	%rd279, %rd279, 4;
	add.s64 	%rd278, %rd278, 4;
	setp.ne.s32 	%p77, %r498, 6;
	@%p77 bra 	$L__BB0_88;
	shr.u32 	%r378, %r83, 23;
	st.local.u32 	[%rd1+24], %rd280;
	and.b32  	%r117, %r378, 31;
	and.b32  	%r379, %r378, 224;
	add.s32 	%r380, %r379, -128;
	shr.u32 	%r381, %r380, 5;
	mul.wide.u32 	%rd211, %r381, 4;
	sub.s64 	%rd65, %rd1, %rd211;
	ld.local.u32 	%r499, [%rd65+24];
	ld.local.u32 	%r500, [%rd65+20];
	setp.eq.s32 	%p78, %r117, 0;
	@%p78 bra 	$L__BB0_91;
	shf.l.wrap.b32 	%r499, %r500, %r499, %r117;
	ld.local.u32 	%r382, [%rd65+16];
	shf.l.wrap.b32 	%r500, %r382, %r500, %r117;
$L__BB0_91:
	shr.u32 	%r383, %r499, 30;
	shf.l.wrap.b32 	%r384, %r500, %r499, 2;
	shl.b32 	%r385, %r500, 2;
	shr.u32 	%r386, %r384, 31;
	add.s32 	%r387, %r386, %r383;
	neg.s32 	%r388, %r387;
	setp.lt.s32 	%p79, %r83, 0;
	selp.b32 	%r501, %r388, %r387, %p79;
	xor.b32  	%r389, %r384, %r83;
	shr.s32 	%r390, %r384, 31;
	xor.b32  	%r391, %r390, %r384;
	xor.b32  	%r392, %r390, %r385;
	cvt.u64.u32 	%rd212, %r391;
	shl.b64 	%rd213, %rd212, 32;
	cvt.u64.u32 	%rd214, %r392;
	or.b64  	%rd215, %rd213, %rd214;
	cvt.rn.f64.s64 	%fd17, %rd215;
	mul.f64 	%fd18, %fd17, 0d3BF921FB54442D19;
	cvt.rn.f32.f64 	%f475, %fd18;
	neg.f32 	%f476, %f475;
	setp.lt.s32 	%p80, %r389, 0;
	selp.f32 	%f1154, %f476, %f475, %p80;
$L__BB0_92:
	setp.ltu.f32 	%p81, %f78, 0f47CE4780;
	add.s32 	%r394, %r501, 1;
	mul.rn.f32 	%f478, %f1154, %f1154;
	and.b32  	%r395, %r501, 1;
	setp.eq.b32 	%p82, %r395, 1;
	selp.f32 	%f479, %f1154, 0f3F800000, %p82;
	fma.rn.f32 	%f480, %f478, %f479, 0f00000000;
	fma.rn.f32 	%f481, %f478, 0f37CBAC00, 0fBAB607ED;
	selp.f32 	%f482, 0fB94D4153, %f481, %p82;
	selp.f32 	%f483, 0f3C0885E4, 0f3D2AAABB, %p82;
	fma.rn.f32 	%f484, %f482, %f478, %f483;
	selp.f32 	%f485, 0fBE2AAAA8, 0fBEFFFFFF, %p82;
	fma.rn.f32 	%f486, %f484, %f478, %f485;
	fma.rn.f32 	%f487, %f486, %f480, %f479;
	and.b32  	%r396, %r394, 2;
	setp.eq.s32 	%p83, %r396, 0;
	mov.f32 	%f488, 0f00000000;
	sub.f32 	%f489, %f488, %f487;
	selp.f32 	%f490, %f487, %f489, %p83;
	mul.f32 	%f491, %f490, %f75;
	mul.f32 	%f82, %f491, %f76;
	@%p81 bra 	$L__BB0_100;
	setp.neu.f32 	%p84, %f78, 0f7F800000;
	@%p84 bra 	$L__BB0_95;
	mov.f32 	%f494, 0f00000000;
	mul.rn.f32 	%f1155, %f20, %f494;
	mov.b32 	%r505, 0;
	bra.uni 	$L__BB0_100;
$L__BB0_95:
	shl.b32 	%r398, %r83, 8;
	or.b32  	%r126, %r398, -2147483648;
	mov.b64 	%rd283, 0;
	mov.b32 	%r502, 0;
	mov.u64 	%rd281, __cudart_i2opi_f;
	mov.u64 	%rd282, %rd1;
$L__BB0_96:
	.pragma "nounroll";
	ld.global.nc.u32 	%r399, [%rd281];
	mad.wide.u32 	%rd218, %r399, %r126, %rd283;
	shr.u64 	%rd283, %rd218, 32;
	st.local.u32 	[%rd282], %rd218;
	add.s32 	%r502, %r502, 1;
	add.s64 	%rd282, %rd282, 4;
	add.s64 	%rd281, %rd281, 4;
	setp.ne.s32 	%p85, %r502, 6;
	@%p85 bra 	$L__BB0_96;
	shr.u32 	%r400, %r83, 23;
	st.local.u32 	[%rd1+24], %rd283;
	and.b32  	%r129, %r400, 31;
	and.b32  	%r401, %r400, 224;
	add.s32 	%r402, %r401, -128;
	shr.u32 	%r403, %r402, 5;
	mul.wide.u32 	%rd219, %r403, 4;
	sub.s64 	%rd72, %rd1, %rd219;
	ld.local.u32 	%r503, [%rd72+24];
	ld.local.u32 	%r504, [%rd72+20];
	setp.eq.s32 	%p86, %r129, 0;
	@%p86 bra 	$L__BB0_99;
	shf.l.wrap.b32 	%r503, %r504, %r503, %r129;
	ld.local.u32 	%r404, [%rd72+16];
	shf.l.wrap.b32 	%r504, %r404, %r504, %r129;
$L__BB0_99:
	shr.u32 	%r405, %r503, 30;
	shf.l.wrap.b32 	%r406, %r504, %r503, 2;
	shl.b32 	%r407, %r504, 2;
	shr.u32 	%r408, %r406, 31;
	add.s32 	%r409, %r408, %r405;
	neg.s32 	%r410, %r409;
	setp.lt.s32 	%p87, %r83, 0;
	selp.b32 	%r505, %r410, %r409, %p87;
	xor.b32  	%r411, %r406, %r83;
	shr.s32 	%r412, %r406, 31;
	xor.b32  	%r413, %r412, %r406;
	xor.b32  	%r414, %r412, %r407;
	cvt.u64.u32 	%rd220, %r413;
	shl.b64 	%rd221, %rd220, 32;
	cvt.u64.u32 	%rd222, %r414;
	or.b64  	%rd223, %rd221, %rd222;
	cvt.rn.f64.s64 	%fd19, %rd223;
	mul.f64 	%fd20, %fd19, 0d3BF921FB54442D19;
	cvt.rn.f32.f64 	%f492, %fd20;
	neg.f32 	%f493, %f492;
	setp.lt.s32 	%p88, %r411, 0;
	selp.f32 	%f1155, %f493, %f492, %p88;
$L__BB0_100:
	mov.b32 	%f495, %r112;
	mul.rn.f32 	%f496, %f1155, %f1155;
	and.b32  	%r416, %r505, 1;
	setp.eq.b32 	%p89, %r416, 1;
	selp.f32 	%f497, 0f3F800000, %f1155, %p89;
	fma.rn.f32 	%f498, %f496, %f497, 0f00000000;
	fma.rn.f32 	%f499, %f496, 0f37CBAC00, 0fBAB607ED;
	selp.f32 	%f500, %f499, 0fB94D4153, %p89;
	selp.f32 	%f501, 0f3D2AAABB, 0f3C0885E4, %p89;
	fma.rn.f32 	%f502, %f500, %f496, %f501;
	selp.f32 	%f503, 0fBEFFFFFF, 0fBE2AAAA8, %p89;
	fma.rn.f32 	%f504, %f502, %f496, %f503;
	fma.rn.f32 	%f505, %f504, %f498, %f497;
	and.b32  	%r417, %r505, 2;
	setp.eq.s32 	%p90, %r417, 0;
	mov.f32 	%f506, 0f00000000;
	sub.f32 	%f507, %f506, %f505;
	selp.f32 	%f508, %f505, %f507, %p90;
	mul.f32 	%f509, %f508, %f75;
	mul.f32 	%f510, %f509, %f76;
	mul.f32 	%f1159, %f510, %f495;
	mul.f32 	%f1158, %f82, %f495;
	bra.uni 	$L__BB0_118;
$L__BB0_101:
	mul.f32 	%f411, %f20, 0f3F22F983;
	cvt.rni.s32.f32 	%r513, %f411;
	cvt.rn.f32.s32 	%f412, %r513;
	fma.rn.f32 	%f413, %f412, 0fBFC90FDA, %f20;
	fma.rn.f32 	%f414, %f412, 0fB3A22168, %f413;
	fma.rn.f32 	%f1157, %f412, 0fA7C234C5, %f414;
	abs.f32 	%f89, %f20;
	setp.ltu.f32 	%p59, %f89, 0f47CE4780;
	mov.u32 	%r509, %r513;
	mov.f32 	%f1156, %f1157;
	@%p59 bra 	$L__BB0_109;
	setp.neu.f32 	%p60, %f89, 0f7F800000;
	@%p60 bra 	$L__BB0_104;
	mov.f32 	%f417, 0f00000000;
	mul.rn.f32 	%f1156, %f20, %f417;
	mov.b32 	%r509, 0;
	bra.uni 	$L__BB0_109;
$L__BB0_104:
	shl.b32 	%r319, %r83, 8;
	or.b32  	%r139, %r319, -2147483648;
	mov.b64 	%rd286, 0;
	mov.b32 	%r506, 0;
	mov.u64 	%rd284, __cudart_i2opi_f;
	mov.u64 	%rd285, %rd1;
$L__BB0_105:
	.pragma "nounroll";
	ld.global.nc.u32 	%r320, [%rd284];
	mad.wide.u32 	%rd194, %r320, %r139, %rd286;
	shr.u64 	%rd286, %rd194, 32;
	st.local.u32 	[%rd285], %rd194;
	add.s32 	%r506, %r506, 1;
	add.s64 	%rd285, %rd285, 4;
	add.s64 	%rd284, %rd284, 4;
	setp.ne.s32 	%p61, %r506, 6;
	@%p61 bra 	$L__BB0_105;
	shr.u32 	%r321, %r83, 23;
	st.local.u32 	[%rd1+24], %rd286;
	and.b32  	%r142, %r321, 31;
	and.b32  	%r322, %r321, 224;
	add.s32 	%r323, %r322, -128;
	shr.u32 	%r324, %r323, 5;
	mul.wide.u32 	%rd195, %r324, 4;
	sub.s64 	%rd79, %rd1, %rd195;
	ld.local.u32 	%r507, [%rd79+24];
	ld.local.u32 	%r508, [%rd79+20];
	setp.eq.s32 	%p62, %r142, 0;
	@%p62 bra 	$L__BB0_108;
	shf.l.wrap.b32 	%r507, %r508, %r507, %r142;
	ld.local.u32 	%r325, [%rd79+16];
	shf.l.wrap.b32 	%r508, %r325, %r508, %r142;
$L__BB0_108:
	shr.u32 	%r326, %r507, 30;
	shf.l.wrap.b32 	%r327, %r508, %r507, 2;
	shl.b32 	%r328, %r508, 2;
	shr.u32 	%r329, %r327, 31;
	add.s32 	%r330, %r329, %r326;
	neg.s32 	%r331, %r330;
	setp.lt.s32 	%p63, %r83, 0;
	selp.b32 	%r509, %r331, %r330, %p63;
	xor.b32  	%r332, %r327, %r83;
	shr.s32 	%r333, %r327, 31;
	xor.b32  	%r334, %r333, %r327;
	xor.b32  	%r335, %r333, %r328;
	cvt.u64.u32 	%rd196, %r334;
	shl.b64 	%rd197, %rd196, 32;
	cvt.u64.u32 	%rd198, %r335;
	or.b64  	%rd199, %rd197, %rd198;
	cvt.rn.f64.s64 	%fd13, %rd199;
	mul.f64 	%fd14, %fd13, 0d3BF921FB54442D19;
	cvt.rn.f32.f64 	%f415, %fd14;
	neg.f32 	%f416, %f415;
	setp.lt.s32 	%p64, %r332, 0;
	selp.f32 	%f1156, %f416, %f415, %p64;
$L__BB0_109:
	setp.ltu.f32 	%p65, %f89, 0f47CE4780;
	add.s32 	%r337, %r509, 1;
	mul.rn.f32 	%f418, %f1156, %f1156;
	and.b32  	%r338, %r509, 1;
	setp.eq.b32 	%p66, %r338, 1;
	selp.f32 	%f419, %f1156, 0f3F800000, %p66;
	fma.rn.f32 	%f420, %f418, %f419, 0f00000000;
	fma.rn.f32 	%f421, %f418, 0f37CBAC00, 0fBAB607ED;
	selp.f32 	%f422, 0fB94D4153, %f421, %p66;
	selp.f32 	%f423, 0f3C0885E4, 0f3D2AAABB, %p66;
	fma.rn.f32 	%f424, %f422, %f418, %f423;
	selp.f32 	%f425, 0fBE2AAAA8, 0fBEFFFFFF, %p66;
	fma.rn.f32 	%f426, %f424, %f418, %f425;
	fma.rn.f32 	%f427, %f426, %f420, %f419;
	and.b32  	%r339, %r337, 2;
	setp.eq.s32 	%p67, %r339, 0;
	mov.f32 	%f428, 0f00000000;
	sub.f32 	%f429, %f428, %f427;
	selp.f32 	%f93, %f427, %f429, %p67;
	@%p65 bra 	$L__BB0_117;
	setp.neu.f32 	%p68, %f89, 0f7F800000;
	@%p68 bra 	$L__BB0_112;
	mov.f32 	%f432, 0f00000000;
	mul.rn.f32 	%f1157, %f20, %f432;
	mov.b32 	%r513, 0;
	bra.uni 	$L__BB0_117;
$L__BB0_112:
	shl.b32 	%r341, %r83, 8;
	or.b32  	%r151, %r341, -2147483648;
	mov.b64 	%rd289, 0;
	mov.b32 	%r510, 0;
	mov.u64 	%rd287, __cudart_i2opi_f;
	mov.u64 	%rd288, %rd1;
$L__BB0_113:
	.pragma "nounroll";
	ld.global.nc.u32 	%r342, [%rd287];
	mad.wide.u32 	%rd202, %r342, %r151, %rd289;
	shr.u64 	%rd289, %rd202, 32;
	st.local.u32 	[%rd288], %rd202;
	add.s32 	%r510, %r510, 1;
	add.s64 	%rd288, %rd288, 4;
	add.s64 	%rd287, %rd287, 4;
	setp.ne.s32 	%p69, %r510, 6;
	@%p69 bra 	$L__BB0_113;
	shr.u32 	%r343, %r83, 23;
	st.local.u32 	[%rd1+24], %rd289;
	and.b32  	%r154, %r343, 31;
	and.b32  	%r344, %r343, 224;
	add.s32 	%r345, %r344, -128;
	shr.u32 	%r346, %r345, 5;
	mul.wide.u32 	%rd203, %r346, 4;
	sub.s64 	%rd86, %rd1, %rd203;
	ld.local.u32 	%r511, [%rd86+24];
	ld.local.u32 	%r512, [%rd86+20];
	setp.eq.s32 	%p70, %r154, 0;
	@%p70 bra 	$L__BB0_116;
	shf.l.wrap.b32 	%r511, %r512, %r511, %r154;
	ld.local.u32 	%r347, [%rd86+16];
	shf.l.wrap.b32 	%r512, %r347, %r512, %r154;
$L__BB0_116:
	shr.u32 	%r348, %r511, 30;
	shf.l.wrap.b32 	%r349, %r512, %r511, 2;
	shl.b32 	%r350, %r512, 2;
	shr.u32 	%r351, %r349, 31;
	add.s32 	%r352, %r351, %r348;
	neg.s32 	%r353, %r352;
	setp.lt.s32 	%p71, %r83, 0;
	selp.b32 	%r513, %r353, %r352, %p71;
	xor.b32  	%r354, %r349, %r83;
	shr.s32 	%r355, %r349, 31;
	xor.b32  	%r356, %r355, %r349;
	xor.b32  	%r357, %r355, %r350;
	cvt.u64.u32 	%rd204, %r356;
	shl.b64 	%rd205, %rd204, 32;
	cvt.u64.u32 	%rd206, %r357;
	or.b64  	%rd207, %rd205, %rd206;
	cvt.rn.f64.s64 	%fd15, %rd207;
	mul.f64 	%fd16, %fd15, 0d3BF921FB54442D19;
	cvt.rn.f32.f64 	%f430, %fd16;
	neg.f32 	%f431, %f430;
	setp.lt.s32 	%p72, %r354, 0;
	selp.f32 	%f1157, %f431, %f430, %p72;
$L__BB0_117:
	fma.rn.f32 	%f433, %f19, 0f3BBB989D, 0f3F000000;
	cvt.sat.f32.f32 	%f434, %f433;
	mov.f32 	%f435, 0f4B400001;
	mov.f32 	%f436, 0f437C0000;
	fma.rm.f32 	%f437, %f434, %f436, %f435;
	add.f32 	%f438, %f437, 0fCB40007F;
	neg.f32 	%f439, %f438;
	fma.rn.f32 	%f440, %f19, 0f3FB8AA3B, %f439;
	fma.rn.f32 	%f441, %f19, 0f32A57060, %f440;
	ex2.approx.ftz.f32 	%f442, %f441;
	mov.b32 	%r359, %f437;
	shl.b32 	%r360, %r359, 23;
	mov.b32 	%f443, %r360;
	mul.f32 	%f444, %f442, %f443;
	mul.rn.f32 	%f445, %f1157, %f1157;
	and.b32  	%r361, %r513, 1;
	setp.eq.b32 	%p73, %r361, 1;
	selp.f32 	%f446, 0f3F800000, %f1157, %p73;
	fma.rn.f32 	%f447, %f445, %f446, 0f00000000;
	fma.rn.f32 	%f448, %f445, 0f37CBAC00, 0fBAB607ED;
	selp.f32 	%f449, %f448, 0fB94D4153, %p73;
	selp.f32 	%f450, 0f3D2AAABB, 0f3C0885E4, %p73;
	fma.rn.f32 	%f451, %f449, %f445, %f450;
	selp.f32 	%f452, 0fBEFFFFFF, 0fBE2AAAA8, %p73;
	fma.rn.f32 	%f453, %f451, %f445, %f452;
	fma.rn.f32 	%f454, %f453, %f447, %f446;
	and.b32  	%r362, %r513, 2;
	setp.eq.s32 	%p74, %r362, 0;
	mov.f32 	%f455, 0f00000000;
	sub.f32 	%f456, %f455, %f454;
	selp.f32 	%f457, %f454, %f456, %p74;
	mul.f32 	%f1159, %f444, %f457;
	mul.f32 	%f1158, %f444, %f93;
$L__BB0_118:
	ld.param.u64 	%rd253, [ghmatecd_kernel_param_13];
	ld.param.u64 	%rd252, [ghmatecd_kernel_param_8];
	ld.param.u64 	%rd251, [ghmatecd_kernel_param_7];
	div.rn.f32 	%f557, %f9, %f7;
	div.rn.f32 	%f558, %f4, %f7;
	div.rn.f32 	%f559, %f5, %f7;
	div.rn.f32 	%f560, %f6, %f7;
	mul.f32 	%f561, %f13, %f14;
	mul.f32 	%f562, %f16, %f16;
	mul.f32 	%f563, %f15, %f15;
	sub.f32 	%f564, %f563, %f562;
	mul.f32 	%f565, %f15, %f16;
	fma.rn.f32 	%f566, %f15, %f16, %f565;
	fma.rn.f32 	%f567, %f13, %f14, %f561;
	sqrt.rn.f32 	%f568, %f3;
	cvta.to.global.u64 	%rd240, %rd253;
	cvta.to.global.u64 	%rd241, %rd252;
	cvta.to.global.u64 	%rd242, %rd251;
	mul.f32 	%f569, %f17, %f17;
	mul.f32 	%f570, %f18, %f18;
	sub.f32 	%f571, %f569, %f570;
	mul.f32 	%f572, %f17, %f18;
	fma.rn.f32 	%f573, %f17, %f18, %f572;
	mul.f32 	%f574, %f19, %f19;
	mul.f32 	%f575, %f20, %f20;
	sub.f32 	%f576, %f574, %f575;
	mul.f32 	%f577, %f19, %f20;
	fma.rn.f32 	%f578, %f19, %f20, %f577;
	abs.f32 	%f579, %f576;
	abs.f32 	%f580, %f578;
	add.f32 	%f581, %f579, %f580;
	rcp.rn.f32 	%f582, %f581;
	mul.f32 	%f583, %f582, 0f00000000;
	mul.f32 	%f584, %f576, %f582;
	mul.f32 	%f585, %f578, %f582;
	mul.f32 	%f586, %f585, %f585;
	fma.rn.f32 	%f587, %f584, %f584, %f586;
	rcp.rn.f32 	%f588, %f587;
	mul.f32 	%f589, %f583, %f585;
	fma.rn.f32 	%f590, %f582, %f584, %f589;
	mul.f32 	%f591, %f583, %f584;
	mul.f32 	%f592, %f582, %f585;
	sub.f32 	%f593, %f591, %f592;
	mul.f32 	%f594, %f593, %f588;
	fma.rn.f32 	%f595, %f590, %f588, 0f3F800000;
	abs.f32 	%f596, %f19;
	abs.f32 	%f597, %f20;
	add.f32 	%f598, %f596, %f597;
	rcp.rn.f32 	%f599, %f598;
	mul.f32 	%f600, %f599, 0f00000000;
	mul.f32 	%f601, %f19, %f599;
	mul.f32 	%f602, %f20, %f599;
	mul.f32 	%f603, %f602, %f602;
	fma.rn.f32 	%f604, %f601, %f601, %f603;
	rcp.rn.f32 	%f605, %f604;
	mul.f32 	%f606, %f600, %f602;
	fma.rn.f32 	%f607, %f599, %f601, %f606;
	mul.f32 	%f608, %f607, %f605;
	mul.f32 	%f609, %f600, %f601;
	mul.f32 	%f610, %f599, %f602;
	sub.f32 	%f611, %f609, %f610;
	mul.f32 	%f612, %f611, %f605;
	sub.f32 	%f613, %f595, %f608;
	sub.f32 	%f614, %f594, %f612;
	mul.f32 	%f615, %f613, %f1158;
	mul.f32 	%f616, %f614, %f1159;
	sub.f32 	%f617, %f615, %f616;
	mul.f32 	%f618, %f613, %f1159;
	fma.rn.f32 	%f619, %f614, %f1158, %f618;
	div.rn.f32 	%f620, %f617, %f7;
	div.rn.f32 	%f621, %f619, %f7;
	abs.f32 	%f622, %f571;
	abs.f32 	%f623, %f573;
	add.f32 	%f624, %f622, %f623;
	rcp.rn.f32 	%f625, %f624;
	mul.f32 	%f626, %f625, 0f00000000;
	mul.f32 	%f627, %f571, %f625;
	mul.f32 	%f628, %f573, %f625;
	mul.f32 	%f629, %f628, %f628;
	fma.rn.f32 	%f630, %f627, %f627, %f629;
	rcp.rn.f32 	%f631, %f630;
	mul.f32 	%f632, %f626, %f628;
	fma.rn.f32 	%f633, %f625, %f627, %f632;
	mul.f32 	%f634, %f633, %f631;
	mul.f32 	%f635, %f626, %f627;
	mul.f32 	%f636, %f625, %f628;
	sub.f32 	%f637, %f635, %f636;
	mul.f32 	%f638, %f637, %f631;
	abs.f32 	%f639, %f17;
	abs.f32 	%f640, %f18;
	add.f32 	%f641, %f639, %f640;
	rcp.rn.f32 	%f642, %f641;
	mul.f32 	%f643, %f642, 0f00000000;
	mul.f32 	%f644, %f17, %f642;
	mul.f32 	%f645, %f18, %f642;
	mul.f32 	%f646, %f645, %f645;
	fma.rn.f32 	%f647, %f644, %f644, %f646;
	rcp.rn.f32 	%f648, %f647;
	mul.f32 	%f649, %f643, %f645;
	fma.rn.f32 	%f650, %f642, %f644, %f649;
	mul.f32 	%f651, %f650, %f648;
	mul.f32 	%f652, %f643, %f644;
	mul.f32 	%f653, %f642, %f645;
	sub.f32 	%f654, %f652, %f653;
	mul.f32 	%f655, %f654, %f648;
	sub.f32 	%f656, %f634, %f651;
	sub.f32 	%f657, %f638, %f655;
	mul.f32 	%f658, %f564, %f656;
	mul.f32 	%f659, %f566, %f657;
	sub.f32 	%f660, %f658, %f659;
	mul.f32 	%f661, %f566, %f656;
	fma.rn.f32 	%f662, %f564, %f657, %f661;
	mul.f32 	%f663, %f660, %f1150;
	mul.f32 	%f664, %f662, %f1151;
	sub.f32 	%f665, %f663, %f664;
	mul.f32 	%f666, %f660, %f1151;
	fma.rn.f32 	%f667, %f662, %f1150, %f666;
	div.rn.f32 	%f668, %f665, %f7;
	div.rn.f32 	%f669, %f667, %f7;
	sub.f32 	%f670, %f620, %f668;
	sub.f32 	%f671, %f621, %f669;
	mul.f32 	%f672, %f582, 0f40400000;
	fma.rn.f32 	%f673, %f672, %f584, %f589;
	mul.f32 	%f674, %f673, %f588;
	mul.f32 	%f675, %f672, %f585;
	sub.f32 	%f676, %f591, %f675;
	mul.f32 	%f677, %f676, %f588;
	add.f32 	%f678, %f674, 0f3F800000;
	mul.f32 	%f679, %f599, 0f40400000;
	fma.rn.f32 	%f680, %f679, %f601, %f606;
	mul.f32 	%f681, %f680, %f605;
	mul.f32 	%f682, %f679, %f602;
	sub.f32 	%f683, %f609, %f682;
	mul.f32 	%f684, %f683, %f605;
	sub.f32 	%f685, %f678, %f681;
	sub.f32 	%f686, %f677, %f684;
	mul.f32 	%f687, %f685, %f1158;
	mul.f32 	%f688, %f686, %f1159;
	sub.f32 	%f689, %f687, %f688;
	mul.f32 	%f690, %f685, %f1159;
	fma.rn.f32 	%f691, %f686, %f1158, %f690;
	div.rn.f32 	%f692, %f689, %f7;
	div.rn.f32 	%f693, %f691, %f7;
	mul.f32 	%f694, %f625, 0f40400000;
	fma.rn.f32 	%f695, %f694, %f627, %f632;
	mul.f32 	%f696, %f695, %f631;
	mul.f32 	%f697, %f694, %f628;
	sub.f32 	%f698, %f635, %f697;
	mul.f32 	%f699, %f698, %f631;
	add.f32 	%f700, %f696, 0f3F800000;
	mul.f32 	%f701, %f642, 0f40400000;
	fma.rn.f32 	%f702, %f701, %f644, %f649;
	mul.f32 	%f703, %f702, %f648;
	mul.f32 	%f704, %f701, %f645;
	sub.f32 	%f705, %f652, %f704;
	mul.f32 	%f706, %f705, %f648;
	sub.f32 	%f707, %f700, %f703;
	sub.f32 	%f708, %f699, %f706;
	mul.f32 	%f709, %f564, %f707;
	mul.f32 	%f710, %f566, %f708;
	sub.f32 	%f711, %f709, %f710;
	mul.f32 	%f712, %f566, %f707;
	fma.rn.f32 	%f713, %f564, %f708, %f712;
	mul.f32 	%f714, %f711, %f1150;
	mul.f32 	%f715, %f713, %f1151;
	sub.f32 	%f716, %f714, %f715;
	mul.f32 	%f717, %f711, %f1151;
	fma.rn.f32 	%f718, %f713, %f1150, %f717;
	div.rn.f32 	%f719, %f716, %f7;
	div.rn.f32 	%f720, %f718, %f7;
	sub.f32 	%f721, %f692, %f719;
	sub.f32 	%f722, %f693, %f720;
	add.f32 	%f723, %f19, 0fC0000000;
	add.f32 	%f724, %f723, %f681;
	add.f32 	%f725, %f20, %f684;
	sub.f32 	%f726, %f724, %f674;
	sub.f32 	%f727, %f725, %f677;
	mul.f32 	%f728, %f726, %f1158;
	mul.f32 	%f729, %f727, %f1159;
	sub.f32 	%f730, %f728, %f729;
	mul.f32 	%f731, %f726, %f1159;
	fma.rn.f32 	%f732, %f727, %f1158, %f731;
	mul.f32 	%f733, %f7, %f7;
	div.rn.f32 	%f734, %f730, %f733;
	div.rn.f32 	%f735, %f732, %f733;
	add.f32 	%f736, %f703, 0fBF800000;
	sub.f32 	%f737, %f736, %f696;
	sub.f32 	%f738, %f706, %f699;
	mul.f32 	%f739, %f564, %f737;
	mul.f32 	%f740, %f566, %f738;
	sub.f32 	%f741, %f739, %f740;
	mul.f32 	%f742, %f566, %f737;
	fma.rn.f32 	%f743, %f564, %f738, %f742;
	mul.f32 	%f744, %f741, %f1150;
	mul.f32 	%f745, %f743, %f1151;
	sub.f32 	%f746, %f744, %f745;
	mul.f32 	%f747, %f741, %f1151;
	fma.rn.f32 	%f748, %f743, %f1150, %f747;
	div.rn.f32 	%f749, %f746, %f733;
	div.rn.f32 	%f750, %f748, %f733;
	sub.f32 	%f751, %f734, %f749;
	sub.f32 	%f752, %f735, %f750;
	add.f32 	%f753, %f19, 0fC0800000;
	mul.f32 	%f754, %f599, 0f41100000;
	fma.rn.f32 	%f755, %f754, %f601, %f606;
	mul.f32 	%f756, %f754, %f602;
	sub.f32 	%f757, %f609, %f756;
	fma.rn.f32 	%f758, %f755, %f605, %f753;
	fma.rn.f32 	%f759, %f757, %f605, %f20;
	mul.f32 	%f760, %f582, 0f41100000;
	fma.rn.f32 	%f761, %f760, %f584, %f589;
	mul.f32 	%f762, %f761, %f588;
	mul.f32 	%f763, %f760, %f585;
	sub.f32 	%f764, %f591, %f763;
	mul.f32 	%f765, %f764, %f588;
	sub.f32 	%f766, %f758, %f762;
	sub.f32 	%f767, %f759, %f765;
	mul.f32 	%f768, %f766, %f1158;
	mul.f32 	%f769, %f767, %f1159;
	sub.f32 	%f770, %f768, %f769;
	mul.f32 	%f771, %f766, %f1159;
	fma.rn.f32 	%f772, %f767, %f1158, %f771;
	div.rn.f32 	%f773, %f770, %f733;
	div.rn.f32 	%f774, %f772, %f733;
	add.f32 	%f775, %f17, 0fC0800000;
	mul.f32 	%f776, %f642, 0f41100000;
	fma.rn.f32 	%f777, %f776, %f644, %f649;
	mul.f32 	%f778, %f776, %f645;
	sub.f32 	%f779, %f652, %f778;
	fma.rn.f32 	%f780, %f777, %f648, %f775;
	fma.rn.f32 	%f781, %f779, %f648, %f18;
	mul.f32 	%f782, %f625, 0f41100000;
	fma.rn.f32 	%f783, %f782, %f627, %f632;
	mul.f32 	%f784, %f783, %f631;
	mul.f32 	%f785, %f782, %f628;
	sub.f32 	%f786, %f635, %f785;
	mul.f32 	%f787, %f786, %f631;
	sub.f32 	%f788, %f780, %f784;
	sub.f32 	%f789, %f781, %f787;
	mul.f32 	%f790, %f564, %f788;
	mul.f32 	%f791, %f566, %f789;
	sub.f32 	%f792, %f790, %f791;
	mul.f32 	%f793, %f566, %f788;
	fma.rn.f32 	%f794, %f564, %f789, %f793;
	mul.f32 	%f795, %f792, %f1150;
	mul.f32 	%f796, %f794, %f1151;
	sub.f32 	%f797, %f795, %f796;
	mul.f32 	%f798, %f792, %f1151;
	fma.rn.f32 	%f799, %f794, %f1150, %f798;
	div.rn.f32 	%f800, %f797, %f733;
	div.rn.f32 	%f801, %f799, %f733;
	sub.f32 	%f802, %f773, %f800;
	sub.f32 	%f803, %f774, %f801;
	div.rn.f32 	%f804, %f721, %f7;
	div.rn.f32 	%f805, %f722, %f7;
	sub.f32 	%f806, %f751, %f804;
	sub.f32 	%f807, %f752, %f805;
	mul.f32 	%f808, %f721, 0f40800000;
	mul.f32 	%f809, %f722, 0f40800000;
	div.rn.f32 	%f810, %f808, %f7;
	div.rn.f32 	%f811, %f809, %f7;
	add.f32 	%f812, %f802, %f802;
	add.f32 	%f813, %f803, %f803;
	sub.f32 	%f814, %f810, %f812;
	sub.f32 	%f815, %f811, %f813;
	mul.f32 	%f816, %f14, %f14;
	mul.f32 	%f817, %f13, %f13;
	sub.f32 	%f818, %f817, %f816;
	add.f32 	%f819, %f818, 0fC0000000;
	fma.rn.f32 	%f820, %f814, 0f3F000000, %f806;
	fma.rn.f32 	%f821, %f815, 0f3F000000, %f807;
	mul.f32 	%f822, %f721, 0f40400000;
	mul.f32 	%f823, %f722, 0f40400000;
	div.rn.f32 	%f824, %f822, %f7;
	div.rn.f32 	%f825, %f823, %f7;
	sub.f32 	%f826, %f820, %f824;
	sub.f32 	%f827, %f821, %f825;
	mul.f32 	%f828, %f819, %f826;
	mul.f32 	%f829, %f567, %f827;
	sub.f32 	%f830, %f828, %f829;
	mul.f32 	%f831, %f567, %f826;
	fma.rn.f32 	%f832, %f819, %f827, %f831;
	add.f32 	%f833, %f721, %f721;
	add.f32 	%f834, %f722, %f722;
	div.rn.f32 	%f835, %f833, %f7;
	div.rn.f32 	%f836, %f834, %f7;
	sub.f32 	%f837, %f830, %f835;
	sub.f32 	%f838, %f832, %f836;
	mul.f32 	%f839, %f1, %f2;
	mul.f32 	%f840, %f839, %f568;
	mul.lo.s32 	%r463, %r1, 3;
	mul.lo.s32 	%r464, %r2, %r163;
	rcp.rn.f32 	%f841, %f10;
	mad.lo.s32 	%r465, %r464, 3, %r463;
	ld.global.f32 	%f842, [%rd240];
	mul.f32 	%f843, %f670, %f842;
	mul.f32 	%f844, %f671, %f842;
	mul.f32 	%f845, %f721, %f558;
	mul.f32 	%f846, %f722, %f558;
	mul.f32 	%f847, %f845, %f558;
	mul.f32 	%f848, %f846, %f558;
	sub.f32 	%f849, %f843, %f847;
	sub.f32 	%f850, %f844, %f848;
	mul.f32 	%f851, %f11, %f849;
	mul.f32 	%f852, %f12, %f850;
	sub.f32 	%f853, %f851, %f852;
	mul.f32 	%f854, %f12, %f849;
	fma.rn.f32 	%f855, %f11, %f850, %f854;
	mul.f32 	%f856, %f558, %f8;
	fma.rn.f32 	%f857, %f557, %f842, %f856;
	mul.f32 	%f858, %f558, %f558;
	mul.f32 	%f859, %f557, %f858;
	mul.f32 	%f860, %f814, %f859;
	mul.f32 	%f861, %f815, %f859;
	fma.rn.f32 	%f862, %f806, %f857, %f860;
	fma.rn.f32 	%f863, %f807, %f857, %f861;
	fma.rn.f32 	%f864, %f837, %f856, %f862;
	fma.rn.f32 	%f865, %f838, %f856, %f863;
	mul.f32 	%f866, %f841, %f864;
	mul.f32 	%f867, %f841, %f865;
	mul.f32 	%f868, %f840, %f853;
	mul.f32 	%f869, %f840, %f855;
	mul.f32 	%f870, %f840, %f866;
	mul.f32 	%f871, %f840, %f867;
	mul.wide.s32 	%rd243, %r465, 8;
	add.s64 	%rd244, %rd241, %rd243;
	atom.global.add.f32 	%f872, [%rd244], %f868;
	atom.global.add.f32 	%f873, [%rd244+4], %f869;
	add.s64 	%rd245, %rd242, %rd243;
	atom.global.add.f32 	%f874, [%rd245], %f870;
	atom.global.add.f32 	%f875, [%rd245+4], %f871;
	ld.global.f32 	%f876, [%rd240+4];
	mul.f32 	%f877, %f670, %f876;
	mul.f32 	%f878, %f671, %f876;
	mul.f32 	%f879, %f845, %f559;
	mul.f32 	%f880, %f846, %f559;
	sub.f32 	%f881, %f877, %f879;
	sub.f32 	%f882, %f878, %f880;
	mul.f32 	%f883, %f11, %f881;
	mul.f32 	%f884, %f12, %f882;
	sub.f32 	%f885, %f883, %f884;
	mul.f32 	%f886, %f12, %f881;
	fma.rn.f32 	%f887, %f11, %f882, %f886;
	ld.global.f32 	%f888, [%rd2+4];
	mul.f32 	%f889, %f558, %f888;
	fma.rn.f32 	%f890, %f557, %f876, %f889;
	mul.f32 	%f891, %f559, %f558;
	mul.f32 	%f892, %f557, %f891;
	mul.f32 	%f893, %f814, %f892;
	mul.f32 	%f894, %f815, %f892;
	fma.rn.f32 	%f895, %f806, %f890, %f893;
	fma.rn.f32 	%f896, %f807, %f890, %f894;
	ld.global.f32 	%f897, [%rd2];
	mul.f32 	%f898, %f559, %f897;
	fma.rn.f32 	%f899, %f837, %f898, %f895;
	fma.rn.f32 	%f900, %f838, %f898, %f896;
	mul.f32 	%f901, %f841, %f899;
	mul.f32 	%f902, %f841, %f900;
	mul.f32 	%f903, %f840, %f885;
	mul.f32 	%f904, %f840, %f887;
	mul.f32 	%f905, %f840, %f901;
	mul.f32 	%f906, %f840, %f902;
	atom.global.add.f32 	%f907, [%rd244+8], %f903;
	atom.global.add.f32 	%f908, [%rd244+12], %f904;
	atom.global.add.f32 	%f909, [%rd245+8], %f905;
	atom.global.add.f32 	%f910, [%rd245+12], %f906;
	ld.global.f32 	%f911, [%rd240+8];
	mul.f32 	%f912, %f670, %f911;
	mul.f32 	%f913, %f671, %f911;
	mul.f32 	%f914, %f845, %f560;
	mul.f32 	%f915, %f846, %f560;
	sub.f32 	%f916, %f912, %f914;
	sub.f32 	%f917, %f913, %f915;
	mul.f32 	%f918, %f11, %f916;
	mul.f32 	%f919, %f12, %f917;
	sub.f32 	%f920, %f918, %f919;
	mul.f32 	%f921, %f12, %f916;
	fma.rn.f32 	%f922, %f11, %f917, %f921;
	ld.global.f32 	%f923, [%rd2+8];
	mul.f32 	%f924, %f558, %f923;
	fma.rn.f32 	%f925, %f557, %f911, %f924;
	mul.f32 	%f926, %f560, %f558;
	mul.f32 	%f927, %f557, %f926;
	mul.f32 	%f928, %f814, %f927;
	mul.f32 	%f929, %f815, %f927;
	fma.rn.f32 	%f930, %f806, %f925, %f928;
	fma.rn.f32 	%f931, %f807, %f925, %f929;
	ld.global.f32 	%f932, [%rd2];
	mul.f32 	%f933, %f560, %f932;
	fma.rn.f32 	%f934, %f837, %f933, %f930;
	fma.rn.f32 	%f935, %f838, %f933, %f931;
	mul.f32 	%f936, %f841, %f934;
	mul.f32 	%f937, %f841, %f935;
	mul.f32 	%f938, %f840, %f920;
	mul.f32 	%f939, %f840, %f922;
	mul.f32 	%f940, %f840, %f936;
	mul.f32 	%f941, %f840, %f937;
	atom.global.add.f32 	%f942, [%rd244+16], %f938;
	atom.global.add.f32 	%f943, [%rd244+20], %f939;
	atom.global.add.f32 	%f944, [%rd245+16], %f940;
	atom.global.add.f32 	%f945, [%rd245+20], %f941;
	ld.global.f32 	%f946, [%rd240+12];
	mul.f32 	%f947, %f670, %f946;
	mul.f32 	%f948, %f671, %f946;
	mul.f32 	%f949, %f721, %f559;
	mul.f32 	%f950, %f722, %f559;
	mul.f32 	%f951, %f949, %f558;
	mul.f32 	%f952, %f950, %f558;
	sub.f32 	%f953, %f947, %f951;
	sub.f32 	%f954, %f948, %f952;
	mul.f32 	%f955, %f11, %f953;
	mul.f32 	%f956, %f12, %f954;
	sub.f32 	%f957, %f955, %f956;
	mul.f32 	%f958, %f12, %f953;
	fma.rn.f32 	%f959, %f11, %f954, %f958;
	ld.global.f32 	%f960, [%rd2];
	mul.f32 	%f961, %f559, %f960;
	fma.rn.f32 	%f962, %f557, %f946, %f961;
	fma.rn.f32 	%f963, %f806, %f962, %f893;
	fma.rn.f32 	%f964, %f807, %f962, %f894;
	ld.global.f32 	%f965, [%rd2+4];
	mul.f32 	%f966, %f558, %f965;
	fma.rn.f32 	%f967, %f837, %f966, %f963;
	fma.rn.f32 	%f968, %f838, %f966, %f964;
	mul.f32 	%f969, %f841, %f967;
	mul.f32 	%f970, %f841, %f968;
	mul.f32 	%f971, %f840, %f957;
	mul.f32 	%f972, %f840, %f959;
	mul.f32 	%f973, %f840, %f969;
	mul.f32 	%f974, %f840, %f970;
	mul.wide.s32 	%rd246, %r163, 8;
	add.s64 	%rd247, %rd244, %rd246;
	atom.global.add.f32 	%f975, [%rd247], %f971;
	atom.global.add.f32 	%f976, [%rd247+4], %f972;
	add.s64 	%rd248, %rd245, %rd246;
	atom.global.add.f32 	%f977, [%rd248], %f973;
	atom.global.add.f32 	%f978, [%rd248+4], %f974;
	ld.global.f32 	%f979, [%rd240+16];
	mul.f32 	%f980, %f670, %f979;
	mul.f32 	%f981, %f671, %f979;
	mul.f32 	%f982, %f949, %f559;
	mul.f32 	%f983, %f950, %f559;
	sub.f32 	%f984, %f980, %f982;
	sub.f32 	%f985, %f981, %f983;
	mul.f32 	%f986, %f11, %f984;
	mul.f32 	%f987, %f12, %f985;
	sub.f32 	%f988, %f986, %f987;
	mul.f32 	%f989, %f12, %f984;
	fma.rn.f32 	%f990, %f11, %f985, %f989;
	ld.global.f32 	%f991, [%rd2+4];
	mul.f32 	%f992, %f559, %f991;
	fma.rn.f32 	%f993, %f557, %f979, %f992;
	mul.f32 	%f994, %f559, %f559;
	mul.f32 	%f995, %f557, %f994;
	mul.f32 	%f996, %f814, %f995;
	mul.f32 	%f997, %f815, %f995;
	fma.rn.f32 	%f998, %f806, %f993, %f996;
	fma.rn.f32 	%f999, %f807, %f993, %f997;
	fma.rn.f32 	%f1000, %f837, %f992, %f998;
	fma.rn.f32 	%f1001, %f838, %f992, %f999;
	mul.f32 	%f1002, %f841, %f1000;
	mul.f32 	%f1003, %f841, %f1001;
	mul.f32 	%f1004, %f840, %f988;
	mul.f32 	%f1005, %f840, %f990;
	mul.f32 	%f1006, %f840, %f1002;
	mul.f32 	%f1007, %f840, %f1003;
	atom.global.add.f32 	%f1008, [%rd247+8], %f1004;
	atom.global.add.f32 	%f1009, [%rd247+12], %f1005;
	atom.global.add.f32 	%f1010, [%rd248+8], %f1006;
	atom.global.add.f32 	%f1011, [%rd248+12], %f1007;
	ld.global.f32 	%f1012, [%rd240+20];
	mul.f32 	%f1013, %f670, %f1012;
	mul.f32 	%f1014, %f671, %f1012;
	mul.f32 	%f1015, %f949, %f560;
	mul.f32 	%f1016, %f950, %f560;
	sub.f32 	%f1017, %f1013, %f1015;
	sub.f32 	%f1018, %f1014, %f1016;
	mul.f32 	%f1019, %f11, %f1017;
	mul.f32 	%f1020, %f12, %f1018;
	sub.f32 	%f1021, %f1019, %f1020;
	mul.f32 	%f1022, %f12, %f1017;
	fma.rn.f32 	%f1023, %f11, %f1018, %f1022;
	ld.global.f32 	%f1024, [%rd2+8];
	mul.f32 	%f1025, %f559, %f1024;
	fma.rn.f32 	%f1026, %f557, %f1012, %f1025;
	mul.f32 	%f1027, %f560, %f559;
	mul.f32 	%f1028, %f557, %f1027;
	mul.f32 	%f1029, %f814, %f1028;
	mul.f32 	%f1030, %f815, %f1028;
	fma.rn.f32 	%f1031, %f806, %f1026, %f1029;
	fma.rn.f32 	%f1032, %f807, %f1026, %f1030;
	ld.global.f32 	%f1033, [%rd2+4];
	mul.f32 	%f1034, %f560, %f1033;
	fma.rn.f32 	%f1035, %f837, %f1034, %f1031;
	fma.rn.f32 	%f1036, %f838, %f1034, %f1032;
	mul.f32 	%f1037, %f841, %f1035;
	mul.f32 	%f1038, %f841, %f1036;
	mul.f32 	%f1039, %f840, %f1021;
	mul.f32 	%f1040, %f840, %f1023;
	mul.f32 	%f1041, %f840, %f1037;
	mul.f32 	%f1042, %f840, %f1038;
	atom.global.add.f32 	%f1043, [%rd247+16], %f1039;
	atom.global.add.f32 	%f1044, [%rd247+20], %f1040;
	atom.global.add.f32 	%f1045, [%rd248+16], %f1041;
	atom.global.add.f32 	%f1046, [%rd248+20], %f1042;
	ld.global.f32 	%f1047, [%rd240+24];
	mul.f32 	%f1048, %f670, %f1047;
	mul.f32 	%f1049, %f671, %f1047;
	mul.f32 	%f1050, %f721, %f560;
	mul.f32 	%f1051, %f722, %f560;
	mul.f32 	%f1052, %f1050, %f558;
	mul.f32 	%f1053, %f1051, %f558;
	sub.f32 	%f1054, %f1048, %f1052;
	sub.f32 	%f1055, %f1049, %f1053;
	mul.f32 	%f1056, %f11, %f1054;
	mul.f32 	%f1057, %f12, %f1055;
	sub.f32 	%f1058, %f1056, %f1057;
	mul.f32 	%f1059, %f12, %f1054;
	fma.rn.f32 	%f1060, %f11, %f1055, %f1059;
	ld.global.f32 	%f1061, [%rd2];
	mul.f32 	%f1062, %f560, %f1061;
	fma.rn.f32 	%f1063, %f557, %f1047, %f1062;
	fma.rn.f32 	%f1064, %f806, %f1063, %f928;
	fma.rn.f32 	%f1065, %f807, %f1063, %f929;
	ld.global.f32 	%f1066, [%rd2+8];
	mul.f32 	%f1067, %f558, %f1066;
	fma.rn.f32 	%f1068, %f837, %f1067, %f1064;
	fma.rn.f32 	%f1069, %f838, %f1067, %f1065;
	mul.f32 	%f1070, %f841, %f1068;
	mul.f32 	%f1071, %f841, %f1069;
	mul.f32 	%f1072, %f840, %f1058;
	mul.f32 	%f1073, %f840, %f1060;
	mul.f32 	%f1074, %f840, %f1070;
	mul.f32 	%f1075, %f840, %f1071;
	add.s64 	%rd249, %rd247, %rd246;
	atom.global.add.f32 	%f1076, [%rd249], %f1072;
	atom.global.add.f32 	%f1077, [%rd249+4], %f1073;
	add.s64 	%rd250, %rd248, %rd246;
	atom.global.add.f32 	%f1078, [%rd250], %f1074;
	atom.global.add.f32 	%f1079, [%rd250+4], %f1075;
	ld.global.f32 	%f1080, [%rd240+28];
	mul.f32 	%f1081, %f670, %f1080;
	mul.f32 	%f1082, %f671, %f1080;
	mul.f32 	%f1083, %f1050, %f559;
	mul.f32 	%f1084, %f1051, %f559;
	sub.f32 	%f1085, %f1081, %f1083;
	sub.f32 	%f1086, %f1082, %f1084;
	mul.f32 	%f1087, %f11, %f1085;
	mul.f32 	%f1088, %f12, %f1086;
	sub.f32 	%f1089, %f1087, %f1088;
	mul.f32 	%f1090, %f12, %f1085;
	fma.rn.f32 	%f1091, %f11, %f1086, %f1090;
	ld.global.f32 	%f1092, [%rd2+4];
	mul.f32 	%f1093, %f560, %f1092;
	fma.rn.f32 	%f1094, %f557, %f1080, %f1093;
	fma.rn.f32 	%f1095, %f806, %f1094, %f1029;
	fma.rn.f32 	%f1096, %f807, %f1094, %f1030;
	ld.global.f32 	%f1097, [%rd2+8];
	mul.f32 	%f1098, %f559, %f1097;
	fma.rn.f32 	%f1099, %f837, %f1098, %f1095;
	fma.rn.f32 	%f1100, %f838, %f1098, %f1096;
	mul.f32 	%f1101, %f841, %f1099;
	mul.f32 	%f1102, %f841, %f1100;
	mul.f32 	%f1103, %f840, %f1089;
	mul.f32 	%f1104, %f840, %f1091;
	mul.f32 	%f1105, %f840, %f1101;
	mul.f32 	%f1106, %f840, %f1102;
	atom.global.add.f32 	%f1107, [%rd249+8], %f1103;
	atom.global.add.f32 	%f1108, [%rd249+12], %f1104;
	atom.global.add.f32 	%f1109, [%rd250+8], %f1105;
	atom.global.add.f32 	%f1110, [%rd250+12], %f1106;
	ld.global.f32 	%f1111, [%rd240+32];
	mul.f32 	%f1112, %f670, %f1111;
	mul.f32 	%f1113, %f671, %f1111;
	mul.f32 	%f1114, %f1050, %f560;
	mul.f32 	%f1115, %f1051, %f560;
	sub.f32 	%f1116, %f1112, %f1114;
	sub.f32 	%f1117, %f1113, %f1115;
	mul.f32 	%f1118, %f11, %f1116;
	mul.f32 	%f1119, %f12, %f1117;
	sub.f32 	%f1120, %f1118, %f1119;
	mul.f32 	%f1121, %f12, %f1116;
	fma.rn.f32 	%f1122, %f11, %f1117, %f1121;
	ld.global.f32 	%f1123, [%rd2+8];
	mul.f32 	%f1124, %f560, %f1123;
	fma.rn.f32 	%f1125, %f557, %f1111, %f1124;
	mul.f32 	%f1126, %f560, %f560;
	mul.f32 	%f1127, %f557, %f1126;
	mul.f32 	%f1128, %f814, %f1127;
	mul.f32 	%f1129, %f815, %f1127;
	fma.rn.f32 	%f1130, %f806, %f1125, %f1128;
	fma.rn.f32 	%f1131, %f807, %f1125, %f1129;
	fma.rn.f32 	%f1132, %f837, %f1124, %f1130;
	fma.rn.f32 	%f1133, %f838, %f1124, %f1131;
	mul.f32 	%f1134, %f841, %f1132;
	mul.f32 	%f1135, %f841, %f1133;
	mul.f32 	%f1136, %f840, %f1120;
	mul.f32 	%f1137, %f840, %f1122;
	mul.f32 	%f1138, %f840, %f1134;
	mul.f32 	%f1139, %f840, %f1135;
	atom.global.add.f32 	%f1140, [%rd249+16], %f1136;
	atom.global.add.f32 	%f1141, [%rd249+20], %f1137;
	atom.global.add.f32 	%f1142, [%rd250+16], %f1138;
	atom.global.add.f32 	%f1143, [%rd250+20], %f1139;
	ret;

}
	// .globl	nonsingd_kernel
.visible .entry nonsingd_kernel(
	.param .u64 .ptr .align 1 nonsingd_kernel_param_0,
	.param .u64 .ptr .align 1 nonsingd_kernel_param_1,
	.param .u64 .ptr .align 1 nonsingd_kernel_param_2,
	.param .f32 nonsingd_kernel_param_3,
	.param .f32 nonsingd_kernel_param_4,
	.param .f32 nonsingd_kernel_param_5,
	.param .u64 .ptr .align 1 nonsingd_kernel_param_6,
	.param .align 8 .b8 nonsingd_kernel_param_7[8],
	.param .align 8 .b8 nonsingd_kernel_param_8[8],
	.param .align 8 .b8 nonsingd_kernel_param_9[8],
	.param .u64 .ptr .align 1 nonsingd_kernel_param_10,
	.param .f32 nonsingd_kernel_param_11,
	.param .f32 nonsingd_kernel_param_12,
	.param .u64 .ptr .align 1 nonsingd_kernel_param_13,
	.param .u64 .ptr .align 1 nonsingd_kernel_param_14,
	.param .u32 nonsingd_kernel_param_15
)
{
	.local .align 4 .b8 	__local_depot1[40];
	.reg .b64 	%SP;
	.reg .b64 	%SPL;
	.reg .pred 	%p<109>;
	.reg .b16 	%rs<9>;
	.reg .b32 	%r<507>;
	.reg .b32 	%f<900>;
	.reg .b64 	%rd<269>;
	.reg .b64 	%fd<25>;

	mov.u64 	%SPL, __local_depot1;
	ld.param.u64 	%rd87, [nonsingd_kernel_param_0];
	ld.param.u64 	%rd88, [nonsingd_kernel_param_1];
	ld.param.u64 	%rd91, [nonsingd_kernel_param_2];
	ld.param.f32 	%f97, [nonsingd_kernel_param_3];
	ld.param.f32 	%f98, [nonsingd_kernel_param_4];
	ld.param.f32 	%f99, [nonsingd_kernel_param_5];
	ld.param.u64 	%rd89, [nonsingd_kernel_param_6];
	ld.param.v2.f32 	{%f100, %f101}, [nonsingd_kernel_param_7];
	ld.param.v2.f32 	{%f102, %f103}, [nonsingd_kernel_param_8];
	ld.param.v2.f32 	{%f104, %f105}, [nonsingd_kernel_param_9];
	ld.param.f32 	%f96, [nonsingd_kernel_param_11];
	ld.param.f32 	%f106, [nonsingd_kernel_param_12];
	ld.param.u64 	%rd92, [nonsingd_kernel_param_13];
	ld.param.u64 	%rd93, [nonsingd_kernel_param_14];
	cvta.to.global.u64 	%rd94, %rd91;
	cvta.to.global.u64 	%rd95, %rd89;
	cvta.to.global.u64 	%rd96, %rd93;
	cvta.to.global.u64 	%rd97, %rd92;
	cvta.to.global.u64 	%rd98, %rd88;
	cvta.to.global.u64 	%rd99, %rd87;
	add.u64 	%rd1, %SPL, 0;
	add.u64 	%rd2, %SPL, 28;
	mov.u32 	%r161, %ctaid.y;
	mov.u32 	%r162, %ctaid.x;
	mov.u32 	%r163, %tid.x;
	mul.wide.u32 	%rd102, %r163, 24;
	add.s64 	%rd103, %rd99, %rd102;
	mov.u32 	%r164, %tid.y;
	mul.wide.u32 	%rd104, %r164, 8;
	add.s64 	%rd105, %rd103, %rd104;
	mov.f32 	%f107, 0f00000000;
	st.global.v2.f32 	[%rd105], {%f107, %f107};
	add.s64 	%rd106, %rd98, %rd102;
	add.s64 	%rd107, %rd106, %rd104;
	st.global.v2.f32 	[%rd107], {%f107, %f107};
	bar.sync 	0;
	mul.wide.u32 	%rd108, %r162, 4;
	add.s64 	%rd109, %rd97, %rd108;
	ld.global.f32 	%f108, [%rd109];
	add.s64 	%rd110, %rd96, %rd108;
	ld.global.f32 	%f1, [%rd110];
	add.f32 	%f109, %f108, 0f3F800000;
	mov.f32 	%f110, 0f3F800000;
	sub.f32 	%f111, %f110, %f108;
	mul.f32 	%f112, %f111, 0fBE800000;
	mul.f32 	%f113, %f111, 0f3E800000;
	mul.f32 	%f114, %f109, 0f3E800000;
	mul.f32 	%f115, %f109, 0fBE800000;
	mul.wide.u32 	%rd111, %r161, 4;
	add.s64 	%rd112, %rd97, %rd111;
	ld.global.f32 	%f116, [%rd112];
	add.s64 	%rd113, %rd96, %rd111;
	ld.global.f32 	%f2, [%rd113];
	add.f32 	%f117, %f116, 0f3F800000;
	sub.f32 	%f118, %f110, %f116;
	mul.f32 	%f119, %f118, 0f3E800000;
	mul.f32 	%f120, %f111, %f119;
	mul.f32 	%f121, %f117, 0f3E800000;
	mul.f32 	%f122, %f111, %f121;
	mul.f32 	%f123, %f109, %f121;
	mul.f32 	%f124, %f109, %f119;
	mul.f32 	%f125, %f118, 0fBE800000;
	mul.f32 	%f126, %f117, 0fBE800000;
	ld.global.f32 	%f127, [%rd94];
	ld.global.f32 	%f128, [%rd94+4];
	mul.f32 	%f129, %f113, %f128;
	fma.rn.f32 	%f130, %f112, %f127, %f129;
	ld.global.f32 	%f131, [%rd94+8];
	fma.rn.f32 	%f132, %f114, %f131, %f130;
	ld.global.f32 	%f133, [%rd94+12];
	fma.rn.f32 	%f134, %f115, %f133, %f132;
	ld.global.f32 	%f135, [%rd94+16];
	ld.global.f32 	%f136, [%rd94+20];
	mul.f32 	%f137, %f113, %f136;
	fma.rn.f32 	%f138, %f112, %f135, %f137;
	ld.global.f32 	%f139, [%rd94+24];
	fma.rn.f32 	%f140, %f114, %f139, %f138;
	ld.global.f32 	%f141, [%rd94+28];
	fma.rn.f32 	%f142, %f115, %f141, %f140;
	ld.global.f32 	%f143, [%rd94+32];
	ld.global.f32 	%f144, [%rd94+36];
	mul.f32 	%f145, %f113, %f144;
	fma.rn.f32 	%f146, %f112, %f143, %f145;
	ld.global.f32 	%f147, [%rd94+40];
	fma.rn.f32 	%f148, %f114, %f147, %f146;
	ld.global.f32 	%f149, [%rd94+44];
	fma.rn.f32 	%f150, %f115, %f149, %f148;
	mul.f32 	%f151, %f126, %f128;
	fma.rn.f32 	%f152, %f125, %f127, %f151;
	fma.rn.f32 	%f153, %f121, %f131, %f152;
	fma.rn.f32 	%f154, %f119, %f133, %f153;
	mul.f32 	%f155, %f126, %f136;
	fma.rn.f32 	%f156, %f125, %f135, %f155;
	fma.rn.f32 	%f157, %f121, %f139, %f156;
	fma.rn.f32 	%f158, %f119, %f141, %f157;
	mul.f32 	%f159, %f126, %f144;
	fma.rn.f32 	%f160, %f125, %f143, %f159;
	fma.rn.f32 	%f161, %f121, %f147, %f160;
	fma.rn.f32 	%f162, %f119, %f149, %f161;
	mul.f32 	%f163, %f142, %f162;
	mul.f32 	%f164, %f158, %f150;
	sub.f32 	%f165, %f163, %f164;
	mul.f32 	%f166, %f150, %f154;
	mul.f32 	%f167, %f134, %f162;
	sub.f32 	%f168, %f166, %f167;
	mul.f32 	%f169, %f134, %f158;
	mul.f32 	%f170, %f154, %f142;
	sub.f32 	%f171, %f169, %f170;
	mul.f32 	%f172, %f168, %f168;
	fma.rn.f32 	%f173, %f165, %f165, %f172;
	fma.rn.f32 	%f3, %f171, %f171, %f173;
	fma.rn.f32 	%f174, %f127, %f120, 0f00000000;
	fma.rn.f32 	%f175, %f120, %f135, 0f00000000;
	fma.rn.f32 	%f176, %f143, %f120, 0f00000000;
	fma.rn.f32 	%f177, %f128, %f122, %f174;
	fma.rn.f32 	%f178, %f122, %f136, %f175;
	fma.rn.f32 	%f179, %f144, %f122, %f176;
	fma.rn.f32 	%f180, %f131, %f123, %f177;
	fma.rn.f32 	%f181, %f123, %f139, %f178;
	fma.rn.f32 	%f182, %f147, %f123, %f179;
	fma.rn.f32 	%f183, %f133, %f124, %f180;
	fma.rn.f32 	%f184, %f124, %f141, %f181;
	fma.rn.f32 	%f185, %f149, %f124, %f182;
	sub.f32 	%f186, %f183, %f97;
	sub.f32 	%f187, %f184, %f98;
	sub.f32 	%f188, %f185, %f99;
	mul.f32 	%f189, %f187, %f187;
	fma.rn.f32 	%f190, %f186, %f186, %f189;
	fma.rn.f32 	%f191, %f188, %f188, %f190;
	sqrt.rn.f32 	%f4, %f191;
	ld.global.f32 	%f192, [%rd95];
	ld.global.f32 	%f193, [%rd95+4];
	mul.f32 	%f194, %f187, %f193;
	fma.rn.f32 	%f195, %f186, %f192, %f194;
	ld.global.f32 	%f196, [%rd95+8];
	fma.rn.f32 	%f5, %f188, %f196, %f195;
	div.rn.f32 	%f197, %f186, %f4;
	st.local.f32 	[%rd2], %f197;
	div.rn.f32 	%f198, %f187, %f4;
	st.local.f32 	[%rd2+4], %f198;
	div.rn.f32 	%f199, %f188, %f4;
	st.local.f32 	[%rd2+8], %f199;
	mul.f32 	%f200, %f96, 0f40800000;
	mul.f32 	%f201, %f100, %f200;
	mul.f32 	%f202, %f101, %f200;
	abs.f32 	%f203, %f201;
	abs.f32 	%f204, %f202;
	add.f32 	%f205, %f203, %f204;
	rcp.rn.f32 	%f206, %f205;
	mul.f32 	%f207, %f206, 0f00000000;
	mul.f32 	%f208, %f201, %f206;
	mul.f32 	%f209, %f202, %f206;
	mul.f32 	%f210, %f209, %f209;
	fma.rn.f32 	%f211, %f208, %f208, %f210;
	rcp.rn.f32 	%f212, %f211;
	mul.f32 	%f213, %f207, %f209;
	fma.rn.f32 	%f214, %f206, %f208, %f213;
	mul.f32 	%f6, %f214, %f212;
	mul.f32 	%f215, %f207, %f208;
	mul.f32 	%f216, %f206, %f209;
	sub.f32 	%f217, %f215, %f216;
	mul.f32 	%f7, %f217, %f212;
	abs.f32 	%f218, %f102;
	abs.f32 	%f219, %f103;
	add.f32 	%f220, %f218, %f219;
	rcp.rn.f32 	%f221, %f220;
	mul.f32 	%f222, %f104, %f221;
	mul.f32 	%f223, %f105, %f221;
	mul.f32 	%f224, %f102, %f221;
	mul.f32 	%f225, %f103, %f221;
	mul.f32 	%f226, %f225, %f225;
	fma.rn.f32 	%f227, %f224, %f224, %f226;
	rcp.rn.f32 	%f228, %f227;
	mul.f32 	%f229, %f223, %f225;
	fma.rn.f32 	%f230, %f222, %f224, %f229;
	mul.f32 	%f8, %f230, %f228;
	mul.f32 	%f231, %f223, %f224;
	mul.f32 	%f232, %f222, %f225;
	sub.f32 	%f233, %f231, %f232;
	mul.f32 	%f9, %f233, %f228;
	abs.f32 	%f234, %f104;
	abs.f32 	%f235, %f105;
	add.f32 	%f236, %f234, %f235;
	rcp.rn.f32 	%f237, %f236;
	mul.f32 	%f238, %f102, %f237;
	mul.f32 	%f239, %f103, %f237;
	mul.f32 	%f240, %f104, %f237;
	mul.f32 	%f241, %f105, %f237;
	mul.f32 	%f242, %f241, %f241;
	fma.rn.f32 	%f243, %f240, %f240, %f242;
	rcp.rn.f32 	%f244, %f243;
	mul.f32 	%f245, %f239, %f241;
	fma.rn.f32 	%f246, %f238, %f240, %f245;
	mul.f32 	%f10, %f246, %f244;
	mul.f32 	%f247, %f239, %f240;
	mul.f32 	%f248, %f238, %f241;
	sub.f32 	%f249, %f247, %f248;
	mul.f32 	%f11, %f249, %f244;
	neg.f32 	%f250, %f106;
	mul.f32 	%f251, %f237, 0f80000000;
	mul.f32 	%f252, %f237, %f250;
	mul.f32 	%f253, %f252, %f241;
	fma.rn.f32 	%f254, %f251, %f240, %f253;
	mul.f32 	%f255, %f254, %f244;
	mul.f32 	%f256, %f252, %f240;
	mul.f32 	%f257, %f251, %f241;
	sub.f32 	%f258, %f256, %f257;
	mul.f32 	%f259, %f258, %f244;
	mul.f32 	%f260, %f221, 0f80000000;
	mul.f32 	%f261, %f221, %f250;
	mul.f32 	%f262, %f261, %f225;
	fma.rn.f32 	%f263, %f260, %f224, %f262;
	mul.f32 	%f264, %f263, %f228;
	mul.f32 	%f265, %f261, %f224;
	mul.f32 	%f266, %f260, %f225;
	sub.f32 	%f267, %f265, %f266;
	mul.f32 	%f268, %f267, %f228;
	mul.f32 	%f12, %f255, %f4;
	mul.f32 	%f13, %f259, %f4;
	mul.f32 	%f14, %f264, %f4;
	mul.f32 	%f15, %f268, %f4;
	mov.b32 	%r1, %f13;
	and.b32  	%r2, %r1, 2147483647;
	setp.ne.s32 	%p1, %r2, 0;
	@%p1 bra 	$L__BB1_2;
	fma.rn.f32 	%f404, %f12, 0f3BBB989D, 0f3F000000;
	cvt.sat.f32.f32 	%f405, %f404;
	mov.f32 	%f406, 0f4B400001;
	mov.f32 	%f407, 0f437C0000;
	fma.rm.f32 	%f408, %f405, %f407, %f406;
	add.f32 	%f409, %f408, 0fCB40007F;
	neg.f32 	%f410, %f409;
	fma.rn.f32 	%f411, %f12, 0f3FB8AA3B, %f410;
	fma.rn.f32 	%f412, %f12, 0f32A57060, %f411;
	mov.b32 	%r309, %f408;
	shl.b32 	%r310, %r309, 23;
	mov.b32 	%f413, %r310;
	ex2.approx.ftz.f32 	%f414, %f412;
	mul.f32 	%f890, %f414, %f413;
	mov.f32 	%f891, %f13;
	bra.uni 	$L__BB1_59;
$L__BB1_2:
	mov.b32 	%r3, %f12;
	and.b32  	%r4, %r3, 2147483647;
	setp.ne.s32 	%p2, %r4, 0;
	@%p2 bra 	$L__BB1_20;
	mul.f32 	%f370, %f13, 0f3F22F983;
	cvt.rni.s32.f32 	%r466, %f370;
	cvt.rn.f32.s32 	%f371, %r466;
	fma.rn.f32 	%f372, %f371, 0fBFC90FDA, %f13;
	fma.rn.f32 	%f373, %f371, 0fB3A22168, %f372;
	fma.rn.f32 	%f885, %f371, 0fA7C234C5, %f373;
	abs.f32 	%f18, %f13;
	setp.ltu.f32 	%p39, %f18, 0f47CE4780;
	mov.u32 	%r462, %r466;
	mov.f32 	%f884, %f885;
	@%p39 bra 	$L__BB1_11;
	setp.neu.f32 	%p40, %f18, 0f7F800000;
	@%p40 bra 	$L__BB1_6;
	mov.f32 	%f376, 0f00000000;
	mul.rn.f32 	%f884, %f13, %f376;
	mov.b32 	%r462, 0;
	bra.uni 	$L__BB1_11;
$L__BB1_6:
	shl.b32 	%r267, %r1, 8;
	or.b32  	%r6, %r267, -2147483648;
	mov.b64 	%rd235, 0;
	mov.b32 	%r459, 0;
	mov.u64 	%rd233, __cudart_i2opi_f;
	mov.u64 	%rd234, %rd1;
$L__BB1_7:
	.pragma "nounroll";
	ld.global.nc.u32 	%r268, [%rd233];
	mad.wide.u32 	%rd148, %r268, %r6, %rd235;
	shr.u64 	%rd235, %rd148, 32;
	st.local.u32 	[%rd234], %rd148;
	add.s32 	%r459, %r459, 1;
	add.s64 	%rd234, %rd234, 4;
	add.s64 	%rd233, %rd233, 4;
	setp.ne.s32 	%p41, %r459, 6;
	@%p41 bra 	$L__BB1_7;
	shr.u32 	%r269, %r1, 23;
	st.local.u32 	[%rd1+24], %rd235;
	and.b32  	%r9, %r269, 31;
	and.b32  	%r270, %r269, 224;
	add.s32 	%r271, %r270, -128;
	shr.u32 	%r272, %r271, 5;
	mul.wide.u32 	%rd149, %r272, 4;
	sub.s64 	%rd9, %rd1, %rd149;
	ld.local.u32 	%r460, [%rd9+24];
	ld.local.u32 	%r461, [%rd9+20];
	setp.eq.s32 	%p42, %r9, 0;
	@%p42 bra 	$L__BB1_10;
	shf.l.wrap.b32 	%r460, %r461, %r460, %r9;
	ld.local.u32 	%r273, [%rd9+16];
	shf.l.wrap.b32 	%r461, %r273, %r461, %r9;
$L__BB1_10:
	shr.u32 	%r274, %r460, 30;
	shf.l.wrap.b32 	%r275, %r461, %r460, 2;
	shl.b32 	%r276, %r461, 2;
	shr.u32 	%r277, %r275, 31;
	add.s32 	%r278, %r277, %r274;
	neg.s32 	%r279, %r278;
	setp.lt.s32 	%p43, %r1, 0;
	selp.b32 	%r462, %r279, %r278, %p43;
	xor.b32  	%r280, %r275, %r1;
	shr.s32 	%r281, %r275, 31;
	xor.b32  	%r282, %r281, %r275;
	xor.b32  	%r283, %r281, %r276;
	cvt.u64.u32 	%rd150, %r282;
	shl.b64 	%rd151, %rd150, 32;
	cvt.u64.u32 	%rd152, %r283;
	or.b64  	%rd153, %rd151, %rd152;
	cvt.rn.f64.s64 	%fd9, %rd153;
	mul.f64 	%fd10, %fd9, 0d3BF921FB54442D19;
	cvt.rn.f32.f64 	%f374, %fd10;
	neg.f32 	%f375, %f374;
	setp.lt.s32 	%p44, %r280, 0;
	selp.f32 	%f884, %f375, %f374, %p44;
$L__BB1_11:
	setp.ltu.f32 	%p45, %f18, 0f47CE4780;
	add.s32 	%r285, %r462, 1;
	mul.rn.f32 	%f377, %f884, %f884;
	and.b32  	%r286, %r462, 1;
	setp.eq.b32 	%p46, %r286, 1;
	selp.f32 	%f378, %f884, 0f3F800000, %p46;
	fma.rn.f32 	%f379, %f377, %f378, 0f00000000;
	fma.rn.f32 	%f380, %f377, 0f37CBAC00, 0fBAB607ED;
	selp.f32 	%f381, 0fB94D4153, %f380, %p46;
	selp.f32 	%f382, 0f3C0885E4, 0f3D2AAABB, %p46;
	fma.rn.f32 	%f383, %f381, %f377, %f382;
	selp.f32 	%f384, 0fBE2AAAA8, 0fBEFFFFFF, %p46;
	fma.rn.f32 	%f385, %f383, %f377, %f384;
	fma.rn.f32 	%f386, %f385, %f379, %f378;
	and.b32  	%r287, %r285, 2;
	setp.eq.s32 	%p47, %r287, 0;
	mov.f32 	%f387, 0f00000000;
	sub.f32 	%f388, %f387, %f386;
	selp.f32 	%f890, %f386, %f388, %p47;
	@%p45 bra 	$L__BB1_19;
	setp.neu.f32 	%p48, %f18, 0f7F800000;
	@%p48 bra 	$L__BB1_14;
	mov.f32 	%f391, 0f00000000;
	mul.rn.f32 	%f885, %f13, %f391;
	mov.b32 	%r466, 0;
	bra.uni 	$L__BB1_19;
$L__BB1_14:
	shl.b32 	%r289, %r1, 8;
	or.b32  	%r18, %r289, -2147483648;
	mov.b64 	%rd238, 0;
	mov.b32 	%r463, 0;
	mov.u64 	%rd236, __cudart_i2opi_f;
	mov.u64 	%rd237, %rd1;
$L__BB1_15:
	.pragma "nounroll";
	ld.global.nc.u32 	%r290, [%rd236];
	mad.wide.u32 	%rd156, %r290, %r18, %rd238;
	shr.u64 	%rd238, %rd156, 32;
	st.local.u32 	[%rd237], %rd156;
	add.s32 	%r463, %r463, 1;
	add.s64 	%rd237, %rd237, 4;
	add.s64 	%rd236, %rd236, 4;
	setp.ne.s32 	%p49, %r463, 6;
	@%p49 bra 	$L__BB1_15;
	shr.u32 	%r291, %r1, 23;
	st.local.u32 	[%rd1+24], %rd238;
	and.b32  	%r21, %r291, 31;
	and.b32  	%r292, %r291, 224;
	add.s32 	%r293, %r292, -128;
	shr.u32 	%r294, %r293, 5;
	mul.wide.u32 	%rd157, %r294, 4;
	sub.s64 	%rd16, %rd1, %rd157;
	ld.local.u32 	%r464, [%rd16+24];
	ld.local.u32 	%r465, [%rd16+20];
	setp.eq.s32 	%p50, %r21, 0;
	@%p50 bra 	$L__BB1_18;
	shf.l.wrap.b32 	%r464, %r465, %r464, %r21;
	ld.local.u32 	%r295, [%rd16+16];
	shf.l.wrap.b32 	%r465, %r295, %r465, %r21;
$L__BB1_18:
	shr.u32 	%r296, %r464, 30;
	shf.l.wrap.b32 	%r297, %r465, %r464, 2;
	shl.b32 	%r298, %r465, 2;
	shr.u32 	%r299, %r297, 31;
	add.s32 	%r300, %r299, %r296;
	neg.s32 	%r301, %r300;
	setp.lt.s32 	%p51, %r1, 0;
	selp.b32 	%r466, %r301, %r300, %p51;
	xor.b32  	%r302, %r297, %r1;
	shr.s32 	%r303, %r297, 31;
	xor.b32  	%r304, %r303, %r297;
	xor.b32  	%r305, %r303, %r298;
	cvt.u64.u32 	%rd158, %r304;
	shl.b64 	%rd159, %rd158, 32;
	cvt.u64.u32 	%rd160, %r305;
	or.b64  	%rd161, %rd159, %rd160;
	cvt.rn.f64.s64 	%fd11, %rd161;
	mul.f64 	%fd12, %fd11, 0d3BF921FB54442D19;
	cvt.rn.f32.f64 	%f389, %fd12;
	neg.f32 	%f390, %f389;
	setp.lt.s32 	%p52, %r302, 0;
	selp.f32 	%f885, %f390, %f389, %p52;
$L__BB1_19:
	mul.rn.f32 	%f392, %f885, %f885;
	and.b32  	%r307, %r466, 1;
	setp.eq.b32 	%p53, %r307, 1;
	selp.f32 	%f393, 0f3F800000, %f885, %p53;
	fma.rn.f32 	%f394, %f392, %f393, 0f00000000;
	fma.rn.f32 	%f395, %f392, 0f37CBAC00, 0fBAB607ED;
	selp.f32 	%f396, %f395, 0fB94D4153, %p53;
	selp.f32 	%f397, 0f3D2AAABB, 0f3C0885E4, %p53;
	fma.rn.f32 	%f398, %f396, %f392, %f397;
	selp.f32 	%f399, 0fBEFFFFFF, 0fBE2AAAA8, %p53;
	fma.rn.f32 	%f400, %f398, %f392, %f399;
	fma.rn.f32 	%f401, %f400, %f394, %f393;
	and.b32  	%r308, %r466, 2;
	setp.eq.s32 	%p54, %r308, 0;
	mov.f32 	%f402, 0f00000000;
	sub.f32 	%f403, %f402, %f401;
	selp.f32 	%f891, %f401, %f403, %p54;
	bra.uni 	$L__BB1_59;
$L__BB1_20:
	setp.lt.u32 	%p3, %r2, 2139095040;
	@%p3 bra 	$L__BB1_24;
	setp.eq.s32 	%p37, %r4, 2139095040;
	@%p37 bra 	$L__BB1_23;
	sub.f32 	%f890, %f13, %f13;
	mov.f32 	%f891, %f890;
	bra.uni 	$L__BB1_59;
$L__BB1_23:
	setp.gt.s32 	%p38, %r3, -1;
	sub.f32 	%f369, %f13, %f13;
	selp.f32 	%f890, %f12, 0f00000000, %p38;
	selp.f32 	%f891, %f369, 0f00000000, %p38;
	bra.uni 	$L__BB1_59;
$L__BB1_24:
	add.s32 	%r165, %r3, -1118925336;
	setp.gt.u32 	%p4, %r165, 9342556;
	@%p4 bra 	$L__BB1_42;
	add.f32 	%f316, %f12, 0fC322E3BC;
	fma.rn.f32 	%f317, %f316, 0f3BBB989D, 0f3F000000;
	cvt.sat.f32.f32 	%f318, %f317;
	mov.f32 	%f319, 0f4B400001;
	mov.f32 	%f320, 0f437C0000;
	fma.rm.f32 	%f321, %f318, %f320, %f319;
	add.f32 	%f322, %f321, 0fCB40007F;
	neg.f32 	%f323, %f322;
	fma.rn.f32 	%f324, %f316, 0f3FB8AA3B, %f323;
	fma.rn.f32 	%f325, %f316, 0f32A57060, %f324;
	mov.b32 	%r211, %f321;
	shl.b32 	%r212, %r211, 23;
	mov.b32 	%f326, %r212;
	ex2.approx.ftz.f32 	%f327, %f325;
	mul.f32 	%f328, %f327, %f326;
	mov.b32 	%r213, %f328;
	shr.u32 	%r214, %r213, 23;
	add.s32 	%r215, %r214, -19;
	and.b32  	%r216, %r213, 8388607;
	or.b32  	%r217, %r216, 2130706432;
	mov.b32 	%f30, %r217;
	cvt.u16.u32 	%rs1, %r215;
	shr.u16 	%rs2, %rs1, 15;
	add.s16 	%rs3, %rs1, %rs2;
	shr.s16 	%rs4, %rs3, 1;
	cvt.s32.s16 	%r218, %rs4;
	shl.b32 	%r219, %r218, 23;
	add.s32 	%r220, %r219, 1065353216;
	mov.b32 	%f31, %r220;
	sub.s32 	%r221, %r215, %r218;
	shl.b32 	%r222, %r221, 23;
	add.s32 	%r30, %r222, 1065353216;
	mul.f32 	%f329, %f13, 0f3F22F983;
	cvt.rni.s32.f32 	%r474, %f329;
	cvt.rn.f32.s32 	%f330, %r474;
	fma.rn.f32 	%f331, %f330, 0fBFC90FDA, %f13;
	fma.rn.f32 	%f332, %f330, 0fB3A22168, %f331;
	fma.rn.f32 	%f887, %f330, 0fA7C234C5, %f332;
	abs.f32 	%f33, %f13;
	setp.ltu.f32 	%p21, %f33, 0f47CE4780;
	mov.u32 	%r470, %r474;
	mov.f32 	%f886, %f887;
	@%p21 bra 	$L__BB1_33;
	setp.neu.f32 	%p22, %f33, 0f7F800000;
	@%p22 bra 	$L__BB1_28;
	mov.f32 	%f335, 0f00000000;
	mul.rn.f32 	%f886, %f13, %f335;
	mov.b32 	%r470, 0;
	bra.uni 	$L__BB1_33;
$L__BB1_28:
	shl.b32 	%r224, %r1, 8;
	or.b32  	%r32, %r224, -2147483648;
	mov.b64 	%rd241, 0;
	mov.b32 	%r467, 0;
	mov.u64 	%rd239, __cudart_i2opi_f;
	mov.u64 	%rd240, %rd1;
$L__BB1_29:
	.pragma "nounroll";
	ld.global.nc.u32 	%r225, [%rd239];
	mad.wide.u32 	%rd132, %r225, %r32, %rd241;
	shr.u64 	%rd241, %rd132, 32;
	st.local.u32 	[%rd240], %rd132;
	add.s32 	%r467, %r467, 1;
	add.s64 	%rd240, %rd240, 4;
	add.s64 	%rd239, %rd239, 4;
	setp.ne.s32 	%p23, %r467, 6;
	@%p23 bra 	$L__BB1_29;
	shr.u32 	%r226, %r1, 23;
	st.local.u32 	[%rd1+24], %rd241;
	and.b32  	%r35, %r226, 31;
	and.b32  	%r227, %r226, 224;
	add.s32 	%r228, %r227, -128;
	shr.u32 	%r229, %r228, 5;
	mul.wide.u32 	%rd133, %r229, 4;
	sub.s64 	%rd23, %rd1, %rd133;
	ld.local.u32 	%r468, [%rd23+24];
	ld.local.u32 	%r469, [%rd23+20];
	setp.eq.s32 	%p24, %r35, 0;
	@%p24 bra 	$L__BB1_32;
	shf.l.wrap.b32 	%r468, %r469, %r468, %r35;
	ld.local.u32 	%r230, [%rd23+16];
	shf.l.wrap.b32 	%r469, %r230, %r469, %r35;
$L__BB1_32:
	shr.u32 	%r231, %r468, 30;
	shf.l.wrap.b32 	%r232, %r469, %r468, 2;
	shl.b32 	%r233, %r469, 2;
	shr.u32 	%r234, %r232, 31;
	add.s32 	%r235, %r234, %r231;
	neg.s32 	%r236, %r235;
	setp.lt.s32 	%p25, %r1, 0;
	selp.b32 	%r470, %r236, %r235, %p25;
	xor.b32  	%r237, %r232, %r1;
	shr.s32 	%r238, %r232, 31;
	xor.b32  	%r239, %r238, %r232;
	xor.b32  	%r240, %r238, %r233;
	cvt.u64.u32 	%rd134, %r239;
	shl.b64 	%rd135, %rd134, 32;
	cvt.u64.u32 	%rd136, %r240;
	or.b64  	%rd137, %rd135, %rd136;
	cvt.rn.f64.s64 	%fd5, %rd137;
	mul.f64 	%fd6, %fd5, 0d3BF921FB54442D19;
	cvt.rn.f32.f64 	%f333, %fd6;
	neg.f32 	%f334, %f333;
	setp.lt.s32 	%p26, %r237, 0;
	selp.f32 	%f886, %f334, %f333, %p26;
$L__BB1_33:
	setp.ltu.f32 	%p27, %f33, 0f47CE4780;
	add.s32 	%r242, %r470, 1;
	mul.rn.f32 	%f336, %f886, %f886;
	and.b32  	%r243, %r470, 1;
	setp.eq.b32 	%p28, %r243, 1;
	selp.f32 	%f337, %f886, 0f3F800000, %p28;
	fma.rn.f32 	%f338, %f336, %f337, 0f00000000;
	fma.rn.f32 	%f339, %f336, 0f37CBAC00, 0fBAB607ED;
	selp.f32 	%f340, 0fB94D4153, %f339, %p28;
	selp.f32 	%f341, 0f3C0885E4, 0f3D2AAABB, %p28;
	fma.rn.f32 	%f342, %f340, %f336, %f341;
	selp.f32 	%f343, 0fBE2AAAA8, 0fBEFFFFFF, %p28;
	fma.rn.f32 	%f344, %f342, %f336, %f343;
	fma.rn.f32 	%f345, %f344, %f338, %f337;
	and.b32  	%r244, %r242, 2;
	setp.eq.s32 	%p29, %r244, 0;
	mov.f32 	%f346, 0f00000000;
	sub.f32 	%f347, %f346, %f345;
	selp.f32 	%f348, %f345, %f347, %p29;
	mul.f32 	%f349, %f348, %f30;
	mul.f32 	%f37, %f349, %f31;
	@%p27 bra 	$L__BB1_41;
	setp.neu.f32 	%p30, %f33, 0f7F800000;
	@%p30 bra 	$L__BB1_36;
	mov.f32 	%f352, 0f00000000;
	mul.rn.f32 	%f887, %f13, %f352;
	mov.b32 	%r474, 0;
	bra.uni 	$L__BB1_41;
$L__BB1_36:
	shl.b32 	%r246, %r1, 8;
	or.b32  	%r44, %r246, -2147483648;
	mov.b64 	%rd244, 0;
	mov.b32 	%r471, 0;
	mov.u64 	%rd242, __cudart_i2opi_f;
	mov.u64 	%rd243, %rd1;
$L__BB1_37:
	.pragma "nounroll";
	ld.global.nc.u32 	%r247, [%rd242];
	mad.wide.u32 	%rd140, %r247, %r44, %rd244;
	shr.u64 	%rd244, %rd140, 32;
	st.local.u32 	[%rd243], %rd140;
	add.s32 	%r471, %r471, 1;
	add.s64 	%rd243, %rd243, 4;
	add.s64 	%rd242, %rd242, 4;
	setp.ne.s32 	%p31, %r471, 6;
	@%p31 bra 	$L__BB1_37;
	shr.u32 	%r248, %r1, 23;
	st.local.u32 	[%rd1+24], %rd244;
	and.b32  	%r47, %r248, 31;
	and.b32  	%r249, %r248, 224;
	add.s32 	%r250, %r249, -128;
	shr.u32 	%r251, %r250, 5;
	mul.wide.u32 	%rd141, %r251, 4;
	sub.s64 	%rd30, %rd1, %rd141;
	ld.local.u32 	%r472, [%rd30+24];
	ld.local.u32 	%r473, [%rd30+20];
	setp.eq.s32 	%p32, %r47, 0;
	@%p32 bra 	$L__BB1_40;
	shf.l.wrap.b32 	%r472, %r473, %r472, %r47;
	ld.local.u32 	%r252, [%rd30+16];
	shf.l.wrap.b32 	%r473, %r252, %r473, %r47;
$L__BB1_40:
	shr.u32 	%r253, %r472, 30;
	shf.l.wrap.b32 	%r254, %r473, %r472, 2;
	shl.b32 	%r255, %r473, 2;
	shr.u32 	%r256, %r254, 31;
	add.s32 	%r257, %r256, %r253;
	neg.s32 	%r258, %r257;
	setp.lt.s32 	%p33, %r1, 0;
	selp.b32 	%r474, %r258, %r257, %p33;
	xor.b32  	%r259, %r254, %r1;
	shr.s32 	%r260, %r254, 31;
	xor.b32  	%r261, %r260, %r254;
	xor.b32  	%r262, %r260, %r255;
	cvt.u64.u32 	%rd142, %r261;
	shl.b64 	%rd143, %rd142, 32;
	cvt.u64.u32 	%rd144, %r262;
	or.b64  	%rd145, %rd143, %rd144;
	cvt.rn.f64.s64 	%fd7, %rd145;
	mul.f64 	%fd8, %fd7, 0d3BF921FB54442D19;
	cvt.rn.f32.f64 	%f350, %fd8;
	neg.f32 	%f351, %f350;
	setp.lt.s32 	%p34, %r259, 0;
	selp.f32 	%f887, %f351, %f350, %p34;
$L__BB1_41:
	mov.b32 	%f353, %r30;
	mul.rn.f32 	%f354, %f887, %f887;
	and.b32  	%r264, %r474, 1;
	setp.eq.b32 	%p35, %r264, 1;
	selp.f32 	%f355, 0f3F800000, %f887, %p35;
	fma.rn.f32 	%f356, %f354, %f355, 0f00000000;
	fma.rn.f32 	%f357, %f354, 0f37CBAC00, 0fBAB607ED;
	selp.f32 	%f358, %f357, 0fB94D4153, %p35;
	selp.f32 	%f359, 0f3D2AAABB, 0f3C0885E4, %p35;
	fma.rn.f32 	%f360, %f358, %f354, %f359;
	selp.f32 	%f361, 0fBEFFFFFF, 0fBE2AAAA8, %p35;
	fma.rn.f32 	%f362, %f360, %f354, %f361;
	fma.rn.f32 	%f363, %f362, %f356, %f355;
	and.b32  	%r265, %r474, 2;
	setp.eq.s32 	%p36, %r265, 0;
	mov.f32 	%f364, 0f00000000;
	sub.f32 	%f365, %f364, %f363;
	selp.f32 	%f366, %f363, %f365, %p36;
	mul.f32 	%f367, %f366, %f30;
	mul.f32 	%f368, %f367, %f31;
	mul.f32 	%f891, %f368, %f353;
	mul.f32 	%f890, %f37, %f353;
	bra.uni 	$L__BB1_59;
$L__BB1_42:
	mul.f32 	%f269, %f13, 0f3F22F983;
	cvt.rni.s32.f32 	%r482, %f269;
	cvt.rn.f32.s32 	%f270, %r482;
	fma.rn.f32 	%f271, %f270, 0fBFC90FDA, %f13;
	fma.rn.f32 	%f272, %f270, 0fB3A22168, %f271;
	fma.rn.f32 	%f889, %f270, 0fA7C234C5, %f272;
	abs.f32 	%f44, %f13;
	setp.ltu.f32 	%p5, %f44, 0f47CE4780;
	mov.u32 	%r478, %r482;
	mov.f32 	%f888, %f889;
	@%p5 bra 	$L__BB1_50;
	setp.neu.f32 	%p6, %f44, 0f7F800000;
	@%p6 bra 	$L__BB1_45;
	mov.f32 	%f275, 0f00000000;
	mul.rn.f32 	%f888, %f13, %f275;
	mov.b32 	%r478, 0;
	bra.uni 	$L__BB1_50;
$L__BB1_45:
	shl.b32 	%r167, %r1, 8;
	or.b32  	%r57, %r167, -2147483648;
	mov.b64 	%rd247, 0;
	mov.b32 	%r475, 0;
	mov.u64 	%rd245, __cudart_i2opi_f;
	mov.u64 	%rd246, %rd1;
$L__BB1_46:
	.pragma "nounroll";
	ld.global.nc.u32 	%r168, [%rd245];
	mad.wide.u32 	%rd116, %r168, %r57, %rd247;
	shr.u64 	%rd247, %rd116, 32;
	st.local.u32 	[%rd246], %rd116;
	add.s32 	%r475, %r475, 1;
	add.s64 	%rd246, %rd246, 4;
	add.s64 	%rd245, %rd245, 4;
	setp.ne.s32 	%p7, %r475, 6;
	@%p7 bra 	$L__BB1_46;
	shr.u32 	%r169, %r1, 23;
	st.local.u32 	[%rd1+24], %rd247;
	and.b32  	%r60, %r169, 31;
	and.b32  	%r170, %r169, 224;
	add.s32 	%r171, %r170, -128;
	shr.u32 	%r172, %r171, 5;
	mul.wide.u32 	%rd117, %r172, 4;
	sub.s64 	%rd37, %rd1, %rd117;
	ld.local.u32 	%r476, [%rd37+24];
	ld.local.u32 	%r477, [%rd37+20];
	setp.eq.s32 	%p8, %r60, 0;
	@%p8 bra 	$L__BB1_49;
	shf.l.wrap.b32 	%r476, %r477, %r476, %r60;
	ld.local.u32 	%r173, [%rd37+16];
	shf.l.wrap.b32 	%r477, %r173, %r477, %r60;
$L__BB1_49:
	shr.u32 	%r174, %r476, 30;
	shf.l.wrap.b32 	%r175, %r477, %r476, 2;
	shl.b32 	%r176, %r477, 2;
	shr.u32 	%r177, %r175, 31;
	add.s32 	%r178, %r177, %r174;
	neg.s32 	%r179, %r178;
	setp.lt.s32 	%p9, %r1, 0;
	selp.b32 	%r478, %r179, %r178, %p9;
	xor.b32  	%r180, %r175, %r1;
	shr.s32 	%r181, %r175, 31;
	xor.b32  	%r182, %r181, %r175;
	xor.b32  	%r183, %r181, %r176;
	cvt.u64.u32 	%rd118, %r182;
	shl.b64 	%rd119, %rd118, 32;
	cvt.u64.u32 	%rd120, %r183;
	or.b64  	%rd121, %rd119, %rd120;
	cvt.rn.f64.s64 	%fd1, %rd121;
	mul.f64 	%fd2, %fd1, 0d3BF921FB54442D19;
	cvt.rn.f32.f64 	%f273, %fd2;
	neg.f32 	%f274, %f273;
	setp.lt.s32 	%p10, %r180, 0;
	selp.f32 	%f888, %f274, %f273, %p10;
$L__BB1_50:
	setp.ltu.f32 	%p11, %f44, 0f47CE4780;
	add.s32 	%r185, %r478, 1;
	mul.rn.f32 	%f276, %f888, %f888;
	and.b32  	%r186, %r478, 1;
	setp.eq.b32 	%p12, %r186, 1;
	selp.f32 	%f277, %f888, 0f3F800000, %p12;
	fma.rn.f32 	%f278, %f276, %f277, 0f00000000;
	fma.rn.f32 	%f279, %f276, 0f37CBAC00, 0fBAB607ED;
	selp.f32 	%f280, 0fB94D4153, %f279, %p12;
	selp.f32 	%f281, 0f3C0885E4, 0f3D2AAABB, %p12;
	fma.rn.f32 	%f282, %f280, %f276, %f281;
	selp.f32 	%f283, 0fBE2AAAA8, 0fBEFFFFFF, %p12;
	fma.rn.f32 	%f284, %f282, %f276, %f283;
	fma.rn.f32 	%f285, %f284, %f278, %f277;
	and.b32  	%r187, %r185, 2;
	setp.eq.s32 	%p13, %r187, 0;
	mov.f32 	%f286, 0f00000000;
	sub.f32 	%f287, %f286, %f285;
	selp.f32 	%f48, %f285, %f287, %p13;
	@%p11 bra 	$L__BB1_58;
	setp.neu.f32 	%p14, %f44, 0f7F800000;
	@%p14 bra 	$L__BB1_53;
	mov.f32 	%f290, 0f00000000;
	mul.rn.f32 	%f889, %f13, %f290;
	mov.b32 	%r482, 0;
	bra.uni 	$L__BB1_58;
$L__BB1_53:
	shl.b32 	%r189, %r1, 8;
	or.b32  	%r69, %r189, -2147483648;
	mov.b64 	%rd250, 0;
	mov.b32 	%r479, 0;
	mov.u64 	%rd248, __cudart_i2opi_f;
	mov.u64 	%rd249, %rd1;
$L__BB1_54:
	.pragma "nounroll";
	ld.global.nc.u32 	%r190, [%rd248];
	mad.wide.u32 	%rd124, %r190, %r69, %rd250;
	shr.u64 	%rd250, %rd124, 32;
	st.local.u32 	[%rd249], %rd124;
	add.s32 	%r479, %r479, 1;
	add.s64 	%rd249, %rd249, 4;
	add.s64 	%rd248, %rd248, 4;
	setp.ne.s32 	%p15, %r479, 6;
	@%p15 bra 	$L__BB1_54;
	shr.u32 	%r191, %r1, 23;
	st.local.u32 	[%rd1+24], %rd250;
	and.b32  	%r72, %r191, 31;
	and.b32  	%r192, %r191, 224;
	add.s32 	%r193, %r192, -128;
	shr.u32 	%r194, %r193, 5;
	mul.wide.u32 	%rd125, %r194, 4;
	sub.s64 	%rd44, %rd1, %rd125;
	ld.local.u32 	%r480, [%rd44+24];
	ld.local.u32 	%r481, [%rd44+20];
	setp.eq.s32 	%p16, %r72, 0;
	@%p16 bra 	$L__BB1_57;
	shf.l.wrap.b32 	%r480, %r481, %r480, %r72;
	ld.local.u32 	%r195, [%rd44+16];
	shf.l.wrap.b32 	%r481, %r195, %r481, %r72;
$L__BB1_57:
	shr.u32 	%r196, %r480, 30;
	shf.l.wrap.b32 	%r197, %r481, %r480, 2;
	shl.b32 	%r198, %r481, 2;
	shr.u32 	%r199, %r197, 31;
	add.s32 	%r200, %r199, %r196;
	neg.s32 	%r201, %r200;
	setp.lt.s32 	%p17, %r1, 0;
	selp.b32 	%r482, %r201, %r200, %p17;
	xor.b32  	%r202, %r197, %r1;
	shr.s32 	%r203, %r197, 31;
	xor.b32  	%r204, %r203, %r197;
	xor.b32  	%r205, %r203, %r198;
	cvt.u64.u32 	%rd126, %r204;
	shl.b64 	%rd127, %rd126, 32;
	cvt.u64.u32 	%rd128, %r205;
	or.b64  	%rd129, %rd127, %rd128;
	cvt.rn.f64.s64 	%fd3, %rd129;
	mul.f64 	%fd4, %fd3, 0d3BF921FB54442D19;
	cvt.rn.f32.f64 	%f288, %fd4;
	neg.f32 	%f289, %f288;
	setp.lt.s32 	%p18, %r202, 0;
	selp.f32 	%f889, %f289, %f288, %p18;
$L__BB1_58:
	fma.rn.f32 	%f291, %f12, 0f3BBB989D, 0f3F000000;
	cvt.sat.f32.f32 	%f292, %f291;
	mov.f32 	%f293, 0f4B400001;
	mov.f32 	%f294, 0f437C0000;
	fma.rm.f32 	%f295, %f292, %f294, %f293;
	add.f32 	%f296, %f295, 0fCB40007F;
	neg.f32 	%f297, %f296;
	fma.rn.f32 	%f298, %f12, 0f3FB8AA3B, %f297;
	fma.rn.f32 	%f299, %f12, 0f32A57060, %f298;
	ex2.approx.ftz.f32 	%f300, %f299;
	mov.b32 	%r207, %f295;
	shl.b32 	%r208, %r207, 23;
	mov.b32 	%f301, %r208;
	mul.f32 	%f302, %f300, %f301;
	mul.rn.f32 	%f303, %f889, %f889;
	and.b32  	%r209, %r482, 1;
	setp.eq.b32 	%p19, %r209, 1;
	selp.f32 	%f304, 0f3F800000, %f889, %p19;
	fma.rn.f32 	%f305, %f303, %f304, 0f00000000;
	fma.rn.f32 	%f306, %f303, 0f37CBAC00, 0fBAB607ED;
	selp.f32 	%f307, %f306, 0fB94D4153, %p19;
	selp.f32 	%f308, 0f3D2AAABB, 0f3C0885E4, %p19;
	fma.rn.f32 	%f309, %f307, %f303, %f308;
	selp.f32 	%f310, 0fBEFFFFFF, 0fBE2AAAA8, %p19;
	fma.rn.f32 	%f311, %f309, %f303, %f310;
	fma.rn.f32 	%f312, %f311, %f305, %f304;
	and.b32  	%r210, %r482, 2;
	setp.eq.s32 	%p20, %r210, 0;
	mov.f32 	%f313, 0f00000000;
	sub.f32 	%f314, %f313, %f312;
	selp.f32 	%f315, %f312, %f314, %p20;
	mul.f32 	%f891, %f302, %f315;
	mul.f32 	%f890, %f302, %f48;
$L__BB1_59:
	mov.b32 	%r81, %f15;
	and.b32  	%r82, %r81, 2147483647;
	setp.ne.s32 	%p55, %r82, 0;
	@%p55 bra 	$L__BB1_61;
	fma.rn.f32 	%f550, %f14, 0f3BBB989D, 0f3F000000;
	cvt.sat.f32.f32 	%f551, %f550;
	mov.f32 	%f552, 0f4B400001;
	mov.f32 	%f553, 0f437C0000;
	fma.rm.f32 	%f554, %f551, %f553, %f552;
	add.f32 	%f555, %f554, 0fCB40007F;
	neg.f32 	%f556, %f555;
	fma.rn.f32 	%f557, %f14, 0f3FB8AA3B, %f556;
	fma.rn.f32 	%f558, %f14, 0f32A57060, %f557;
	mov.b32 	%r455, %f554;
	shl.b32 	%r456, %r455, 23;
	mov.b32 	%f559, %r456;
	ex2.approx.ftz.f32 	%f560, %f558;
	mul.f32 	%f898, %f560, %f559;
	mov.f32 	%f899, %f15;
	bra.uni 	$L__BB1_118;
$L__BB1_61:
	mov.b32 	%r83, %f14;
	and.b32  	%r84, %r83, 2147483647;
	setp.ne.s32 	%p56, %r84, 0;
	@%p56 bra 	$L__BB1_79;
	mul.f32 	%f516, %f15, 0f3F22F983;
	cvt.rni.s32.f32 	%r490, %f516;
	cvt.rn.f32.s32 	%f517, %r490;
	fma.rn.f32 	%f518, %f517, 0fBFC90FDA, %f15;
	fma.rn.f32 	%f519, %f517, 0fB3A22168, %f518;
	fma.rn.f32 	%f893, %f517, 0fA7C234C5, %f519;
	abs.f32 	%f58, %f15;
	setp.ltu.f32 	%p93, %f58, 0f47CE4780;
	mov.u32 	%r486, %r490;
	mov.f32 	%f892, %f893;
	@%p93 bra 	$L__BB1_70;
	setp.neu.f32 	%p94, %f58, 0f7F800000;
	@%p94 bra 	$L__BB1_65;
	mov.f32 	%f522, 0f00000000;
	mul.rn.f32 	%f892, %f15, %f522;
	mov.b32 	%r486, 0;
	bra.uni 	$L__BB1_70;
$L__BB1_65:
	shl.b32 	%r413, %r81, 8;
	or.b32  	%r86, %r413, -2147483648;
	mov.b64 	%rd253, 0;
	mov.b32 	%r483, 0;
	mov.u64 	%rd251, __cudart_i2opi_f;
	mov.u64 	%rd252, %rd1;
$L__BB1_66:
	.pragma "nounroll";
	ld.global.nc.u32 	%r414, [%rd251];
	mad.wide.u32 	%rd196, %r414, %r86, %rd253;
	shr.u64 	%rd253, %rd196, 32;
	st.local.u32 	[%rd252], %rd196;
	add.s32 	%r483, %r483, 1;
	add.s64 	%rd252, %rd252, 4;
	add.s64 	%rd251, %rd251, 4;
	setp.ne.s32 	%p95, %r483, 6;
	@%p95 bra 	$L__BB1_66;
	shr.u32 	%r415, %r81, 23;
	st.local.u32 	[%rd1+24], %rd253;
	and.b32  	%r89, %r415, 31;
	and.b32  	%r416, %r415, 224;
	add.s32 	%r417, %r416, -128;
	shr.u32 	%r418, %r417, 5;
	mul.wide.u32 	%rd197, %r418, 4;
	sub.s64 	%rd51, %rd1, %rd197;
	ld.local.u32 	%r484, [%rd51+24];
	ld.local.u32 	%r485, [%rd51+20];
	setp.eq.s32 	%p96, %r89, 0;
	@%p96 bra 	$L__BB1_69;
	shf.l.wrap.b32 	%r484, %r485, %r484, %r89;
	ld.local.u32 	%r419, [%rd51+16];
	shf.l.wrap.b32 	%r485, %r419, %r485, %r89;
$L__BB1_69:
	shr.u32 	%r420, %r484, 30;
	shf.l.wrap.b32 	%r421, %r485, %r484, 2;
	shl.b32 	%r422, %r485, 2;
	shr.u32 	%r423, %r421, 31;
	add.s32 	%r424, %r423, %r420;
	neg.s32 	%r425, %r424;
	setp.lt.s32 	%p97, %r81, 0;
	selp.b32 	%r486, %r425, %r424, %p97;
	xor.b32  	%r426, %r421, %r81;
	shr.s32 	%r427, %r421, 31;
	xor.b32  	%r428, %r427, %r421;
	xor.b32  	%r429, %r427, %r422;
	cvt.u64.u32 	%rd198, %r428;
	shl.b64 	%rd199, %rd198, 32;
	cvt.u64.u32 	%rd200, %r429;
	or.b64  	%rd201, %rd199, %rd200;
	cvt.rn.f64.s64 	%fd21, %rd201;
	mul.f64 	%fd22, %fd21, 0d3BF921FB54442D19;
	cvt.rn.f32.f64 	%f520, %fd22;
	neg.f32 	%f521, %f520;
	setp.lt.s32 	%p98, %r426, 0;
	selp.f32 	%f892, %f521, %f520, %p98;
$L__BB1_70:
	setp.ltu.f32 	%p99, %f58, 0f47CE4780;
	add.s32 	%r431, %r486, 1;
	mul.rn.f32 	%f523, %f892, %f892;
	and.b32  	%r432, %r486, 1;
	setp.eq.b32 	%p100, %r432, 1;
	selp.f32 	%f524, %f892, 0f3F800000, %p100;
	fma.rn.f32 	%f525, %f523, %f524, 0f00000000;
	fma.rn.f32 	%f526, %f523, 0f37CBAC00, 0fBAB607ED;
	selp.f32 	%f527, 0fB94D4153, %f526, %p100;
	selp.f32 	%f528, 0f3C0885E4, 0f3D2AAABB, %p100;
	fma.rn.f32 	%f529, %f527, %f523, %f528;
	selp.f32 	%f530, 0fBE2AAAA8, 0fBEFFFFFF, %p100;
	fma.rn.f32 	%f531, %f529, %f523, %f530;
	fma.rn.f32 	%f532, %f531, %f525, %f524;
	and.b32  	%r433, %r431, 2;
	setp.eq.s32 	%p101, %r433, 0;
	mov.f32 	%f533, 0f00000000;
	sub.f32 	%f534, %f533, %f532;
	selp.f32 	%f898, %f532, %f534, %p101;
	@%p99 bra 	$L__BB1_78;
	setp.neu.f32 	%p102, %f58, 0f7F800000;
	@%p102 bra 	$L__BB1_73;
	mov.f32 	%f537, 0f00000000;
	mul.rn.f32 	%f893, %f15, %f537;
	mov.b32 	%r490, 0;
	bra.uni 	$L__BB1_78;
$L__BB1_73:
	shl.b32 	%r435, %r81, 8;
	or.b32  	%r98, %r435, -2147483648;
	mov.b64 	%rd256, 0;
	mov.b32 	%r487, 0;
	mov.u64 	%rd254, __cudart_i2opi_f;
	mov.u64 	%rd255, %rd1;
$L__BB1_74:
	.pragma "nounroll";
	ld.global.nc.u32 	%r436, [%rd254];
	mad.wide.u32 	%rd204, %r436, %r98, %rd256;
	shr.u64 	%rd256, %rd204, 32;
	st.local.u32 	[%rd255], %rd204;
	add.s32 	%r487, %r487, 1;
	add.s64 	%rd255, %rd255, 4;
	add.s64 	%rd254, %rd254, 4;
	setp.ne.s32 	%p103, %r487, 6;
	@%p103 bra 	$L__BB1_74;
	shr.u32 	%r437, %r81, 23;
	st.local.u32 	[%rd1+24], %rd256;
	and.b32  	%r101, %r437, 31;
	and.b32  	%r438, %r437, 224;
	add.s32 	%r439, %r438, -128;
	shr.u32 	%r440, %r439, 5;
	mul.wide.u32 	%rd205, %r440, 4;
	sub.s64 	%rd58, %rd1, %rd205;
	ld.local.u32 	%r488, [%rd58+24];
	ld.local.u32 	%r489, [%rd58+20];
	setp.eq.s32 	%p104, %r101, 0;
	@%p104 bra 	$L__BB1_77;
	shf.l.wrap.b32 	%r488, %r489, %r488, %r101;
	ld.local.u32 	%r441, [%rd58+16];
	shf.l.wrap.b32 	%r489, %r441, %r489, %r101;
$L__BB1_77:
	shr.u32 	%r442, %r488, 30;
	shf.l.wrap.b32 	%r443, %r489, %r488, 2;
	shl.b32 	%r444, %r489, 2;
	shr.u32 	%r445, %r443, 31;
	add.s32 	%r446, %r445, %r442;
	neg.s32 	%r447, %r446;
	setp.lt.s32 	%p105, %r81, 0;
	selp.b32 	%r490, %r447, %r446, %p105;
	xor.b32  	%r448, %r443, %r81;
	shr.s32 	%r449, %r443, 31;
	xor.b32  	%r450, %r449, %r443;
	xor.b32  	%r451, %r449, %r444;
	cvt.u64.u32 	%rd206, %r450;
	shl.b64 	%rd207, %rd206, 32;
	cvt.u64.u32 	%rd208, %r451;
	or.b64  	%rd209, %rd207, %rd208;
	cvt.rn.f64.s64 	%fd23, %rd209;
	mul.f64 	%fd24, %fd23, 0d3BF921FB54442D19;
	cvt.rn.f32.f64 	%f535, %fd24;
	neg.f32 	%f536, %f535;
	setp.lt.s32 	%p106, %r448, 0;
	selp.f32 	%f893, %f536, %f535, %p106;
$L__BB1_78:
	mul.rn.f32 	%f538, %f893, %f893;
	and.b32  	%r453, %r490, 1;
	setp.eq.b32 	%p107, %r453, 1;
	selp.f32 	%f539, 0f3F800000, %f893, %p107;
	fma.rn.f32 	%f540, %f538, %f539, 0f00000000;
	fma.rn.f32 	%f541, %f538, 0f37CBAC00, 0fBAB607ED;
	selp.f32 	%f542, %f541, 0fB94D4153, %p107;
	selp.f32 	%f543, 0f3D2AAABB, 0f3C0885E4, %p107;
	fma.rn.f32 	%f544, %f542, %f538, %f543;
	selp.f32 	%f545, 0fBEFFFFFF, 0fBE2AAAA8, %p107;
	fma.rn.f32 	%f546, %f544, %f538, %f545;
	fma.rn.f32 	%f547, %f546, %f540, %f539;
	and.b32  	%r454, %r490, 2;
	setp.eq.s32 	%p108, %r454, 0;
	mov.f32 	%f548, 0f00000000;
	sub.f32 	%f549, %f548, %f547;
	selp.f32 	%f899, %f547, %f549, %p108;
	bra.uni 	$L__BB1_118;
$L__BB1_79:
	setp.lt.u32 	%p57, %r82, 2139095040;
	@%p57 bra 	$L__BB1_83;
	setp.eq.s32 	%p91, %r84, 2139095040;
	@%p91 bra 	$L__BB1_82;
	sub.f32 	%f898, %f15, %f15;
	mov.f32 	%f899, %f898;
	bra.uni 	$L__BB1_118;
$L__BB1_82:
	setp.gt.s32 	%p92, %r83, -1;
	sub.f32 	%f515, %f15, %f15;
	selp.f32 	%f898, %f14, 0f00000000, %p92;
	selp.f32 	%f899, %f515, 0f00000000, %p92;
	bra.uni 	$L__BB1_118;
$L__BB1_83:
	add.s32 	%r311, %r83, -1118925336;
	setp.gt.u32 	%p58, %r311, 9342556;
	@%p58 bra 	$L__BB1_101;
	add.f32 	%f462, %f14, 0fC322E3BC;
	fma.rn.f32 	%f463, %f462, 0f3BBB989D, 0f3F000000;
	cvt.sat.f32.f32 	%f464, %f463;
	mov.f32 	%f465, 0f4B400001;
	mov.f32 	%f466, 0f437C0000;
	fma.rm.f32 	%f467, %f464, %f466, %f465;
	add.f32 	%f468, %f467, 0fCB40007F;
	neg.f32 	%f469, %f468;
	fma.rn.f32 	%f470, %f462, 0f3FB8AA3B, %f469;
	fma.rn.f32 	%f471, %f462, 0f32A57060, %f470;
	mov.b32 	%r357, %f467;
	shl.b32 	%r358, %r357, 23;
	mov.b32 	%f472, %r358;
	ex2.approx.ftz.f32 	%f473, %f471;
	mul.f32 	%f474, %f473, %f472;
	mov.b32 	%r359, %f474;
	shr.u32 	%r360, %r359, 23;
	add.s32 	%r361, %r360, -19;
	and.b32  	%r362, %r359, 8388607;
	or.b32  	%r363, %r362, 2130706432;
	mov.b32 	%f70, %r363;
	cvt.u16.u32 	%rs5, %r361;
	shr.u16 	%rs6, %rs5, 15;
	add.s16 	%rs7, %rs5, %rs6;
	shr.s16 	%rs8, %rs7, 1;
	cvt.s32.s16 	%r364, %rs8;
	shl.b32 	%r365, %r364, 23;
	add.s32 	%r366, %r365, 1065353216;
	mov.b32 	%f71, %r366;
	sub.s32 	%r367, %r361, %r364;
	shl.b32 	%r368, %r367, 23;
	add.s32 	%r110, %r368, 1065353216;
	mul.f32 	%f475, %f15, 0f3F22F983;
	cvt.rni.s32.f32 	%r498, %f475;
	cvt.rn.f32.s32 	%f476, %r498;
	fma.rn.f32 	%f477, %f476, 0fBFC90FDA, %f15;
	fma.rn.f32 	%f478, %f476, 0fB3A22168, %f477;
	fma.rn.f32 	%f895, %f476, 0fA7C234C5, %f478;
	abs.f32 	%f73, %f15;
	setp.ltu.f32 	%p75, %f73, 0f47CE4780;
	mov.u32 	%r494, %r498;
	mov.f32 	%f894, %f895;
	@%p75 bra 	$L__BB1_92;
	setp.neu.f32 	%p76, %f73, 0f7F800000;
	@%p76 bra 	$L__BB1_87;
	mov.f32 	%f481, 0f00000000;
	mul.rn.f32 	%f894, %f15, %f481;
	mov.b32 	%r494, 0;
	bra.uni 	$L__BB1_92;
$L__BB1_87:
	shl.b32 	%r370, %r81, 8;
	or.b32  	%r112, %r370, -2147483648;
	mov.b64 	%rd259, 0;
	mov.b32 	%r491, 0;
	mov.u64 	%rd257, __cudart_i2opi_f;
	mov.u64 	%rd258, %rd1;
$L__BB1_88:
	.pragma "nounroll";
	ld.global.nc.u32 	%r371, [%rd257];
	mad.wide.u32 	%rd180, %r371, %r112, %rd259;
	shr.u64 	%rd259, %rd180, 32;
	st.local.u32 	[%rd258], %rd180;
	add.s32 	%r491, %r491, 1;
	add.s64 	%rd258, %rd258, 4;
	add.s64 	%rd257, %rd257, 4;
	setp.ne.s32 	%p77, %r491, 6;
	@%p77 bra 	$L__BB1_88;
	shr.u32 	%r372, %r81, 23;
	st.local.u32 	[%rd1+24], %rd259;
	and.b32  	%r115, %r372, 31;
	and.b32  	%r373, %r372, 224;
	add.s32 	%r374, %r373, -128;
	shr.u32 	%r375, %r374, 5;
	mul.wide.u32 	%rd181, %r375, 4;
	sub.s64 	%rd65, %rd1, %rd181;
	ld.local.u32 	%r492, [%rd65+24];
	ld.local.u32 	%r493, [%rd65+20];
	setp.eq.s32 	%p78, %r115, 0;
	@%p78 bra 	$L__BB1_91;
	shf.l.wrap.b32 	%r492, %r493, %r492, %r115;
	ld.local.u32 	%r376, [%rd65+16];
	shf.l.wrap.b32 	%r493, %r376, %r493, %r115;
$L__BB1_91:
	shr.u32 	%r377, %r492, 30;
	shf.l.wrap.b32 	%r378, %r493, %r492, 2;
	shl.b32 	%r379, %r493, 2;
	shr.u32 	%r380, %r378, 31;
	add.s32 	%r381, %r380, %r377;
	neg.s32 	%r382, %r381;
	setp.lt.s32 	%p79, %r81, 0;
	selp.b32 	%r494, %r382, %r381, %p79;
	xor.b32  	%r383, %r378, %r81;
	shr.s32 	%r384, %r378, 31;
	xor.b32  	%r385, %r384, %r378;
	xor.b32  	%r386, %r384, %r379;
	cvt.u64.u32 	%rd182, %r385;
	shl.b64 	%rd183, %rd182, 32;
	cvt.u64.u32 	%rd184, %r386;
	or.b64  	%rd185, %rd183, %rd184;
	cvt.rn.f64.s64 	%fd17, %rd185;
	mul.f64 	%fd18, %fd17, 0d3BF921FB54442D19;
	cvt.rn.f32.f64 	%f479, %fd18;
	neg.f32 	%f480, %f479;
	setp.lt.s32 	%p80, %r383, 0;
	selp.f32 	%f894, %f480, %f479, %p80;
$L__BB1_92:
	setp.ltu.f32 	%p81, %f73, 0f47CE4780;
	add.s32 	%r388, %r494, 1;
	mul.rn.f32 	%f482, %f894, %f894;
	and.b32  	%r389, %r494, 1;
	setp.eq.b32 	%p82, %r389, 1;
	selp.f32 	%f483, %f894, 0f3F800000, %p82;
	fma.rn.f32 	%f484, %f482, %f483, 0f00000000;
	fma.rn.f32 	%f485, %f482, 0f37CBAC00, 0fBAB607ED;
	selp.f32 	%f486, 0fB94D4153, %f485, %p82;
	selp.f32 	%f487, 0f3C0885E4, 0f3D2AAABB, %p82;
	fma.rn.f32 	%f488, %f486, %f482, %f487;
	selp.f32 	%f489, 0fBE2AAAA8, 0fBEFFFFFF, %p82;
	fma.rn.f32 	%f490, %f488, %f482, %f489;
	fma.rn.f32 	%f491, %f490, %f484, %f483;
	and.b32  	%r390, %r388, 2;
	setp.eq.s32 	%p83, %r390, 0;
	mov.f32 	%f492, 0f00000000;
	sub.f32 	%f493, %f492, %f491;
	selp.f32 	%f494, %f491, %f493, %p83;
	mul.f32 	%f495, %f494, %f70;
	mul.f32 	%f77, %f495, %f71;
	@%p81 bra 	$L__BB1_100;
	setp.neu.f32 	%p84, %f73, 0f7F800000;
	@%p84 bra 	$L__BB1_95;
	mov.f32 	%f498, 0f00000000;
	mul.rn.f32 	%f895, %f15, %f498;
	mov.b32 	%r498, 0;
	bra.uni 	$L__BB1_100;
$L__BB1_95:
	shl.b32 	%r392, %r81, 8;
	or.b32  	%r124, %r392, -2147483648;
	mov.b64 	%rd262, 0;
	mov.b32 	%r495, 0;
	mov.u64 	%rd260, __cudart_i2opi_f;
	mov.u64 	%rd261, %rd1;
$L__BB1_96:
	.pragma "nounroll";
	ld.global.nc.u32 	%r393, [%rd260];
	mad.wide.u32 	%rd188, %r393, %r124, %rd262;
	shr.u64 	%rd262, %rd188, 32;
	st.local.u32 	[%rd261], %rd188;
	add.s32 	%r495, %r495, 1;
	add.s64 	%rd261, %rd261, 4;
	add.s64 	%rd260, %rd260, 4;
	setp.ne.s32 	%p85, %r495, 6;
	@%p85 bra 	$L__BB1_96;
	shr.u32 	%r394, %r81, 23;
	st.local.u32 	[%rd1+24], %rd262;
	and.b32  	%r127, %r394, 31;
	and.b32  	%r395, %r394, 224;
	add.s32 	%r396, %r395, -128;
	shr.u32 	%r397, %r396, 5;
	mul.wide.u32 	%rd189, %r397, 4;
	sub.s64 	%rd72, %rd1, %rd189;
	ld.local.u32 	%r496, [%rd72+24];
	ld.local.u32 	%r497, [%rd72+20];
	setp.eq.s32 	%p86, %r127, 0;
	@%p86 bra 	$L__BB1_99;
	shf.l.wrap.b32 	%r496, %r497, %r496, %r127;
	ld.local.u32 	%r398, [%rd72+16];
	shf.l.wrap.b32 	%r497, %r398, %r497, %r127;
$L__BB1_99:
	shr.u32 	%r399, %r496, 30;
	shf.l.wrap.b32 	%r400, %r497, %r496, 2;
	shl.b32 	%r401, %r497, 2;
	shr.u32 	%r402, %r400, 31;
	add.s32 	%r403, %r402, %r399;
	neg.s32 	%r404, %r403;
	setp.lt.s32 	%p87, %r81, 0;
	selp.b32 	%r498, %r404, %r403, %p87;
	xor.b32  	%r405, %r400, %r81;
	shr.s32 	%r406, %r400, 31;
	xor.b32  	%r407, %r406, %r400;
	xor.b32  	%r408, %r406, %r401;
	cvt.u64.u32 	%rd190, %r407;
	shl.b64 	%rd191, %rd190, 32;
	cvt.u64.u32 	%rd192, %r408;
	or.b64  	%rd193, %rd191, %rd192;
	cvt.rn.f64.s64 	%fd19, %rd193;
	mul.f64 	%fd20, %fd19, 0d3BF921FB54442D19;
	cvt.rn.f32.f64 	%f496, %fd20;
	neg.f32 	%f497, %f496;
	setp.lt.s32 	%p88, %r405, 0;
	selp.f32 	%f895, %f497, %f496, %p88;
$L__BB1_100:
	mov.b32 	%f499, %r110;
	mul.rn.f32 	%f500, %f895, %f895;
	and.b32  	%r410, %r498, 1;
	setp.eq.b32 	%p89, %r410, 1;
	selp.f32 	%f501, 0f3F800000, %f895, %p89;
	fma.rn.f32 	%f502, %f500, %f501, 0f00000000;
	fma.rn.f32 	%f503, %f500, 0f37CBAC00, 0fBAB607ED;
	selp.f32 	%f504, %f503, 0fB94D4153, %p89;
	selp.f32 	%f505, 0f3D2AAABB, 0f3C0885E4, %p89;
	fma.rn.f32 	%f506, %f504, %f500, %f505;
	selp.f32 	%f507, 0fBEFFFFFF, 0fBE2AAAA8, %p89;
	fma.rn.f32 	%f508, %f506, %f500, %f507;
	fma.rn.f32 	%f509, %f508, %f502, %f501;
	and.b32  	%r411, %r498, 2;
	setp.eq.s32 	%p90, %r411, 0;
	mov.f32 	%f510, 0f00000000;
	sub.f32 	%f511, %f510, %f509;
	selp.f32 	%f512, %f509, %f511, %p90;
	mul.f32 	%f513, %f512, %f70;
	mul.f32 	%f514, %f513, %f71;
	mul.f32 	%f899, %f514, %f499;
	mul.f32 	%f898, %f77, %f499;
	bra.uni 	$L__BB1_118;
$L__BB1_101:
	mul.f32 	%f415, %f15, 0f3F22F983;
	cvt.rni.s32.f32 	%r506, %f415;
	cvt.rn.f32.s32 	%f416, %r506;
	fma.rn.f32 	%f417, %f416, 0fBFC90FDA, %f15;
	fma.rn.f32 	%f418, %f416, 0fB3A22168, %f417;
	fma.rn.f32 	%f897, %f416, 0fA7C234C5, %f418;
	abs.f32 	%f84, %f15;
	setp.ltu.f32 	%p59, %f84, 0f47CE4780;
	mov.u32 	%r502, %r506;
	mov.f32 	%f896, %f897;
	@%p59 bra 	$L__BB1_109;
	setp.neu.f32 	%p60, %f84, 0f7F800000;
	@%p60 bra 	$L__BB1_104;
	mov.f32 	%f421, 0f00000000;
	mul.rn.f32 	%f896, %f15, %f421;
	mov.b32 	%r502, 0;
	bra.uni 	$L__BB1_109;
$L__BB1_104:
	shl.b32 	%r313, %r81, 8;
	or.b32  	%r137, %r313, -2147483648;
	mov.b64 	%rd265, 0;
	mov.b32 	%r499, 0;
	mov.u64 	%rd263, __cudart_i2opi_f;
	mov.u64 	%rd264, %rd1;
$L__BB1_105:
	.pragma "nounroll";
	ld.global.nc.u32 	%r314, [%rd263];
	mad.wide.u32 	%rd164, %r314, %r137, %rd265;
	shr.u64 	%rd265, %rd164, 32;
	st.local.u32 	[%rd264], %rd164;
	add.s32 	%r499, %r499, 1;
	add.s64 	%rd264, %rd264, 4;
	add.s64 	%rd263, %rd263, 4;
	setp.ne.s32 	%p61, %r499, 6;
	@%p61 bra 	$L__BB1_105;
	shr.u32 	%r315, %r81, 23;
	st.local.u32 	[%rd1+24], %rd265;
	and.b32  	%r140, %r315, 31;
	and.b32  	%r316, %r315, 224;
	add.s32 	%r317, %r316, -128;
	shr.u32 	%r318, %r317, 5;
	mul.wide.u32 	%rd165, %r318, 4;
	sub.s64 	%rd79, %rd1, %rd165;
	ld.local.u32 	%r500, [%rd79+24];
	ld.local.u32 	%r501, [%rd79+20];
	setp.eq.s32 	%p62, %r140, 0;
	@%p62 bra 	$L__BB1_108;
	shf.l.wrap.b32 	%r500, %r501, %r500, %r140;
	ld.local.u32 	%r319, [%rd79+16];
	shf.l.wrap.b32 	%r501, %r319, %r501, %r140;
$L__BB1_108:
	shr.u32 	%r320, %r500, 30;
	shf.l.wrap.b32 	%r321, %r501, %r500, 2;
	shl.b32 	%r322, %r501, 2;
	shr.u32 	%r323, %r321, 31;
	add.s32 	%r324, %r323, %r320;
	neg.s32 	%r325, %r324;
	setp.lt.s32 	%p63, %r81, 0;
	selp.b32 	%r502, %r325, %r324, %p63;
	xor.b32  	%r326, %r321, %r81;
	shr.s32 	%r327, %r321, 31;
	xor.b32  	%r328, %r327, %r321;
	xor.b32  	%r329, %r327, %r322;
	cvt.u64.u32 	%rd166, %r328;
	shl.b64 	%rd167, %rd166, 32;
	cvt.u64.u32 	%rd168, %r329;
	or.b64  	%rd169, %rd167, %rd168;
	cvt.rn.f64.s64 	%fd13, %rd169;
	mul.f64 	%fd14, %fd13, 0d3BF921FB54442D19;
	cvt.rn.f32.f64 	%f419, %fd14;
	neg.f32 	%f420, %f419;
	setp.lt.s32 	%p64, %r326, 0;
	selp.f32 	%f896, %f420, %f419, %p64;
$L__BB1_109:
	setp.ltu.f32 	%p65, %f84, 0f47CE4780;
	add.s32 	%r331, %r502, 1;
	mul.rn.f32 	%f422, %f896, %f896;
	and.b32  	%r332, %r502, 1;
	setp.eq.b32 	%p66, %r332, 1;
	selp.f32 	%f423, %f896, 0f3F800000, %p66;
	fma.rn.f32 	%f424, %f422, %f423, 0f00000000;
	fma.rn.f32 	%f425, %f422, 0f37CBAC00, 0fBAB607ED;
	selp.f32 	%f426, 0fB94D4153, %f425, %p66;
	selp.f32 	%f427, 0f3C0885E4, 0f3D2AAABB, %p66;
	fma.rn.f32 	%f428, %f426, %f422, %f427;
	selp.f32 	%f429, 0fBE2AAAA8, 0fBEFFFFFF, %p66;
	fma.rn.f32 	%f430, %f428, %f422, %f429;
	fma.rn.f32 	%f431, %f430, %f424, %f423;
	and.b32  	%r333, %r331, 2;
	setp.eq.s32 	%p67, %r333, 0;
	mov.f32 	%f432, 0f00000000;
	sub.f32 	%f433, %f432, %f431;
	selp.f32 	%f88, %f431, %f433, %p67;
	@%p65 bra 	$L__BB1_117;
	setp.neu.f32 	%p68, %f84, 0f7F800000;
	@%p68 bra 	$L__BB1_112;
	mov.f32 	%f436, 0f00000000;
	mul.rn.f32 	%f897, %f15, %f436;
	mov.b32 	%r506, 0;
	bra.uni 	$L__BB1_117;
$L__BB1_112:
	shl.b32 	%r335, %r81, 8;
	or.b32  	%r149, %r335, -2147483648;
	mov.b64 	%rd268, 0;
	mov.b32 	%r503, 0;
	mov.u64 	%rd266, __cudart_i2opi_f;
	mov.u64 	%rd267, %rd1;
$L__BB1_113:
	.pragma "nounroll";
	ld.global.nc.u32 	%r336, [%rd266];
	mad.wide.u32 	%rd172, %r336, %r149, %rd268;
	shr.u64 	%rd268, %rd172, 32;
	st.local.u32 	[%rd267], %rd172;
	add.s32 	%r503, %r503, 1;
	add.s64 	%rd267, %rd267, 4;
	add.s64 	%rd266, %rd266, 4;
	setp.ne.s32 	%p69, %r503, 6;
	@%p69 bra 	$L__BB1_113;
	shr.u32 	%r337, %r81, 23;
	st.local.u32 	[%rd1+24], %rd268;
	and.b32  	%r152, %r337, 31;
	and.b32  	%r338, %r337, 224;
	add.s32 	%r339, %r338, -128;
	shr.u32 	%r340, %r339, 5;
	mul.wide.u32 	%rd173, %r340, 4;
	sub.s64 	%rd86, %rd1, %rd173;
	ld.local.u32 	%r504, [%rd86+24];
	ld.local.u32 	%r505, [%rd86+20];
	setp.eq.s32 	%p70, %r152, 0;
	@%p70 bra 	$L__BB1_116;
	shf.l.wrap.b32 	%r504, %r505, %r504, %r152;
	ld.local.u32 	%r341, [%rd86+16];
	shf.l.wrap.b32 	%r505, %r341, %r505, %r152;
$L__BB1_116:
	shr.u32 	%r342, %r504, 30;
	shf.l.wrap.b32 	%r343, %r505, %r504, 2;
	shl.b32 	%r344, %r505, 2;
	shr.u32 	%r345, %r343, 31;
	add.s32 	%r346, %r345, %r342;
	neg.s32 	%r347, %r346;
	setp.lt.s32 	%p71, %r81, 0;
	selp.b32 	%r506, %r347, %r346, %p71;
	xor.b32  	%r348, %r343, %r81;
	shr.s32 	%r349, %r343, 31;
	xor.b32  	%r350, %r349, %r343;
	xor.b32  	%r351, %r349, %r344;
	cvt.u64.u32 	%rd174, %r350;
	shl.b64 	%rd175, %rd174, 32;
	cvt.u64.u32 	%rd176, %r351;
	or.b64  	%rd177, %rd175, %rd176;
	cvt.rn.f64.s64 	%fd15, %rd177;
	mul.f64 	%fd16, %fd15, 0d3BF921FB54442D19;
	cvt.rn.f32.f64 	%f434, %fd16;
	neg.f32 	%f435, %f434;
	setp.lt.s32 	%p72, %r348, 0;
	selp.f32 	%f897, %f435, %f434, %p72;
$L__BB1_117:
	fma.rn.f32 	%f437, %f14, 0f3BBB989D, 0f3F000000;
	cvt.sat.f32.f32 	%f438, %f437;
	mov.f32 	%f439, 0f4B400001;
	mov.f32 	%f440, 0f437C0000;
	fma.rm.f32 	%f441, %f438, %f440, %f439;
	add.f32 	%f442, %f441, 0fCB40007F;
	neg.f32 	%f443, %f442;
	fma.rn.f32 	%f444, %f14, 0f3FB8AA3B, %f443;
	fma.rn.f32 	%f445, %f14, 0f32A57060, %f444;
	ex2.approx.ftz.f32 	%f446, %f445;
	mov.b32 	%r353, %f441;
	shl.b32 	%r354, %r353, 23;
	mov.b32 	%f447, %r354;
	mul.f32 	%f448, %f446, %f447;
	mul.rn.f32 	%f449, %f897, %f897;
	and.b32  	%r355, %r506, 1;
	setp.eq.b32 	%p73, %r355, 1;
	selp.f32 	%f450, 0f3F800000, %f897, %p73;
	fma.rn.f32 	%f451, %f449, %f450, 0f00000000;
	fma.rn.f32 	%f452, %f449, 0f37CBAC00, 0fBAB607ED;
	selp.f32 	%f453, %f452, 0fB94D4153, %p73;
	selp.f32 	%f454, 0f3D2AAABB, 0f3C0885E4, %p73;
	fma.rn.f32 	%f455, %f453, %f449, %f454;
	selp.f32 	%f456, 0fBEFFFFFF, 0fBE2AAAA8, %p73;
	fma.rn.f32 	%f457, %f455, %f449, %f456;
	fma.rn.f32 	%f458, %f457, %f451, %f450;
	and.b32  	%r356, %r506, 2;
	setp.eq.s32 	%p74, %r356, 0;
	mov.f32 	%f459, 0f00000000;
	sub.f32 	%f460, %f459, %f458;
	selp.f32 	%f461, %f458, %f460, %p74;
	mul.f32 	%f899, %f448, %f461;
	mul.f32 	%f898, %f448, %f88;
$L__BB1_118:
	ld.param.f32 	%f883, [nonsingd_kernel_param_11];
	ld.param.u64 	%rd232, [nonsingd_kernel_param_10];
	ld.param.u64 	%rd231, [nonsingd_kernel_param_6];
	ld.param.u64 	%rd230, [nonsingd_kernel_param_1];
	ld.param.u64 	%rd229, [nonsingd_kernel_param_0];
	div.rn.f32 	%f561, %f5, %f4;
	mul.f32 	%f562, %f8, %f9;
	mul.f32 	%f563, %f11, %f11;
	mul.f32 	%f564, %f10, %f10;
	sub.f32 	%f565, %f564, %f563;
	mul.f32 	%f566, %f10, %f11;
	mov.u32 	%r457, %tid.y;
	mov.u32 	%r458, %tid.x;
	fma.rn.f32 	%f567, %f10, %f11, %f566;
	fma.rn.f32 	%f568, %f8, %f9, %f562;
	sqrt.rn.f32 	%f569, %f3;
	cvta.to.global.u64 	%rd210, %rd232;
	mul.f32 	%f570, %f12, %f12;
	mul.f32 	%f571, %f13, %f13;
	sub.f32 	%f572, %f570, %f571;
	mul.f32 	%f573, %f12, %f13;
	fma.rn.f32 	%f574, %f12, %f13, %f573;
	mul.f32 	%f575, %f14, %f14;
	mul.f32 	%f576, %f15, %f15;
	sub.f32 	%f577, %f575, %f576;
	mul.f32 	%f578, %f14, %f15;
	fma.rn.f32 	%f579, %f14, %f15, %f578;
	abs.f32 	%f580, %f577;
	abs.f32 	%f581, %f579;
	add.f32 	%f582, %f580, %f581;
	rcp.rn.f32 	%f583, %f582;
	mul.f32 	%f584, %f583, 0f00000000;
	mul.f32 	%f585, %f577, %f583;
	mul.f32 	%f586, %f579, %f583;
	mul.f32 	%f587, %f586, %f586;
	fma.rn.f32 	%f588, %f585, %f585, %f587;
	rcp.rn.f32 	%f589, %f588;
	mul.f32 	%f590, %f584, %f586;
	fma.rn.f32 	%f591, %f583, %f585, %f590;
	mul.f32 	%f592, %f584, %f585;
	mul.f32 	%f593, %f583, %f586;
	sub.f32 	%f594, %f592, %f593;
	mul.f32 	%f595, %f594, %f589;
	fma.rn.f32 	%f596, %f591, %f589, 0f3F800000;
	abs.f32 	%f597, %f14;
	abs.f32 	%f598, %f15;
	add.f32 	%f599, %f597, %f598;
	rcp.rn.f32 	%f600, %f599;
	mul.f32 	%f601, %f600, 0f00000000;
	mul.f32 	%f602, %f14, %f600;
	mul.f32 	%f603, %f15, %f600;
	mul.f32 	%f604, %f603, %f603;
	fma.rn.f32 	%f605, %f602, %f602, %f604;
	rcp.rn.f32 	%f606, %f605;
	mul.f32 	%f607, %f601, %f603;
	fma.rn.f32 	%f608, %f600, %f602, %f607;
	mul.f32 	%f609, %f608, %f606;
	mul.f32 	%f610, %f601, %f602;
	mul.f32 	%f611, %f600, %f603;
	sub.f32 	%f612, %f610, %f611;
	mul.f32 	%f613, %f612, %f606;
	sub.f32 	%f614, %f596, %f609;
	sub.f32 	%f615, %f595, %f613;
	mul.f32 	%f616, %f614, %f898;
	mul.f32 	%f617, %f615, %f899;
	sub.f32 	%f618, %f616, %f617;
	mul.f32 	%f619, %f614, %f899;
	fma.rn.f32 	%f620, %f615, %f898, %f619;
	div.rn.f32 	%f621, %f618, %f4;
	div.rn.f32 	%f622, %f620, %f4;
	abs.f32 	%f623, %f572;
	abs.f32 	%f624, %f574;
	add.f32 	%f625, %f623, %f624;
	rcp.rn.f32 	%f626, %f625;
	mul.f32 	%f627, %f626, 0f00000000;
	mul.f32 	%f628, %f572, %f626;
	mul.f32 	%f629, %f574, %f626;
	mul.f32 	%f630, %f629, %f629;
	fma.rn.f32 	%f631, %f628, %f628, %f630;
	rcp.rn.f32 	%f632, %f631;
	mul.f32 	%f633, %f627, %f629;
	fma.rn.f32 	%f634, %f626, %f628, %f633;
	mul.f32 	%f635, %f634, %f632;
	mul.f32 	%f636, %f627, %f628;
	mul.f32 	%f637, %f626, %f629;
	sub.f32 	%f638, %f636, %f637;
	mul.f32 	%f639, %f638, %f632;
	abs.f32 	%f640, %f12;
	abs.f32 	%f641, %f13;
	add.f32 	%f642, %f640, %f641;
	rcp.rn.f32 	%f643, %f642;
	mul.f32 	%f644, %f643, 0f00000000;
	mul.f32 	%f645, %f12, %f643;
	mul.f32 	%f646, %f13, %f643;
	mul.f32 	%f647, %f646, %f646;
	fma.rn.f32 	%f648, %f645, %f645, %f647;
	rcp.rn.f32 	%f649, %f648;
	mul.f32 	%f650, %f644, %f646;
	fma.rn.f32 	%f651, %f643, %f645, %f650;
	mul.f32 	%f652, %f651, %f649;
	mul.f32 	%f653, %f644, %f645;
	mul.f32 	%f654, %f643, %f646;
	sub.f32 	%f655, %f653, %f654;
	mul.f32 	%f656, %f655, %f649;
	sub.f32 	%f657, %f635, %f652;
	sub.f32 	%f658, %f639, %f656;
	mul.f32 	%f659, %f565, %f657;
	mul.f32 	%f660, %f567, %f658;
	sub.f32 	%f661, %f659, %f660;
	mul.f32 	%f662, %f567, %f657;
	fma.rn.f32 	%f663, %f565, %f658, %f662;
	mul.f32 	%f664, %f661, %f890;
	mul.f32 	%f665, %f663, %f891;
	sub.f32 	%f666, %f664, %f665;
	mul.f32 	%f667, %f661, %f891;
	fma.rn.f32 	%f668, %f663, %f890, %f667;
	div.rn.f32 	%f669, %f666, %f4;
	div.rn.f32 	%f670, %f668, %f4;
	sub.f32 	%f671, %f621, %f669;
	sub.f32 	%f672, %f622, %f670;
	mul.f32 	%f673, %f583, 0f40400000;
	fma.rn.f32 	%f674, %f673, %f585, %f590;
	mul.f32 	%f675, %f674, %f589;
	mul.f32 	%f676, %f673, %f586;
	sub.f32 	%f677, %f592, %f676;
	mul.f32 	%f678, %f677, %f589;
	add.f32 	%f679, %f675, 0f3F800000;
	mul.f32 	%f680, %f600, 0f40400000;
	fma.rn.f32 	%f681, %f680, %f602, %f607;
	mul.f32 	%f682, %f681, %f606;
	mul.f32 	%f683, %f680, %f603;
	sub.f32 	%f684, %f610, %f683;
	mul.f32 	%f685, %f684, %f606;
	sub.f32 	%f686, %f679, %f682;
	sub.f32 	%f687, %f678, %f685;
	mul.f32 	%f688, %f686, %f898;
	mul.f32 	%f689, %f687, %f899;
	sub.f32 	%f690, %f688, %f689;
	mul.f32 	%f691, %f686, %f899;
	fma.rn.f32 	%f692, %f687, %f898, %f691;
	div.rn.f32 	%f693, %f690, %f4;
	div.rn.f32 	%f694, %f692, %f4;
	mul.f32 	%f695, %f626, 0f40400000;
	fma.rn.f32 	%f696, %f695, %f628, %f633;
	mul.f32 	%f697, %f696, %f632;
	mul.f32 	%f698, %f695, %f629;
	sub.f32 	%f699, %f636, %f698;
	mul.f32 	%f700, %f699, %f632;
	add.f32 	%f701, %f697, 0f3F800000;
	mul.f32 	%f702, %f643, 0f40400000;
	fma.rn.f32 	%f703, %f702, %f645, %f650;
	mul.f32 	%f704, %f703, %f649;
	mul.f32 	%f705, %f702, %f646;
	sub.f32 	%f706, %f653, %f705;
	mul.f32 	%f707, %f706, %f649;
	sub.f32 	%f708, %f701, %f704;
	sub.f32 	%f709, %f700, %f707;
	mul.f32 	%f710, %f565, %f708;
	mul.f32 	%f711, %f567, %f709;
	sub.f32 	%f712, %f710, %f711;
	mul.f32 	%f713, %f567, %f708;
	fma.rn.f32 	%f714, %f565, %f709, %f713;
	mul.f32 	%f715, %f712, %f890;
	mul.f32 	%f716, %f714, %f891;
	sub.f32 	%f717, %f715, %f716;
	mul.f32 	%f718, %f712, %f891;
	fma.rn.f32 	%f719, %f714, %f890, %f718;
	div.rn.f32 	%f720, %f717, %f4;
	div.rn.f32 	%f721, %f719, %f4;
	sub.f32 	%f722, %f693, %f720;
	sub.f32 	%f723, %f694, %f721;
	add.f32 	%f724, %f14, 0fC0000000;
	add.f32 	%f725, %f724, %f682;
	add.f32 	%f726, %f15, %f685;
	sub.f32 	%f727, %f725, %f675;
	sub.f32 	%f728, %f726, %f678;
	mul.f32 	%f729, %f727, %f898;
	mul.f32 	%f730, %f728, %f899;
	sub.f32 	%f731, %f729, %f730;
	mul.f32 	%f732, %f727, %f899;
	fma.rn.f32 	%f733, %f728, %f898, %f732;
	mul.f32 	%f734, %f4, %f4;
	div.rn.f32 	%f735, %f731, %f734;
	div.rn.f32 	%f736, %f733, %f734;
	add.f32 	%f737, %f704, 0fBF800000;
	sub.f32 	%f738, %f737, %f697;
	sub.f32 	%f739, %f707, %f700;
	mul.f32 	%f740, %f565, %f738;
	mul.f32 	%f741, %f567, %f739;
	sub.f32 	%f742, %f740, %f741;
	mul.f32 	%f743, %f567, %f738;
	fma.rn.f32 	%f744, %f565, %f739, %f743;
	mul.f32 	%f745, %f742, %f890;
	mul.f32 	%f746, %f744, %f891;
	sub.f32 	%f747, %f745, %f746;
	mul.f32 	%f748, %f742, %f891;
	fma.rn.f32 	%f749, %f744, %f890, %f748;
	div.rn.f32 	%f750, %f747, %f734;
	div.rn.f32 	%f751, %f749, %f734;
	sub.f32 	%f752, %f735, %f750;
	sub.f32 	%f753, %f736, %f751;
	add.f32 	%f754, %f14, 0fC0800000;
	mul.f32 	%f755, %f600, 0f41100000;
	fma.rn.f32 	%f756, %f755, %f602, %f607;
	mul.f32 	%f757, %f755, %f603;
	sub.f32 	%f758, %f610, %f757;
	fma.rn.f32 	%f759, %f756, %f606, %f754;
	fma.rn.f32 	%f760, %f758, %f606, %f15;
	mul.f32 	%f761, %f583, 0f41100000;
	fma.rn.f32 	%f762, %f761, %f585, %f590;
	mul.f32 	%f763, %f762, %f589;
	mul.f32 	%f764, %f761, %f586;
	sub.f32 	%f765, %f592, %f764;
	mul.f32 	%f766, %f765, %f589;
	sub.f32 	%f767, %f759, %f763;
	sub.f32 	%f768, %f760, %f766;
	mul.f32 	%f769, %f767, %f898;
	mul.f32 	%f770, %f768, %f899;
	sub.f32 	%f771, %f769, %f770;
	mul.f32 	%f772, %f767, %f899;
	fma.rn.f32 	%f773, %f768, %f898, %f772;
	div.rn.f32 	%f774, %f771, %f734;
	div.rn.f32 	%f775, %f773, %f734;
	add.f32 	%f776, %f12, 0fC0800000;
	mul.f32 	%f777, %f643, 0f41100000;
	fma.rn.f32 	%f778, %f777, %f645, %f650;
	mul.f32 	%f779, %f777, %f646;
	sub.f32 	%f780, %f653, %f779;
	fma.rn.f32 	%f781, %f778, %f649, %f776;
	fma.rn.f32 	%f782, %f780, %f649, %f13;
	mul.f32 	%f783, %f626, 0f41100000;
	fma.rn.f32 	%f784, %f783, %f628, %f633;
	mul.f32 	%f785, %f784, %f632;
	mul.f32 	%f786, %f783, %f629;
	sub.f32 	%f787, %f636, %f786;
	mul.f32 	%f788, %f787, %f632;
	sub.f32 	%f789, %f781, %f785;
	sub.f32 	%f790, %f782, %f788;
	mul.f32 	%f791, %f565, %f789;
	mul.f32 	%f792, %f567, %f790;
	sub.f32 	%f793, %f791, %f792;
	mul.f32 	%f794, %f567, %f789;
	fma.rn.f32 	%f795, %f565, %f790, %f794;
	mul.f32 	%f796, %f793, %f890;
	mul.f32 	%f797, %f795, %f891;
	sub.f32 	%f798, %f796, %f797;
	mul.f32 	%f799, %f793, %f891;
	fma.rn.f32 	%f800, %f795, %f890, %f799;
	div.rn.f32 	%f801, %f798, %f734;
	div.rn.f32 	%f802, %f800, %f734;
	sub.f32 	%f803, %f774, %f801;
	sub.f32 	%f804, %f775, %f802;
	div.rn.f32 	%f805, %f722, %f4;
	div.rn.f32 	%f806, %f723, %f4;
	sub.f32 	%f807, %f752, %f805;
	sub.f32 	%f808, %f753, %f806;
	mul.f32 	%f809, %f722, 0f40800000;
	mul.f32 	%f810, %f723, 0f40800000;
	div.rn.f32 	%f811, %f809, %f4;
	div.rn.f32 	%f812, %f810, %f4;
	add.f32 	%f813, %f803, %f803;
	add.f32 	%f814, %f804, %f804;
	sub.f32 	%f815, %f811, %f813;
	sub.f32 	%f816, %f812, %f814;
	mul.f32 	%f817, %f9, %f9;
	mul.f32 	%f818, %f8, %f8;
	sub.f32 	%f819, %f818, %f817;
	add.f32 	%f820, %f819, 0fC0000000;
	fma.rn.f32 	%f821, %f815, 0f3F000000, %f807;
	fma.rn.f32 	%f822, %f816, 0f3F000000, %f808;
	mul.f32 	%f823, %f722, 0f40400000;
	mul.f32 	%f824, %f723, 0f40400000;
	div.rn.f32 	%f825, %f823, %f4;
	div.rn.f32 	%f826, %f824, %f4;
	sub.f32 	%f827, %f821, %f825;
	sub.f32 	%f828, %f822, %f826;
	mul.f32 	%f829, %f820, %f827;
	mul.f32 	%f830, %f568, %f828;
	sub.f32 	%f831, %f829, %f830;
	mul.f32 	%f832, %f568, %f827;
	fma.rn.f32 	%f833, %f820, %f828, %f832;
	add.f32 	%f834, %f722, %f722;
	add.f32 	%f835, %f723, %f723;
	div.rn.f32 	%f836, %f834, %f4;
	div.rn.f32 	%f837, %f835, %f4;
	sub.f32 	%f838, %f831, %f836;
	sub.f32 	%f839, %f833, %f837;
	mul.f32 	%f840, %f1, %f2;
	mul.f32 	%f841, %f840, %f569;
	mul.wide.u32 	%rd211, %r458, 12;
	add.s64 	%rd212, %rd210, %rd211;
	mul.wide.u32 	%rd213, %r457, 4;
	add.s64 	%rd214, %rd212, %rd213;
	ld.global.f32 	%f842, [%rd214];
	mul.f32 	%f843, %f842, %f671;
	mul.f32 	%f844, %f842, %f672;
	mul.wide.u32 	%rd215, %r458, 4;
	add.s64 	%rd216, %rd2, %rd215;
	ld.local.f32 	%f845, [%rd216];
	mul.f32 	%f846, %f845, %f722;
	mul.f32 	%f847, %f845, %f723;
	add.s64 	%rd217, %rd2, %rd213;
	ld.local.f32 	%f848, [%rd217];
	mul.f32 	%f849, %f848, %f846;
	mul.f32 	%f850, %f848, %f847;
	sub.f32 	%f851, %f843, %f849;
	sub.f32 	%f852, %f844, %f850;
	mul.f32 	%f853, %f6, %f851;
	mul.f32 	%f854, %f7, %f852;
	sub.f32 	%f855, %f853, %f854;
	mul.f32 	%f856, %f7, %f851;
	fma.rn.f32 	%f857, %f6, %f852, %f856;
	mul.f32 	%f858, %f883, 0f40800000;
	rcp.rn.f32 	%f859, %f858;
	cvta.to.global.u64 	%rd218, %rd231;
	add.s64 	%rd219, %rd218, %rd213;
	ld.global.f32 	%f860, [%rd219];
	mul.f32 	%f861, %f845, %f860;
	fma.rn.f32 	%f862, %f561, %f842, %f861;
	mul.f32 	%f863, %f848, %f845;
	mul.f32 	%f864, %f561, %f863;
	mul.f32 	%f865, %f815, %f864;
	mul.f32 	%f866, %f816, %f864;
	fma.rn.f32 	%f867, %f807, %f862, %f865;
	fma.rn.f32 	%f868, %f808, %f862, %f866;
	add.s64 	%rd220, %rd218, %rd215;
	ld.global.f32 	%f869, [%rd220];
	mul.f32 	%f870, %f848, %f869;
	fma.rn.f32 	%f871, %f870, %f838, %f867;
	fma.rn.f32 	%f872, %f870, %f839, %f868;
	mul.f32 	%f873, %f859, %f871;
	mul.f32 	%f874, %f859, %f872;
	mul.f32 	%f875, %f841, %f855;
	mul.f32 	%f876, %f841, %f857;
	mul.f32 	%f877, %f841, %f873;
	mul.f32 	%f878, %f841, %f874;
	cvta.to.global.u64 	%rd221, %rd230;
	mul.wide.u32 	%rd222, %r458, 24;
	add.s64 	%rd223, %rd221, %rd222;
	mul.wide.u32 	%rd224, %r457, 8;
	add.s64 	%rd225, %rd223, %rd224;
	atom.global.add.f32 	%f879, [%rd225], %f875;
	atom.global.add.f32 	%f880, [%rd225+4], %f876;
	cvta.to.global.u64 	%rd226, %rd229;
	add.s64 	%rd227, %rd226, %rd222;
	add.s64 	%rd228, %rd227, %rd224;
	atom.global.add.f32 	%f881, [%rd228], %f877;
	atom.global.add.f32 	%f882, [%rd228+4], %f878;
	ret;

}


// ===== COMPILED SASS (sm_100) =====

	.target	sm_100

	.elftype	@"ET_EXEC"


//--------------------- .note.nv.tkinfo           --------------------------
	.section	.note.nv.tkinfo,"",@"SHT_NOTE"
	.sectionflags	@"SHF_NOTE_NV_TKINFO"
	.tkinfo
        /*0018*/ 	.word	0x00000002
        /*0030*/ 	.string	""
        /*0030*/ 	.string	"ptxas"
        /*0030*/ 	.string	"Cuda compilation tools, release 13.0, V13.0.88"
        /*0030*/ 	.string	"Build cuda_13.0.r13.0/compiler.36424714_0"
        /*0030*/ 	.string	"-arch sm_100 -m 64 "



//--------------------- .note.nv.cuinfo           --------------------------
	.section	.note.nv.cuinfo,"",@"SHT_NOTE"
	.sectionflags	@"SHF_NOTE_NV_CUINFO"
        /*0018*/ 	.short	0x0002
        /*001a*/ 	.short	0x0064
        /*001c*/ 	.short	0x0082
	.zero		2


//--------------------- .nv.info                  --------------------------
	.section	.nv.info,"",@"SHT_CUDA_INFO"
	.align	4


	//----- nvinfo : EIATTR_REGCOUNT
	.align		4
        /*0000*/ 	.byte	0x04, 0x2f
        /*0002*/ 	.short	(.L_30 - .L_29)
	.align		4
.L_29:
        /*0004*/ 	.word	index@(ghmatecd_kernel)
        /*0008*/ 	.word	0x00000050


	//----- nvinfo : EIATTR_FRAME_SIZE
	.align		4
.L_30:
        /*000c*/ 	.byte	0x04, 0x11
        /*000e*/ 	.short	(.L_32 - .L_31)
	.align		4
.L_31:
        /*0010*/ 	.word	index@($__internal_5_$__cuda_sm3x_div_rn_noftz_f32_slowpath)
        /*0014*/ 	.word	0x00000020


	//----- nvinfo : EIATTR_FRAME_SIZE
	.align		4
.L_32:
        /*0018*/ 	.byte	0x04, 0x11
        /*001a*/ 	.short	(.L_34 - .L_33)
	.align		4
.L_33:
        /*001c*/ 	.word	index@($__internal_4_$__cuda_sm20_sqrt_rn_f32_slowpath)
        /*0020*/ 	.word	0x00000020


	//----- nvinfo : EIATTR_FRAME_SIZE
	.align		4
.L_34:
        /*0024*/ 	.byte	0x04, 0x11
        /*0026*/ 	.short	(.L_36 - .L_35)
	.align		4
.L_35:
        /*0028*/ 	.word	index@($__internal_3_$__cuda_sm20_rcp_rn_f32_slowpath)
        /*002c*/ 	.word	0x00000020


	//----- nvinfo : EIATTR_FRAME_SIZE
	.align		4
.L_36:
        /*0030*/ 	.byte	0x04, 0x11
        /*0032*/ 	.short	(.L_38 - .L_37)
	.align		4
.L_37:
        /*0034*/ 	.word	index@(ghmatecd_kernel)
        /*0038*/ 	.word	0x00000020


	//----- nvinfo : EIATTR_REGCOUNT
	.align		4
.L_38:
        /*003c*/ 	.byte	0x04, 0x2f
        /*003e*/ 	.short	(.L_40 - .L_39)
	.align		4
.L_39:
        /*0040*/ 	.word	index@(nonsingd_kernel)
        /*0044*/ 	.word	0x00000048


	//----- nvinfo : EIATTR_FRAME_SIZE
	.align		4
.L_40:
        /*0048*/ 	.byte	0x04, 0x11
        /*004a*/ 	.short	(.L_42 - .L_41)
	.align		4
.L_41:
        /*004c*/ 	.word	index@($__internal_2_$__cuda_sm3x_div_rn_noftz_f32_slowpath)
        /*0050*/ 	.word	0x00000028


	//----- nvinfo : EIATTR_FRAME_SIZE
	.align		4
.L_42:
        /*0054*/ 	.byte	0x04, 0x11
        /*0056*/ 	.short	(.L_44 - .L_43)
	.align		4
.L_43:
        /*0058*/ 	.word	index@($__internal_1_$__cuda_sm20_sqrt_rn_f32_slowpath)
        /*005c*/ 	.word	0x00000028


	//----- nvinfo : EIATTR_FRAME_SIZE
	.align		4
.L_44:
        /*0060*/ 	.byte	0x04, 0x11
        /*0062*/ 	.short	(.L_46 - .L_45)
	.align		4
.L_45:
        /*0064*/ 	.word	index@($__internal_0_$__cuda_sm20_rcp_rn_f32_slowpath)
        /*0068*/ 	.word	0x00000028


	//----- nvinfo : EIATTR_FRAME_SIZE
	.align		4
.L_46:
        /*006c*/ 	.byte	0x04, 0x11
        /*006e*/ 	.short	(.L_48 - .L_47)
	.align		4
.L_47:
        /*0070*/ 	.word	index@(nonsingd_kernel)
        /*0074*/ 	.word	0x00000028


	//----- nvinfo : EIATTR_MIN_STACK_SIZE
	.align		4
.L_48:
        /*0078*/ 	.byte	0x04, 0x12
        /*007a*/ 	.short	(.L_50 - .L_49)
	.align		4
.L_49:
        /*007c*/ 	.word	index@(nonsingd_kernel)
        /*0080*/ 	.word	0x00000028


	//----- nvinfo : EIATTR_MIN_STACK_SIZE
	.align		4
.L_50:
        /*0084*/ 	.byte	0x04, 0x12
        /*0086*/ 	.short	(.L_52 - .L_51)
	.align		4
.L_51:
        /*0088*/ 	.word	index@(ghmatecd_kernel)
        /*008c*/ 	.word	0x00000020
.L_52:


//--------------------- .nv.compat                --------------------------
	.section	.nv.compat,"",@"SHT_CUDA_COMPAT_INFO"
	.align	4
        /*0000*/ 	.byte	0x02, 0x09, 0x00, 0x00, 0x02, 0x02, 0x01, 0x00, 0x02, 0x05, 0x05, 0x00, 0x03, 0x07, 0x01, 0x01
        /*0010*/ 	.byte	0x02, 0x03, 0x00, 0x00, 0x02, 0x06, 0x01, 0x00, 0x04, 0x0b, 0x08, 0x00, 0x01, 0x00, 0x00, 0x00
        /*0020*/ 	.byte	0x00, 0x00, 0x00, 0x00


//--------------------- .nv.info.nonsingd_kernel  --------------------------
	.section	.nv.info.nonsingd_kernel,"",@"SHT_CUDA_INFO"
	.sectionflags	@""
	.align	4


	//----- nvinfo : EIATTR_CUDA_API_VERSION
	.align		4
        /*0000*/ 	.byte	0x04, 0x37
        /*0002*/ 	.short	(.L_54 - .L_53)
.L_53:
        /*0004*/ 	.word	0x00000082


	//----- nvinfo : EIATTR_KPARAM_INFO
	.align		4
.L_54:
        /*0008*/ 	.byte	0x04, 0x17
        /*000a*/ 	.short	(.L_56 - .L_55)
.L_55:
        /*000c*/ 	.word	0x00000000
        /*0010*/ 	.short	0x000f
        /*0012*/ 	.short	0x0068
        /*0014*/ 	.byte	0x00, 0xf0, 0x11, 0x00


	//----- nvinfo : EIATTR_KPARAM_INFO
	.align		4
.L_56:
        /*0018*/ 	.byte	0x04, 0x17
        /*001a*/ 	.short	(.L_58 - .L_57)
.L_57:
        /*001c*/ 	.word	0x00000000
        /*0020*/ 	.short	0x000e
        /*0022*/ 	.short	0x0060
        /*0024*/ 	.byte	0x00, 0xf5, 0x21, 0x00


	//----- nvinfo : EIATTR_KPARAM_INFO
	.align		4
.L_58:
        /*0028*/ 	.byte	0x04, 0x17
        /*002a*/ 	.short	(.L_60 - .L_59)
.L_59:
        /*002c*/ 	.word	0x00000000
        /*0030*/ 	.short	0x000d
        /*0032*/ 	.short	0x0058
        /*0034*/ 	.byte	0x00, 0xf5, 0x21, 0x00


	//----- nvinfo : EIATTR_KPARAM_INFO
	.align		4
.L_60:
        /*0038*/ 	.byte	0x04, 0x17
        /*003a*/ 	.short	(.L_62 - .L_61)
.L_61:
        /*003c*/ 	.word	0x00000000
        /*0040*/ 	.short	0x000c
        /*0042*/ 	.short	0x0054
        /*0044*/ 	.byte	0x00, 0xf0, 0x11, 0x00


	//----- nvinfo : EIATTR_KPARAM_INFO
	.align		4
.L_62:
        /*0048*/ 	.byte	0x04, 0x17
        /*004a*/ 	.short	(.L_64 - .L_63)
.L_63:
        /*004c*/ 	.word	0x00000000
        /*0050*/ 	.short	0x000b
        /*0052*/ 	.short	0x0050
        /*0054*/ 	.byte	0x00, 0xf0, 0x11, 0x00


	//----- nvinfo : EIATTR_KPARAM_INFO
	.align		4
.L_64:
        /*0058*/ 	.byte	0x04, 0x17
        /*005a*/ 	.short	(.L_66 - .L_65)
.L_65:
        /*005c*/ 	.word	0x00000000
        /*0060*/ 	.short	0x000a
        /*0062*/ 	.short	0x0048
        /*0064*/ 	.byte	0x00, 0xf5, 0x21, 0x00


	//----- nvinfo : EIATTR_KPARAM_INFO
	.align		4
.L_66:
        /*0068*/ 	.byte	0x04, 0x17
        /*006a*/ 	.short	(.L_68 - .L_67)
.L_67:
        /*006c*/ 	.word	0x00000000
        /*0070*/ 	.short	0x0009
        /*0072*/ 	.short	0x0040
        /*0074*/ 	.byte	0x00, 0xf0, 0x21, 0x00


	//----- nvinfo : EIATTR_KPARAM_INFO
	.align		4
.L_68:
        /*0078*/ 	.byte	0x04, 0x17
        /*007a*/ 	.short	(.L_70 - .L_69)
.L_69:
        /*007c*/ 	.word	0x00000000
        /*0080*/ 	.short	0x0008
        /*0082*/ 	.short	0x0038
        /*0084*/ 	.byte	0x00, 0xf0, 0x21, 0x00


	//----- nvinfo : EIATTR_KPARAM_INFO
	.align		4
.L_70:
        /*0088*/ 	.byte	0x04, 0x17
        /*008a*/ 	.short	(.L_72 - .L_71)
.L_71:
        /*008c*/ 	.word	0x00000000
        /*0090*/ 	.short	0x0007
        /*0092*/ 	.short	0x0030
        /*0094*/ 	.byte	0x00, 0xf0, 0x21, 0x00


	//----- nvinfo : EIATTR_KPARAM_INFO
	.align		4
.L_72:
        /*0098*/ 	.byte	0x04, 0x17
        /*009a*/ 	.short	(.L_74 - .L_73)
.L_73:
        /*009c*/ 	.word	0x00000000
        /*00a0*/ 	.short	0x0006
        /*00a2*/ 	.short	0x0028
        /*00a4*/ 	.byte	0x00, 0xf5, 0x21, 0x00


	//----- nvinfo : EIATTR_KPARAM_INFO
	.align		4
.L_74:
        /*00a8*/ 	.byte	0x04, 0x17
        /*00aa*/ 	.short	(.L_76 - .L_75)
.L_75:
        /*00ac*/ 	.word	0x00000000
        /*00b0*/ 	.short	0x0005
        /*00b2*/ 	.short	0x0020
        /*00b4*/ 	.byte	0x00, 0xf0, 0x11, 0x00


	//----- nvinfo : EIATTR_KPARAM_INFO
	.align		4
.L_76:
        /*00b8*/ 	.byte	0x04, 0x17
        /*00ba*/ 	.short	(.L_78 - .L_77)
.L_77:
        /*00bc*/ 	.word	0x00000000
        /*00c0*/ 	.short	0x0004
        /*00c2*/ 	.short	0x001c
        /*00c4*/ 	.byte	0x00, 0xf0, 0x11, 0x00


	//----- nvinfo : EIATTR_KPARAM_INFO
	.align		4
.L_78:
        /*00c8*/ 	.byte	0x04, 0x17
        /*00ca*/ 	.short	(.L_80 - .L_79)
.L_79:
        /*00cc*/ 	.word	0x00000000
        /*00d0*/ 	.short	0x0003
        /*00d2*/ 	.short	0x0018
        /*00d4*/ 	.byte	0x00, 0xf0, 0x11, 0x00


	//----- nvinfo : EIATTR_KPARAM_INFO
	.align		4
.L_80:
        /*00d8*/ 	.byte	0x04, 0x17
        /*00da*/ 	.short	(.L_82 - .L_81)
.L_81:
        /*00dc*/ 	.word	0x00000000
        /*00e0*/ 	.short	0x0002
        /*00e2*/ 	.short	0x0010
        /*00e4*/ 	.byte	0x00, 0xf5, 0x21, 0x00


	//----- nvinfo : EIATTR_KPARAM_INFO
	.align		4
.L_82:
        /*00e8*/ 	.byte	0x04, 0x17
        /*00ea*/ 	.short	(.L_84 - .L_83)
.L_83:
        /*00ec*/ 	.word	0x00000000
        /*00f0*/ 	.short	0x0001
        /*00f2*/ 	.short	0x0008
        /*00f4*/ 	.byte	0x00, 0xf5, 0x21, 0x00


	//----- nvinfo : EIATTR_KPARAM_INFO
	.align		4
.L_84:
        /*00f8*/ 	.byte	0x04, 0x17
        /*00fa*/ 	.short	(.L_86 - .L_85)
.L_85:
        /*00fc*/ 	.word	0x00000000
        /*0100*/ 	.short	0x0000
        /*0102*/ 	.short	0x0000
        /*0104*/ 	.byte	0x00, 0xf5, 0x21, 0x00


	//----- nvinfo : EIATTR_SPARSE_MMA_MASK
	.align		4
.L_86:
        /*0108*/ 	.byte	0x03, 0x50
        /*010a*/ 	.short	0x0000


	//----- nvinfo : EIATTR_MAXREG_COUNT
	.align		4
        /*010c*/ 	.byte	0x03, 0x1b
        /*010e*/ 	.short	0x00ff


	//----- nvinfo : EIATTR_NUM_BARRIERS
	.align		4
        /*0110*/ 	.byte	0x02, 0x4c
        /*0112*/ 	.byte	0x01
	.zero		1


	//----- nvinfo : EIATTR_MERCURY_ISA_VERSION
	.align		4
        /*0114*/ 	.byte	0x03, 0x5f
        /*0116*/ 	.short	0x0101


	//----- nvinfo : EIATTR_VRC_CTA_INIT_COUNT
	.align		4
        /*0118*/ 	.byte	0x02, 0x4a
	.zero		1
	.zero		1


	//----- nvinfo : EIATTR_EXIT_INSTR_OFFSETS
	.align		4
        /*011c*/ 	.byte	0x04, 0x1c
        /*011e*/ 	.short	(.L_88 - .L_87)


	//   ....[0]....
.L_87:
        /*0120*/ 	.word	0x000082a0


	//----- nvinfo : EIATTR_CRS_STACK_SIZE
	.align		4
.L_88:
        /*0124*/ 	.byte	0x04, 0x1e
        /*0126*/ 	.short	(.L_90 - .L_89)
.L_89:
        /*0128*/ 	.word	0x00000000


	//----- nvinfo : EIATTR_CBANK_PARAM_SIZE
	.align		4
.L_90:
        /*012c*/ 	.byte	0x03, 0x19
        /*012e*/ 	.short	0x006c


	//----- nvinfo : EIATTR_PARAM_CBANK
	.align		4
        /*0130*/ 	.byte	0x04, 0x0a
        /*0132*/ 	.short	(.L_92 - .L_91)
	.align		4
.L_91:
        /*0134*/ 	.word	index@(.nv.constant0.nonsingd_kernel)
        /*0138*/ 	.short	0x0380
        /*013a*/ 	.short	0x006c


	//----- nvinfo : EIATTR_SW_WAR
	.align		4
.L_92:
        /*013c*/ 	.byte	0x04, 0x36
        /*013e*/ 	.short	(.L_94 - .L_93)
.L_93:
        /*0140*/ 	.word	0x00000008
.L_94:


//--------------------- .nv.info.ghmatecd_kernel  --------------------------
	.section	.nv.info.ghmatecd_kernel,"",@"SHT_CUDA_INFO"
	.sectionflags	@""
	.align	4


	//----- nvinfo : EIATTR_CUDA_API_VERSION
	.align		4
        /*0000*/ 	.byte	0x04, 0x37
        /*0002*/ 	.short	(.L_96 - .L_95)
.L_95:
        /*0004*/ 	.word	0x00000082


	//----- nvinfo : EIATTR_KPARAM_INFO
	.align		4
.L_96:
        /*0008*/ 	.byte	0x04, 0x17
        /*000a*/ 	.short	(.L_98 - .L_97)
.L_97:
        /*000c*/ 	.word	0x00000000
        /*0010*/ 	.short	0x0016
        /*0012*/ 	.short	0x0098
        /*0014*/ 	.byte	0x00, 0xf0, 0x11, 0x00


	//----- nvinfo : EIATTR_KPARAM_INFO
	.align		4
.L_98:
        /*0018*/ 	.byte	0x04, 0x17
        /*001a*/ 	.short	(.L_100 - .L_99)
.L_99:
        /*001c*/ 	.word	0x00000000
        /*0020*/ 	.short	0x0015
        /*0022*/ 	.short	0x0094
        /*0024*/ 	.byte	0x00, 0xf0, 0x11, 0x00


	//----- nvinfo : EIATTR_KPARAM_INFO
	.align		4
.L_100:
        /*0028*/ 	.byte	0x04, 0x17
        /*002a*/ 	.short	(.L_102 - .L_101)
.L_101:
        /*002c*/ 	.word	0x00000000
        /*0030*/ 	.short	0x0014
        /*0032*/ 	.short	0x0090
        /*0034*/ 	.byte	0x00, 0xf0, 0x11, 0x00


	//----- nvinfo : EIATTR_KPARAM_INFO
	.align		4
.L_102:
        /*0038*/ 	.byte	0x04, 0x17
        /*003a*/ 	.short	(.L_104 - .L_103)
.L_103:
        /*003c*/ 	.word	0x00000000
        /*0040*/ 	.short	0x0013
        /*0042*/ 	.short	0x008c
        /*0044*/ 	.byte	0x00, 0xf0, 0x11, 0x00


	//----- nvinfo : EIATTR_KPARAM_INFO
	.align		4
.L_104:
        /*0048*/ 	.byte	0x04, 0x17
        /*004a*/ 	.short	(.L_106 - .L_105)
.L_105:
        /*004c*/ 	.word	0x00000000
        /*0050*/ 	.short	0x0012
        /*0052*/ 	.short	0x0088
        /*0054*/ 	.byte	0x00, 0xf0, 0x11, 0x00


	//----- nvinfo : EIATTR_KPARAM_INFO
	.align		4
.L_106:
        /*0058*/ 	.byte	0x04, 0x17
        /*005a*/ 	.short	(.L_108 - .L_107)
.L_107:
        /*005c*/ 	.word	0x00000000
        /*0060*/ 	.short	0x0011
        /*0062*/ 	.short	0x0080
        /*0064*/ 	.byte	0x00, 0xf5, 0x21, 0x00


	//----- nvinfo : EIATTR_KPARAM_INFO
	.align		4
.L_108:
        /*0068*/ 	.byte	0x04, 0x17
        /*006a*/ 	.short	(.L_110 - .L_109)
.L_109:
        /*006c*/ 	.word	0x00000000
        /*0070*/ 	.short	0x0010
        /*0072*/ 	.short	0x0078
        /*0074*/ 	.byte	0x00, 0xf5, 0x21, 0x00


	//----- nvinfo : EIATTR_KPARAM_INFO
	.align		4
.L_110:
        /*0078*/ 	.byte	0x04, 0x17
        /*007a*/ 	.short	(.L_112 - .L_111)
.L_111:
        /*007c*/ 	.word	0x00000000
        /*0080*/ 	.short	0x000f
        /*0082*/ 	.short	0x0074
        /*0084*/ 	.byte	0x00, 0xf0, 0x11, 0x00


	//----- nvinfo : EIATTR_KPARAM_INFO
	.align		4
.L_112:
        /*0088*/ 	.byte	0x04, 0x17
        /*008a*/ 	.short	(.L_114 - .L_113)
.L_113:
        /*008c*/ 	.word	0x00000000
        /*0090*/ 	.short	0x000e
        /*0092*/ 	.short	0x0070
        /*0094*/ 	.byte	0x00, 0xf0, 0x11, 0x00


	//----- nvinfo : EIATTR_KPARAM_INFO
	.align		4
.L_114:
        /*0098*/ 	.byte	0x04, 0x17
        /*009a*/ 	.short	(.L_116 - .L_115)
.L_115:
        /*009c*/ 	.word	0x00000000
        /*00a0*/ 	.short	0x000d
        /*00a2*/ 	.short	0x0068
        /*00a4*/ 	.byte	0x00, 0xf5, 0x21, 0x00


	//----- nvinfo : EIATTR_KPARAM_INFO
	.align		4
.L_116:
        /*00a8*/ 	.byte	0x04, 0x17
        /*00aa*/ 	.short	(.L_118 - .L_117)
.L_117:
        /*00ac*/ 	.word	0x00000000
        /*00b0*/ 	.short	0x000c
        /*00b2*/ 	.short	0x0060
        /*00b4*/ 	.byte	0x00, 0xf0, 0x21, 0x00


	//----- nvinfo : EIATTR_KPARAM_INFO
	.align		4
.L_118:
        /*00b8*/ 	.byte	0x04, 0x17
        /*00ba*/ 	.short	(.L_120 - .L_119)
.L_119:
        /*00bc*/ 	.word	0x00000000
        /*00c0*/ 	.short	0x000b
        /*00c2*/ 	.short	0x0058
        /*00c4*/ 	.byte	0x00, 0xf0, 0x21, 0x00


	//----- nvinfo : EIATTR_KPARAM_INFO
	.align		4
.L_120:
        /*00c8*/ 	.byte	0x04, 0x17
        /*00ca*/ 	.short	(.L_122 - .L_121)
.L_121:
        /*00cc*/ 	.word	0x00000000
        /*00d0*/ 	.short	0x000a
        /*00d2*/ 	.short	0x0050
        /*00d4*/ 	.byte	0x00, 0xf0, 0x21, 0x00


	//----- nvinfo : EIATTR_KPARAM_INFO
	.align		4
.L_122:
        /*00d8*/ 	.byte	0x04, 0x17
        /*00da*/ 	.short	(.L_124 - .L_123)
.L_123:
        /*00dc*/ 	.word	0x00000000
        /*00e0*/ 	.short	0x0009
        /*00e2*/ 	.short	0x0048
        /*00e4*/ 	.byte	0x00, 0xf5, 0x21, 0x00


	//----- nvinfo : EIATTR_KPARAM_INFO
	.align		4
.L_124:
        /*00e8*/ 	.byte	0x04, 0x17
        /*00ea*/ 	.short	(.L_126 - .L_125)
.L_125:
        /*00ec*/ 	.word	0x00000000
        /*00f0*/ 	.short	0x0008
        /*00f2*/ 	.short	0x0040
        /*00f4*/ 	.byte	0x00, 0xf5, 0x21, 0x00


	//----- nvinfo : EIATTR_KPARAM_INFO
	.align		4
.L_126:
        /*00f8*/ 	.byte	0x04, 0x17
        /*00fa*/ 	.short	(.L_128 - .L_127)
.L_127:
        /*00fc*/ 	.word	0x00000000
        /*0100*/ 	.short	0x0007
        /*0102*/ 	.short	0x0038
        /*0104*/ 	.byte	0x00, 0xf5, 0x21, 0x00


	//----- nvinfo : EIATTR_KPARAM_INFO
	.align		4
.L_128:
        /*0108*/ 	.byte	0x04, 0x17
        /*010a*/ 	.short	(.L_130 - .L_129)
.L_129:
        /*010c*/ 	.word	0x00000000
        /*0110*/ 	.short	0x0006
        /*0112*/ 	.short	0x0030
        /*0114*/ 	.byte	0x00, 0xf5, 0x21, 0x00


	//----- nvinfo : EIATTR_KPARAM_INFO
	.align		4
.L_130:
        /*0118*/ 	.byte	0x04, 0x17
        /*011a*/ 	.short	(.L_132 - .L_131)
.L_131:
        /*011c*/ 	.word	0x00000000
        /*0120*/ 	.short	0x0005
        /*0122*/ 	.short	0x0028
        /*0124*/ 	.byte	0x00, 0xf5, 0x21, 0x00


	//----- nvinfo : EIATTR_KPARAM_INFO
	.align		4
.L_132:
        /*0128*/ 	.byte	0x04, 0x17
        /*012a*/ 	.short	(.L_134 - .L_133)
.L_133:
        /*012c*/ 	.word	0x00000000
        /*0130*/ 	.short	0x0004
        /*0132*/ 	.short	0x0020
        /*0134*/ 	.byte	0x00, 0xf5, 0x21, 0x00


	//----- nvinfo : EIATTR_KPARAM_INFO
	.align		4
.L_134:
        /*0138*/ 	.byte	0x04, 0x17
        /*013a*/ 	.short	(.L_136 - .L_135)
.L_135:
        /*013c*/ 	.word	0x00000000
        /*0140*/ 	.short	0x0003
        /*0142*/ 	.short	0x0018
        /*0144*/ 	.byte	0x00, 0xf5, 0x21, 0x00


	//----- nvinfo : EIATTR_KPARAM_INFO
	.align		4
.L_136:
        /*0148*/ 	.byte	0x04, 0x17
        /*014a*/ 	.short	(.L_138 - .L_137)
.L_137:
        /*014c*/ 	.word	0x00000000
        /*0150*/ 	.short	0x0002
        /*0152*/ 	.short	0x0010
        /*0154*/ 	.byte	0x00, 0xf5, 0x21, 0x00


	//----- nvinfo : EIATTR_KPARAM_INFO
	.align		4
.L_138:
        /*0158*/ 	.byte	0x04, 0x17
        /*015a*/ 	.short	(.L_140 - .L_139)
.L_139:
        /*015c*/ 	.word	0x00000000
        /*0160*/ 	.short	0x0001
        /*0162*/ 	.short	0x0008
        /*0164*/ 	.byte	0x00, 0xf5, 0x21, 0x00


	//----- nvinfo : EIATTR_KPARAM_INFO
	.align		4
.L_140:
        /*0168*/ 	.byte	0x04, 0x17
        /*016a*/ 	.short	(.L_142 - .L_141)
.L_141:
        /*016c*/ 	.word	0x00000000
        /*0170*/ 	.short	0x0000
        /*0172*/ 	.short	0x0000
        /*0174*/ 	.byte	0x00, 0xf5, 0x21, 0x00


	//----- nvinfo : EIATTR_SPARSE_MMA_MASK
	.align		4
.L_142:
        /*0178*/ 	.byte	0x03, 0x50
        /*017a*/ 	.short	0x0000


	//----- nvinfo : EIATTR_MAXREG_COUNT
	.align		4
        /*017c*/ 	.byte	0x03, 0x1b
        /*017e*/ 	.short	0x00ff


	//----- nvinfo : EIATTR_MERCURY_ISA_VERSION
	.align		4
        /*0180*/ 	.byte	0x03, 0x5f
        /*0182*/ 	.short	0x0101


	//----- nvinfo : EIATTR_VRC_CTA_INIT_COUNT
	.align		4
        /*0184*/ 	.byte	0x02, 0x4a
	.zero		1
	.zero		1


	//----- nvinfo : EIATTR_EXIT_INSTR_OFFSETS
	.align		4
        /*0188*/ 	.byte	0x04, 0x1c
        /*018a*/ 	.short	(.L_144 - .L_143)


	//   ....[0]....
.L_143:
        /*018c*/ 	.word	0x00009970


	//----- nvinfo : EIATTR_CRS_STACK_SIZE
	.align		4
.L_144:
        /*0190*/ 	.byte	0x04, 0x1e
        /*0192*/ 	.short	(.L_146 - .L_145)
.L_145:
        /*0194*/ 	.word	0x00000000


	//----- nvinfo : EIATTR_CBANK_PARAM_SIZE
	.align		4
.L_146:
        /*0198*/ 	.byte	0x03, 0x19
        /*019a*/ 	.short	0x009c


	//----- nvinfo : EIATTR_PARAM_CBANK
	.align		4
        /*019c*/ 	.byte	0x04, 0x0a
        /*019e*/ 	.short	(.L_148 - .L_147)
	.align		4
.L_147:
        /*01a0*/ 	.word	index@(.nv.constant0.ghmatecd_kernel)
        /*01a4*/ 	.short	0x0380
        /*01a6*/ 	.short	0x009c


	//----- nvinfo : EIATTR_SW_WAR
	.align		4
.L_148:
        /*01a8*/ 	.byte	0x04, 0x36
        /*01aa*/ 	.short	(.L_150 - .L_149)
.L_149:
        /*01ac*/ 	.word	0x00000008
.L_150:


//--------------------- .nv.callgraph             --------------------------
	.section	.nv.callgraph,"",@"SHT_CUDA_CALLGRAPH"
	.align	4
	.sectionentsize	8
	.align		4
        /*0000*/ 	.word	0x00000000
	.align		4
        /*0004*/ 	.word	0xffffffff
	.align		4
        /*0008*/ 	.word	0x00000000
	.align		4
        /*000c*/ 	.word	0xfffffffe
	.align		4
        /*0010*/ 	.word	0x00000000
	.align		4
        /*0014*/ 	.word	0xfffffffd
	.align		4
        /*0018*/ 	.word	0x00000000
	.align		4
        /*001c*/ 	.word	0xfffffffc


//--------------------- .nv.constant4             --------------------------
	.section	.nv.constant4,"a",@progbits
	.align	8
	.align		8
.nv.constant4:
        /*0000*/ 	.dword	_ZN34_INTERNAL_48d0bbbb_4_k_cu_7aaf08d24cuda3std3__45__cpo5beginE
	.align		8
        /*0008*/ 	.dword	_ZN34_INTERNAL_48d0bbbb_4_k_cu_7aaf08d24cuda3std3__45__cpo3endE
	.align		8
        /*0010*/ 	.dword	_ZN34_INTERNAL_48d0bbbb_4_k_cu_7aaf08d24cuda3std3__45__cpo6cbeginE
	.align		8
        /*0018*/ 	.dword	_ZN34_INTERNAL_48d0bbbb_4_k_cu_7aaf08d24cuda3std3__45__cpo4cendE
	.align		8
        /*0020*/ 	.dword	_ZN34_INTERNAL_48d0bbbb_4_k_cu_7aaf08d24cuda3std3__45__cpo6rbeginE
	.align		8
        /*0028*/ 	.dword	_ZN34_INTERNAL_48d0bbbb_4_k_cu_7aaf08d24cuda3std3__45__cpo4rendE
	.align		8
        /*0030*/ 	.dword	_ZN34_INTERNAL_48d0bbbb_4_k_cu_7aaf08d24cuda3std3__45__cpo7crbeginE
	.align		8
        /*0038*/ 	.dword	_ZN34_INTERNAL_48d0bbbb_4_k_cu_7aaf08d24cuda3std3__45__cpo5crendE
	.align		8
        /*0040*/ 	.dword	_ZN34_INTERNAL_48d0bbbb_4_k_cu_7aaf08d24cuda3std3__436_GLOBAL__N__48d0bbbb_4_k_cu_7aaf08d26ignoreE
	.align		8
        /*0048*/ 	.dword	_ZN34_INTERNAL_48d0bbbb_4_k_cu_7aaf08d24cuda3std3__419piecewise_constructE
	.align		8
        /*0050*/ 	.dword	_ZN34_INTERNAL_48d0bbbb_4_k_cu_7aaf08d24cuda3std3__48in_placeE
	.align		8
        /*0058*/ 	.dword	_ZN34_INTERNAL_48d0bbbb_4_k_cu_7aaf08d24cuda3std3__420unreachable_sentinelE
	.align		8
        /*0060*/ 	.dword	_ZN34_INTERNAL_48d0bbbb_4_k_cu_7aaf08d24cuda3std6ranges3__45__cpo4swapE
	.align		8
        /*0068*/ 	.dword	_ZN34_INTERNAL_48d0bbbb_4_k_cu_7aaf08d24cuda3std6ranges3__45__cpo9iter_moveE
	.align		8
        /*0070*/ 	.dword	_ZN34_INTERNAL_48d0bbbb_4_k_cu_7aaf08d24cuda3std6ranges3__45__cpo5beginE
	.align		8
        /*0078*/ 	.dword	_ZN34_INTERNAL_48d0bbbb_4_k_cu_7aaf08d24cuda3std6ranges3__45__cpo3endE
	.align		8
        /*0080*/ 	.dword	_ZN34_INTERNAL_48d0bbbb_4_k_cu_7aaf08d24cuda3std6ranges3__45__cpo6cbeginE
	.align		8
        /*0088*/ 	.dword	_ZN34_INTERNAL_48d0bbbb_4_k_cu_7aaf08d24cuda3std6ranges3__45__cpo4cendE
	.align		8
        /*0090*/ 	.dword	_ZN34_INTERNAL_48d0bbbb_4_k_cu_7aaf08d24cuda3std6ranges3__45__cpo7advanceE
	.align		8
        /*0098*/ 	.dword	_ZN34_INTERNAL_48d0bbbb_4_k_cu_7aaf08d24cuda3std6ranges3__45__cpo9iter_swapE
	.align		8
        /*00a0*/ 	.dword	_ZN34_INTERNAL_48d0bbbb_4_k_cu_7aaf08d24cuda3std6ranges3__45__cpo4nextE
	.align		8
        /*00a8*/ 	.dword	_ZN34_INTERNAL_48d0bbbb_4_k_cu_7aaf08d24cuda3std6ranges3__45__cpo4prevE
	.align		8
        /*00b0*/ 	.dword	_ZN34_INTERNAL_48d0bbbb_4_k_cu_7aaf08d24cuda3std6ranges3__45__cpo4dataE
	.align		8
        /*00b8*/ 	.dword	_ZN34_INTERNAL_48d0bbbb_4_k_cu_7aaf08d24cuda3std6ranges3__45__cpo5cdataE
	.align		8
        /*00c0*/ 	.dword	_ZN34_INTERNAL_48d0bbbb_4_k_cu_7aaf08d24cuda3std6ranges3__45__cpo4sizeE
	.align		8
        /*00c8*/ 	.dword	_ZN34_INTERNAL_48d0bbbb_4_k_cu_7aaf08d24cuda3std6ranges3__45__cpo5ssizeE
	.align		8
        /*00d0*/ 	.dword	_ZN34_INTERNAL_48d0bbbb_4_k_cu_7aaf08d24cuda3std6ranges3__45__cpo8distanceE
	.align		8
        /*00d8*/ 	.dword	_ZN34_INTERNAL_48d0bbbb_4_k_cu_7aaf08d26thrust24THRUST_300001_SM_1000_NS6system6detail10sequential3seqE
	.align		8
        /*00e0*/ 	.dword	__cudart_i2opi_f


//--------------------- .text.nonsingd_kernel     --------------------------
	.section	.text.nonsingd_kernel,"ax",@progbits
	.align	128
        .global         nonsingd_kernel
        .type           nonsingd_kernel,@function
        .size           nonsingd_kernel,(.L_x_280 - nonsingd_kernel)
        .other          nonsingd_kernel,@"STO_CUDA_ENTRY STV_DEFAULT"
nonsingd_kernel:
.text.nonsingd_kernel:
[----:B------:R-:W0:Y:S01]  /*0000*/  LDC R1, c[0x0][0x37c] ;  /* 0x0000df00ff017b82 */ /* 0x000e220000000800 */
[----:B------:R-:W1:Y:S07]  /*0010*/  S2R R7, SR_TID.X ;  /* 0x0000000000077919 */ /* 0x000e6e0000002100 */
[----:B------:R-:W1:Y:S01]  /*0020*/  LDC.64 R2, c[0x0][0x380] ;  /* 0x0000e000ff027b82 */ /* 0x000e620000000a00 */
[----:B------:R-:W2:Y:S01]  /*0030*/  LDCU.64 UR6, c[0x0][0x358] ;  /* 0x00006b00ff0677ac */ /* 0x000ea20008000a00 */
[----:B0-----:R-:W-:Y:S01]  /*0040*/  IADD3 R1, PT, PT, R1, -0x28, RZ ;  /* 0xffffffd801017810 */ /* 0x001fe20007ffe0ff */
[----:B------:R-:W0:Y:S01]  /*0050*/  S2R R17, SR_TID.Y ;  /* 0x0000000000117919 */ /* 0x000e220000002200 */
[----:B------:R-:W3:Y:S01]  /*0060*/  LDCU.64 UR4, c[0x0][0x398] ;  /* 0x00007300ff0477ac */ /* 0x000ee20008000a00 */
[----:B------:R-:W4:Y:S03]  /*0070*/  S2R R15, SR_CTAID.X ;  /* 0x00000000000f7919 */ /* 0x000f260000002500 */
[----:B------:R-:W2:Y:S01]  /*0080*/  LDC.64 R4, c[0x0][0x388] ;  /* 0x0000e200ff047b82 */ /* 0x000ea20000000a00 */
[----:B------:R-:W3:Y:S01]  /*0090*/  LDCU UR8, c[0x0][0x3a0] ;  /* 0x00007400ff0877ac */ /* 0x000ee20008000800 */
[----:B------:R-:W3:Y:S06]  /*00a0*/  S2R R13, SR_CTAID.Y ;  /* 0x00000000000d7919 */ /* 0x000eec0000002600 */
[----:B------:R-:W4:Y:S08]  /*00b0*/  LDC.64 R8, c[0x0][0x3d8] ;  /* 0x0000f600ff087b82 */ /* 0x000f300000000a00 */
[----:B------:R-:W3:Y:S01]  /*00c0*/  LDC.64 R10, c[0x0][0x390] ;  /* 0x0000e400ff0a7b82 */ /* 0x000ee20000000a00 */
[----:B-1----:R-:W-:-:S04]  /*00d0*/  IMAD.WIDE.U32 R2, R7, 0x18, R2 ;  /* 0x0000001807027825 */ /* 0x002fc800078e0002 */
[----:B--2---:R-:W-:-:S04]  /*00e0*/  IMAD.WIDE.U32 R4, R7, 0x18, R4 ;  /* 0x0000001807047825 */ /* 0x004fc800078e0004 */
[----:B0-----:R-:W-:-:S04]  /*00f0*/  IMAD.WIDE.U32 R2, R17, 0x8, R2 ;  /* 0x0000000811027825 */ /* 0x001fc800078e0002 */
[----:B------:R-:W-:Y:S01]  /*0100*/  IMAD.WIDE.U32 R4, R17, 0x8, R4 ;  /* 0x0000000811047825 */ /* 0x000fe200078e0004 */
[----:B------:R0:W-:Y:S03]  /*0110*/  STG.E.64 desc[UR6][R2.64], RZ ;  /* 0x000000ff02007986 */ /* 0x0001e6000c101b06 */
[--C-:B----4-:R-:W-:Y:S01]  /*0120*/  IMAD.WIDE.U32 R6, R15, 0x4, R8.reuse ;  /* 0x000000040f067825 */ /* 0x110fe200078e0008 */
[----:B------:R1:W-:Y:S03]  /*0130*/  STG.E.64 desc[UR6][R4.64], RZ ;  /* 0x000000ff04007986 */ /* 0x0003e6000c101b06 */
[----:B---3--:R-:W-:Y:S01]  /*0140*/  IMAD.WIDE.U32 R8, R13, 0x4, R8 ;  /* 0x000000040d087825 */ /* 0x008fe200078e0008 */
[----:B------:R-:W-:Y:S06]  /*0150*/  BAR.SYNC.DEFER_BLOCKING 0x0 ;  /* 0x0000000000007b1d */ /* 0x000fec0000010000 */
[----:B------:R-:W2:Y:S04]  /*0160*/  LDG.E R12, desc[UR6][R6.64] ;  /* 0x00000006060c7981 */ /* 0x000ea8000c1e1900 */
[----:B------:R3:W4:Y:S04]  /*0170*/  LDG.E R0, desc[UR6][R8.64] ;  /* 0x0000000608007981 */ /* 0x000728000c1e1900 */
[----:B------:R-:W4:Y:S04]  /*0180*/  LDG.E R19, desc[UR6][R10.64+0x4] ;  /* 0x000004060a137981 */ /* 0x000f28000c1e1900 */
[----:B------:R-:W4:Y:S01]  /*0190*/  LDG.E R17, desc[UR6][R10.64] ;  /* 0x000000060a117981 */ /* 0x000f22000c1e1900 */
[----:B---3--:R-:W3:Y:S03]  /*01a0*/  LDC.64 R8, c[0x0][0x3e0] ;  /* 0x0000f800ff087b82 */ /* 0x008ee60000000a00 */
[----:B------:R-:W4:Y:S04]  /*01b0*/  LDG.E R23, desc[UR6][R10.64+0x14] ;  /* 0x000014060a177981 */ /* 0x000f28000c1e1900 */
[----:B------:R-:W4:Y:S04]  /*01c0*/  LDG.E R27, desc[UR6][R10.64+0x24] ;  /* 0x000024060a1b7981 */ /* 0x000f28000c1e1900 */
[----:B------:R-:W4:Y:S04]  /*01d0*/  LDG.E R21, desc[UR6][R10.64+0x10] ;  /* 0x000010060a157981 */ /* 0x000f28000c1e1900 */
[----:B------:R-:W4:Y:S04]  /*01e0*/  LDG.E R25, desc[UR6][R10.64+0x20] ;  /* 0x000020060a197981 */ /* 0x000f28000c1e1900 */
[----:B------:R-:W4:Y:S04]  /*01f0*/  LDG.E R20, desc[UR6][R10.64+0x18] ;  /* 0x000018060a147981 */ /* 0x000f28000c1e1900 */
[----:B------:R-:W4:Y:S04]  /*0200*/  LDG.E R18, desc[UR6][R10.64+0x8] ;  /* 0x000008060a127981 */ /* 0x000f28000c1e1900 */
[----:B0-----:R-:W4:Y:S04]  /*0210*/  LDG.E R2, desc[UR6][R10.64+0x1c] ;  /* 0x00001c060a027981 */ /* 0x001f28000c1e1900 */
[----:B------:R-:W4:Y:S04]  /*0220*/  LDG.E R22, desc[UR6][R10.64+0x28] ;  /* 0x000028060a167981 */ /* 0x000f28000c1e1900 */
[----:B-1----:R-:W4:Y:S04]  /*0230*/  LDG.E R4, desc[UR6][R10.64+0xc] ;  /* 0x00000c060a047981 */ /* 0x002f28000c1e1900 */
[----:B------:R0:W4:Y:S01]  /*0240*/  LDG.E R3, desc[UR6][R10.64+0x2c] ;  /* 0x00002c060a037981 */ /* 0x000122000c1e1900 */
[----:B---3--:R-:W-:-:S04]  /*0250*/  IMAD.WIDE.U32 R6, R15, 0x4, R8 ;  /* 0x000000040f067825 */ /* 0x008fc800078e0008 */
[----:B------:R-:W-:Y:S01]  /*0260*/  IMAD.WIDE.U32 R8, R13, 0x4, R8 ;  /* 0x000000040d087825 */ /* 0x000fe200078e0008 */
[----:B------:R1:W5:Y:S04]  /*0270*/  LDG.E R53, desc[UR6][R6.64] ;  /* 0x0000000606357981 */ /* 0x000368000c1e1900 */
[----:B------:R3:W5:Y:S01]  /*0280*/  LDG.E R52, desc[UR6][R8.64] ;  /* 0x0000000608347981 */ /* 0x000762000c1e1900 */
[----:B--2---:R-:W-:Y:S01]  /*0290*/  FADD R14, -R12, 1 ;  /* 0x3f8000000c0e7421 */ /* 0x004fe20000000100 */
[C---:B----4-:R-:W-:Y:S01]  /*02a0*/  FADD R16, -R0.reuse, 1 ;  /* 0x3f80000000107421 */ /* 0x050fe20000000100 */
[----:B------:R-:W-:Y:S02]  /*02b0*/  FADD R0, R0, 1 ;  /* 0x3f80000000007421 */ /* 0x000fe40000000000 */
[----:B------:R-:W-:Y:S01]  /*02c0*/  FMUL R15, R14, 0.25 ;  /* 0x3e8000000e0f7820 */ /* 0x000fe20000400000 */
[----:B------:R-:W-:Y:S01]  /*02d0*/  FMUL R5, R16, 0.25 ;  /* 0x3e80000010057820 */ /* 0x000fe20000400000 */
[C---:B0-----:R-:W-:Y:S01]  /*02e0*/  FMUL R11, R0.reuse, 0.25 ;  /* 0x3e800000000b7820 */ /* 0x041fe20000400000 */
[----:B------:R-:W-:Y:S01]  /*02f0*/  FMUL R10, R0, -0.25 ;  /* 0xbe800000000a7820 */ /* 0x000fe20000400000 */
[C---:B------:R-:W-:Y:S01]  /*0300*/  FMUL R13, R14.reuse, -0.25 ;  /* 0xbe8000000e0d7820 */ /* 0x040fe20000400000 */
[----:B------:R-:W-:Y:S01]  /*0310*/  FMUL R0, R14, R5 ;  /* 0x000000050e007220 */ /* 0x000fe20000400000 */
[-C--:B-1----:R-:W-:Y:S01]  /*0320*/  FMUL R6, R15, R19.reuse ;  /* 0x000000130f067220 */ /* 0x082fe20000400000 */
[----:B------:R-:W-:Y:S01]  /*0330*/  FMUL R16, R16, -0.25 ;  /* 0xbe80000010107820 */ /* 0x000fe20000400000 */
[----:B---3--:R-:W-:Y:S01]  /*0340*/  FMUL R9, R10, R19 ;  /* 0x000000130a097220 */ /* 0x008fe20000400000 */
[----:B------:R-:W-:Y:S01]  /*0350*/  FMUL R14, R14, R11 ;  /* 0x0000000b0e0e7220 */ /* 0x000fe20000400000 */
[-C--:B------:R-:W-:Y:S01]  /*0360*/  FFMA R29, R0, R17.reuse, RZ ;  /* 0x00000011001d7223 */ /* 0x080fe200000000ff */
[----:B------:R-:W-:Y:S01]  /*0370*/  FFMA R7, R13, R17, R6 ;  /* 0x000000110d077223 */ /* 0x000fe20000000006 */
[C---:B------:R-:W-:Y:S01]  /*0380*/  FMUL R6, R15.reuse, R23 ;  /* 0x000000170f067220 */ /* 0x040fe20000400000 */
[-C--:B------:R-:W-:Y:S01]  /*0390*/  FMUL R8, R15, R27.reuse ;  /* 0x0000001b0f087220 */ /* 0x080fe20000400000 */
[----:B------:R-:W-:Y:S01]  /*03a0*/  FMUL R15, R10, R27 ;  /* 0x0000001b0a0f7220 */ /* 0x000fe20000400000 */
[----:B------:R-:W-:Y:S01]  /*03b0*/  FFMA R24, R16, R17, R9 ;  /* 0x0000001110187223 */ /* 0x000fe20000000009 */
[----:B------:R-:W-:Y:S01]  /*03c0*/  FFMA R29, R14, R19, R29 ;  /* 0x000000130e1d7223 */ /* 0x000fe2000000001d */
[----:B------:R-:W-:Y:S01]  /*03d0*/  FMUL R17, R10, R23 ;  /* 0x000000170a117220 */ /* 0x000fe20000400000 */
[----:B------:R-:W-:Y:S01]  /*03e0*/  FADD R12, R12, 1 ;  /* 0x3f8000000c0c7421 */ /* 0x000fe20000000000 */
[-C--:B------:R-:W-:Y:S01]  /*03f0*/  FFMA R19, R0, R21.reuse, RZ ;  /* 0x0000001500137223 */ /* 0x080fe200000000ff */
[C---:B------:R-:W-:Y:S01]  /*0400*/  FFMA R9, R13.reuse, R21, R6 ;  /* 0x000000150d097223 */ /* 0x040fe20000000006 */
[-C--:B------:R-:W-:Y:S01]  /*0410*/  FFMA R13, R13, R25.reuse, R8 ;  /* 0x000000190d0d7223 */ /* 0x080fe20000000008 */
[-C--:B------:R-:W-:Y:S01]  /*0420*/  FFMA R10, R16, R25.reuse, R15 ;  /* 0x00000019100a7223 */ /* 0x080fe2000000000f */
[----:B------:R-:W-:Y:S01]  /*0430*/  FFMA R25, R0, R25, RZ ;  /* 0x0000001900197223 */ /* 0x000fe200000000ff */
[----:B------:R-:W-:Y:S01]  /*0440*/  FFMA R26, R16, R21, R17 ;  /* 0x00000015101a7223 */ /* 0x000fe20000000011 */
[----:B------:R-:W-:Y:S01]  /*0450*/  FMUL R0, R12, 0.25 ;  /* 0x3e8000000c007820 */ /* 0x000fe20000400000 */
[----:B------:R-:W-:Y:S01]  /*0460*/  FFMA R19, R14, R23, R19 ;  /* 0x000000170e137223 */ /* 0x000fe20000000013 */
[----:B------:R-:W-:Y:S01]  /*0470*/  FMUL R6, R12, R11 ;  /* 0x0000000b0c067220 */ /* 0x000fe20000400000 */
[----:B------:R-:W-:Y:S01]  /*0480*/  FFMA R25, R14, R27, R25 ;  /* 0x0000001b0e197223 */ /* 0x000fe20000000019 */
[-C--:B------:R-:W-:Y:S01]  /*0490*/  FFMA R14, R0, R20.reuse, R9 ;  /* 0x00000014000e7223 */ /* 0x080fe20000000009 */
[-C--:B------:R-:W-:Y:S01]  /*04a0*/  FFMA R26, R11, R20.reuse, R26 ;  /* 0x000000140b1a7223 */ /* 0x080fe2000000001a */
[----:B------:R-:W-:Y:S01]  /*04b0*/  FFMA R20, R6, R20, R19 ;  /* 0x0000001406147223 */ /* 0x000fe20000000013 */
[----:B------:R-:W-:Y:S01]  /*04c0*/  FMUL R9, R12, R5 ;  /* 0x000000050c097220 */ /* 0x000fe20000400000 */
[-C--:B------:R-:W-:Y:S01]  /*04d0*/  FFMA R8, R0, R18.reuse, R7 ;  /* 0x0000001200087223 */ /* 0x080fe20000000007 */
[----:B------:R-:W-:Y:S01]  /*04e0*/  FMUL R7, R12, -0.25 ;  /* 0xbe8000000c077820 */ /* 0x000fe20000400000 */
[----:B------:R-:W-:Y:S01]  /*04f0*/  FFMA R29, R6, R18, R29 ;  /* 0x00000012061d7223 */ /* 0x000fe2000000001d */
[----:B------:R-:W-:Y:S01]  /*0500*/  FFMA R20, R9, R2, R20 ;  /* 0x0000000209147223 */ /* 0x000fe20000000014 */
[-C--:B------:R-:W-:Y:S01]  /*0510*/  FFMA R12, R11, R22.reuse, R10 ;  /* 0x000000160b0c7223 */ /* 0x080fe2000000000a */
[-C--:B------:R-:W-:Y:S01]  /*0520*/  FFMA R16, R0, R22.reuse, R13 ;  /* 0x0000001600107223 */ /* 0x080fe2000000000d */
[----:B------:R-:W-:Y:S01]  /*0530*/  FFMA R6, R6, R22, R25 ;  /* 0x0000001606067223 */ /* 0x000fe20000000019 */
[-C--:B------:R-:W-:Y:S01]  /*0540*/  FFMA R10, R7, R4.reuse, R8 ;  /* 0x00000004070a7223 */ /* 0x080fe20000000008 */
[C---:B------:R-:W-:Y:S01]  /*0550*/  FFMA R0, R9.reuse, R4, R29 ;  /* 0x0000000409007223 */ /* 0x040fe2000000001d */
[----:B------:R-:W-:Y:S01]  /*0560*/  FADD R8, R20, -UR5 ;  /* 0x8000000514087e21 */ /* 0x000fe20008000000 */
[----:B------:R-:W-:-:S02]  /*0570*/  FFMA R6, R9, R3, R6 ;  /* 0x0000000309067223 */ /* 0x000fc40000000006 */
[----:B------:R-:W-:Y:S01]  /*0580*/  FADD R0, R0, -UR4 ;  /* 0x8000000400007e21 */ /* 0x000fe20008000000 */
[----:B------:R-:W-:Y:S01]  /*0590*/  FMUL R13, R8, R8 ;  /* 0x00000008080d7220 */ /* 0x000fe20000400000 */
[----:B------:R-:W-:-:S03]  /*05a0*/  FADD R6, R6, -UR8 ;  /* 0x8000000806067e21 */ /* 0x000fc60008000000 */
[----:B------:R-:W-:Y:S01]  /*05b0*/  FFMA R13, R0, R0, R13 ;  /* 0x00000000000d7223 */ /* 0x000fe2000000000d */
[----:B------:R-:W-:-:S03]  /*05c0*/  FFMA R24, R11, R18, R24 ;  /* 0x000000120b187223 */ /* 0x000fc60000000018 */
[----:B------:R-:W-:Y:S01]  /*05d0*/  FFMA R13, R6, R6, R13 ;  /* 0x00000006060d7223 */ /* 0x000fe2000000000d */
[-C--:B------:R-:W-:Y:S01]  /*05e0*/  FFMA R9, R5, R3.reuse, R12 ;  /* 0x0000000305097223 */ /* 0x080fe2000000000c */
[C---:B------:R-:W-:Y:S01]  /*05f0*/  FFMA R14, R7.reuse, R2, R14 ;  /* 0x00000002070e7223 */ /* 0x040fe2000000000e */
[----:B------:R-:W-:Y:S02]  /*0600*/  FFMA R16, R7, R3, R16 ;  /* 0x0000000307107223 */ /* 0x000fe40000000010 */
[----:B------:R-:W-:Y:S01]  /*0610*/  IADD3 R7, PT, PT, R13, -0xd000000, RZ ;  /* 0xf30000000d077810 */ /* 0x000fe20007ffe0ff */
[C---:B------:R-:W-:Y:S01]  /*0620*/  FFMA R11, R5.reuse, R4, R24 ;  /* 0x00000004050b7223 */ /* 0x040fe20000000018 */
[----:B------:R-:W-:Y:S01]  /*0630*/  FMUL R3, R10, R9 ;  /* 0x000000090a037220 */ /* 0x000fe20000400000 */
[----:B------:R-:W-:Y:S01]  /*0640*/  FFMA R5, R5, R2, R26 ;  /* 0x0000000205057223 */ /* 0x000fe2000000001a */
[----:B------:R-:W-:Y:S01]  /*0650*/  ISETP.GT.U32.AND P0, PT, R7, 0x727fffff, PT ;  /* 0x727fffff0700780c */ /* 0x000fe20003f04070 */
[----:B------:R0:W1:Y:S01]  /*0660*/  MUFU.RSQ R4, R13 ;  /* 0x0000000d00047308 */ /* 0x0000620000001400 */
[C---:B------:R-:W-:Y:S01]  /*0670*/  FFMA R2, R16.reuse, R11, -R3 ;  /* 0x0000000b10027223 */ /* 0x040fe20000000803 */
[----:B------:R-:W-:Y:S01]  /*0680*/  FMUL R3, R16, R5 ;  /* 0x0000000510037220 */ /* 0x000fe20000400000 */
[----:B------:R-:W-:-:S02]  /*0690*/  FMUL R11, R14, R11 ;  /* 0x0000000b0e0b7220 */ /* 0x000fc40000400000 */
[----:B------:R-:W-:Y:S01]  /*06a0*/  FMUL R2, R2, R2 ;  /* 0x0000000202027220 */ /* 0x000fe20000400000 */
[----:B------:R-:W-:Y:S01]  /*06b0*/  FFMA R3, R14, R9, -R3 ;  /* 0x000000090e037223 */ /* 0x000fe20000000803 */
[----:B------:R-:W-:-:S03]  /*06c0*/  FFMA R11, R10, R5, -R11 ;  /* 0x000000050a0b7223 */ /* 0x000fc6000000080b */
[----:B------:R-:W-:-:S04]  /*06d0*/  FFMA R2, R3, R3, R2 ;  /* 0x0000000303027223 */ /* 0x000fc80000000002 */
[----:B------:R-:W-:Y:S01]  /*06e0*/  FFMA R2, R11, R11, R2 ;  /* 0x0000000b0b027223 */ /* 0x000fe20000000002 */
[----:B0-----:R-:W-:Y:S06]  /*06f0*/  @!P0 BRA `(.L_x_0) ;  /* 0x0000000000148947 */ /* 0x001fec0003800000 */
[----:B------:R-:W-:Y:S02]  /*0700*/  MOV R3, R13 ;  /* 0x0000000d00037202 */ /* 0x000fe40000000f00 */
[----:B------:R-:W-:-:S07]  /*0710*/  MOV R7, 0x730 ;  /* 0x0000073000077802 */ /* 0x000fce0000000f00 */
[----:B-1---5:R-:W-:Y:S05]  /*0720*/  CALL.REL.NOINC `($__internal_1_$__cuda_sm20_sqrt_rn_f32_slowpath) ;  /* 0x0000007c00ac7944 */ /* 0x022fea0003c00000 */
[----:B------:R-:W-:Y:S01]  /*0730*/  MOV R51, R34 ;  /* 0x0000002200337202 */ /* 0x000fe20000000f00 */
[----:B------:R-:W-:Y:S06]  /*0740*/  BRA `(.L_x_1) ;  /* 0x0000000000107947 */ /* 0x000fec0003800000 */
.L_x_0:
[----:B-1----:R-:W-:Y:S01]  /*0750*/  FMUL.FTZ R10, R13, R4 ;  /* 0x000000040d0a7220 */ /* 0x002fe20000410000 */
[----:B------:R-:W-:-:S03]  /*0760*/  FMUL.FTZ R4, R4, 0.5 ;  /* 0x3f00000004047820 */ /* 0x000fc60000410000 */
[----:B------:R-:W-:-:S04]  /*0770*/  FFMA R13, -R10, R10, R13 ;  /* 0x0000000a0a0d7223 */ /* 0x000fc8000000010d */
[----:B------:R-:W-:-:S07]  /*0780*/  FFMA R51, R13, R4, R10 ;  /* 0x000000040d337223 */ /* 0x000fce000000000a */
.L_x_1:
[----:B------:R-:W0:Y:S02]  /*0790*/  LDC.64 R12, c[0x0][0x3a8] ;  /* 0x0000ea00ff0c7b82 */ /* 0x000e240000000a00 */
[----:B0-----:R-:W2:Y:S04]  /*07a0*/  LDG.E R5, desc[UR6][R12.64+0x4] ;  /* 0x000004060c057981 */ /* 0x001ea8000c1e1900 */
[----:B------:R-:W3:Y:S04]  /*07b0*/  LDG.E R3, desc[UR6][R12.64] ;  /* 0x000000060c037981 */ /* 0x000ee8000c1e1900 */
[----:B------:R-:W4:Y:S01]  /*07c0*/  LDG.E R7, desc[UR6][R12.64+0x8] ;  /* 0x000008060c077981 */ /* 0x000f22000c1e1900 */
[----:B------:R-:W0:Y:S08]  /*07d0*/  MUFU.RCP R4, R51 ;  /* 0x0000003300047308 */ /* 0x000e300000001000 */
[----:B------:R-:W1:Y:S01]  /*07e0*/  FCHK P0, R0, R51 ;  /* 0x0000003300007302 */ /* 0x000e620000000000 */
[----:B0-----:R-:W-:-:S04]  /*07f0*/  FFMA R9, R4, -R51, 1 ;  /* 0x3f80000004097423 */ /* 0x001fc80000000833 */
[----:B------:R-:W-:-:S04]  /*0800*/  FFMA R9, R4, R9, R4 ;  /* 0x0000000904097223 */ /* 0x000fc80000000004 */
[----:B------:R-:W-:Y:S01]  /*0810*/  FFMA R10, R0, R9, RZ ;  /* 0x00000009000a7223 */ /* 0x000fe200000000ff */
[----:B--2---:R-:W-:-:S03]  /*0820*/  FMUL R4, R8, R5 ;  /* 0x0000000508047220 */ /* 0x004fc60000400000 */
[----:B------:R-:W-:Y:S01]  /*0830*/  FFMA R5, R10, -R51, R0 ;  /* 0x800000330a057223 */ /* 0x000fe20000000000 */
[----:B---3--:R-:W-:-:S03]  /*0840*/  FFMA R3, R0, R3, R4 ;  /* 0x0000000300037223 */ /* 0x008fc60000000004 */
[----:B------:R-:W-:Y:S01]  /*0850*/  FFMA R10, R9, R5, R10 ;  /* 0x00000005090a7223 */ /* 0x000fe2000000000a */
[----:B----4-:R-:W-:Y:S01]  /*0860*/  FFMA R4, R6, R7, R3 ;  /* 0x0000000706047223 */ /* 0x010fe20000000003 */
[----:B-1----:R-:W-:Y:S06]  /*0870*/  @!P0 BRA `(.L_x_2) ;  /* 0x0000000000108947 */ /* 0x002fec0003800000 */
[----:B------:R-:W-:Y:S02]  /*0880*/  MOV R3, R51 ;  /* 0x0000003300037202 */ /* 0x000fe40000000f00 */
[----:B------:R-:W-:-:S07]  /*0890*/  MOV R54, 0x8b0 ;  /* 0x000008b000367802 */ /* 0x000fce0000000f00 */
[----:B-----5:R-:W-:Y:S05]  /*08a0*/  CALL.REL.NOINC `($__internal_2_$__cuda_sm3x_div_rn_noftz_f32_slowpath) ;  /* 0x0000007c00ac7944 */ /* 0x020fea0003c00000 */
[----:B------:R-:W-:-:S07]  /*08b0*/  IMAD.MOV.U32 R10, RZ, RZ, R0 ;  /* 0x000000ffff0a7224 */ /* 0x000fce00078e0000 */
.L_x_2:
[----:B------:R-:W0:Y:S01]  /*08c0*/  MUFU.RCP R3, R51 ;  /* 0x0000003300037308 */ /* 0x000e220000001000 */
[----:B------:R1:W-:Y:S07]  /*08d0*/  STL [R1+0x1c], R10 ;  /* 0x00001c0a01007387 */ /* 0x0003ee0000100800 */
[----:B------:R-:W2:Y:S01]  /*08e0*/  FCHK P0, R8, R51 ;  /* 0x0000003308007302 */ /* 0x000ea20000000000 */
[----:B0-----:R-:W-:-:S04]  /*08f0*/  FFMA R0, R3, -R51, 1 ;  /* 0x3f80000003007423 */ /* 0x001fc80000000833 */
[----:B------:R-:W-:-:S04]  /*0900*/  FFMA R12, R3, R0, R3 ;  /* 0x00000000030c7223 */ /* 0x000fc80000000003 */
[----:B------:R-:W-:-:S04]  /*0910*/  FFMA R3, R8, R12, RZ ;  /* 0x0000000c08037223 */ /* 0x000fc800000000ff */
[----:B------:R-:W-:-:S04]  /*0920*/  FFMA R0, R3, -R51, R8 ;  /* 0x8000003303007223 */ /* 0x000fc80000000008 */
[----:B------:R-:W-:Y:S01]  /*0930*/  FFMA R0, R12, R0, R3 ;  /* 0x000000000c007223 */ /* 0x000fe20000000003 */
[----:B-12---:R-:W-:Y:S06]  /*0940*/  @!P0 BRA `(.L_x_3) ;  /* 0x0000000000108947 */ /* 0x006fec0003800000 */
[----:B------:R-:W-:Y:S02]  /*0950*/  MOV R0, R8 ;  /* 0x0000000800007202 */ /* 0x000fe40000000f00 */
[----:B------:R-:W-:Y:S02]  /*0960*/  MOV R3, R51 ;  /* 0x0000003300037202 */ /* 0x000fe40000000f00 */
[----:B------:R-:W-:-:S07]  /*0970*/  MOV R54, 0x990 ;  /* 0x0000099000367802 */ /* 0x000fce0000000f00 */
[----:B-----5:R-:W-:Y:S05]  /*0980*/  CALL.REL.NOINC `($__internal_2_$__cuda_sm3x_div_rn_noftz_f32_slowpath) ;  /* 0x0000007c00747944 */ /* 0x020fea0003c00000 */
.L_x_3:
        /* <DEDUP_REMOVED lines=13> */
[----:B------:R-:W-:-:S07]  /*0a60*/  MOV R8, R0 ;  /* 0x0000000000087202 */ /* 0x000fce0000000f00 */
.L_x_4:
[----:B------:R-:W0:Y:S01]  /*0a70*/  LDC R0, c[0x0][0x3d0] ;  /* 0x0000f400ff007b82 */ /* 0x000e220000000800 */
[----:B------:R-:W1:Y:S01]  /*0a80*/  LDCU.64 UR4, c[0x0][0x3b0] ;  /* 0x00007600ff0477ac */ /* 0x000e620008000a00 */
[----:B------:R2:W-:Y:S01]  /*0a90*/  STL [R1+0x24], R8 ;  /* 0x0000240801007387 */ /* 0x0005e20000100800 */
[----:B0-----:R-:W-:-:S04]  /*0aa0*/  FMUL R0, R0, 4 ;  /* 0x4080000000007820 */ /* 0x001fc80000400000 */
[C---:B-1----:R-:W-:Y:S01]  /*0ab0*/  FMUL R5, R0.reuse, UR4 ;  /* 0x0000000400057c20 */ /* 0x042fe20008400000 */
[----:B------:R-:W-:-:S04]  /*0ac0*/  FMUL R6, R0, UR5 ;  /* 0x0000000500067c20 */ /* 0x000fc80008400000 */
[----:B------:R-:W-:-:S04]  /*0ad0*/  FADD R3, |R5|, |R6| ;  /* 0x4000000605037221 */ /* 0x000fc80000000200 */
[----:B------:R-:W-:-:S05]  /*0ae0*/  VIADD R0, R3, 0x1800000 ;  /* 0x0180000003007836 */ /* 0x000fca0000000000 */
[----:B------:R-:W-:-:S04]  /*0af0*/  LOP3.LUT R0, R0, 0x7f800000, RZ, 0xc0, !PT ;  /* 0x7f80000000007812 */ /* 0x000fc800078ec0ff */
[----:B------:R-:W-:-:S13]  /*0b00*/  ISETP.GT.U32.AND P0, PT, R0, 0x1ffffff, PT ;  /* 0x01ffffff0000780c */ /* 0x000fda0003f04070 */
[----:B--2---:R-:W-:Y:S05]  /*0b10*/  @P0 BRA `(.L_x_5) ;  /* 0x0000000000140947 */ /* 0x004fea0003800000 */
[----:B------:R-:W-:Y:S02]  /*0b20*/  MOV R0, R3 ;  /* 0x0000000300007202 */ /* 0x000fe40000000f00 */
[----:B------:R-:W-:-:S07]  /*0b30*/  MOV R54, 0xb50 ;  /* 0x00000b5000367802 */ /* 0x000fce0000000f00 */
[----:B-----5:R-:W-:Y:S05]  /*0b40*/  CALL.REL.NOINC `($__internal_0_$__cuda_sm20_rcp_rn_f32_slowpath) ;  /* 0x0000007400d87944 */ /* 0x020fea0003c00000 */
[----:B------:R-:W-:Y:S01]  /*0b50*/  MOV R8, R12 ;  /* 0x0000000c00087202 */ /* 0x000fe20000000f00 */
[----:B------:R-:W-:Y:S06]  /*0b60*/  BRA `(.L_x_6) ;  /* 0x0000000000107947 */ /* 0x000fec0003800000 */
.L_x_5:
[----:B------:R-:W0:Y:S02]  /*0b70*/  MUFU.RCP R8, R3 ;  /* 0x0000000300087308 */ /* 0x000e240000001000 */
[----:B0-----:R-:W-:-:S04]  /*0b80*/  FFMA R0, R3, R8, -1 ;  /* 0xbf80000003007423 */ /* 0x001fc80000000008 */
[----:B------:R-:W-:-:S04]  /*0b90*/  FADD.FTZ R7, -R0, -RZ ;  /* 0x800000ff00077221 */ /* 0x000fc80000010100 */
[----:B------:R-:W-:-:S07]  /*0ba0*/  FFMA R8, R8, R7, R8 ;  /* 0x0000000708087223 */ /* 0x000fce0000000008 */
.L_x_6:
[-C--:B------:R-:W-:Y:S01]  /*0bb0*/  FMUL R10, R6, R8.reuse ;  /* 0x00000008060a7220 */ /* 0x080fe20000400000 */
[-C--:B------:R-:W-:Y:S01]  /*0bc0*/  FMUL R13, R5, R8.reuse ;  /* 0x00000008050d7220 */ /* 0x080fe20000400000 */
[----:B------:R-:W-:Y:S02]  /*0bd0*/  FMUL R49, RZ, R8 ;  /* 0x00000008ff317220 */ /* 0x000fe40000400000 */
[----:B------:R-:W-:-:S04]  /*0be0*/  FMUL R0, R10, R10 ;  /* 0x0000000a0a007220 */ /* 0x000fc80000400000 */
[----:B------:R-:W-:-:S05]  /*0bf0*/  FFMA R5, R13, R13, R0 ;  /* 0x0000000d0d057223 */ /* 0x000fca0000000000 */
[----:B------:R-:W-:-:S04]  /*0c00*/  IADD3 R0, PT, PT, R5, 0x1800000, RZ ;  /* 0x0180000005007810 */ /* 0x000fc80007ffe0ff */
[----:B------:R-:W-:-:S04]  /*0c10*/  LOP3.LUT R0, R0, 0x7f800000, RZ, 0xc0, !PT ;  /* 0x7f80000000007812 */ /* 0x000fc800078ec0ff */
[----:B------:R-:W-:-:S13]  /*0c20*/  ISETP.GT.U32.AND P0, PT, R0, 0x1ffffff, PT ;  /* 0x01ffffff0000780c */ /* 0x000fda0003f04070 */
[----:B------:R-:W-:Y:S05]  /*0c30*/  @P0 BRA `(.L_x_7) ;  /* 0x0000000000100947 */ /* 0x000fea0003800000 */
[----:B------:R-:W-:Y:S02]  /*0c40*/  MOV R0, R5 ;  /* 0x0000000500007202 */ /* 0x000fe40000000f00 */
[----:B------:R-:W-:-:S07]  /*0c50*/  MOV R54, 0xc70 ;  /* 0x00000c7000367802 */ /* 0x000fce0000000f00 */
[----:B-----5:R-:W-:Y:S05]  /*0c60*/  CALL.REL.NOINC `($__internal_0_$__cuda_sm20_rcp_rn_f32_slowpath) ;  /* 0x0000007400907944 */ /* 0x020fea0003c00000 */
[----:B------:R-:W-:Y:S05]  /*0c70*/  BRA `(.L_x_8) ;  /* 0x0000000000107947 */ /* 0x000fea0003800000 */
.L_x_7:
[----:B------:R-:W0:Y:S02]  /*0c80*/  MUFU.RCP R12, R5 ;  /* 0x00000005000c7308 */ /* 0x000e240000001000 */
[----:B0-----:R-:W-:-:S04]  /*0c90*/  FFMA R0, R5, R12, -1 ;  /* 0xbf80000005007423 */ /* 0x001fc8000000000c */
[----:B------:R-:W-:-:S04]  /*0ca0*/  FADD.FTZ R3, -R0, -RZ ;  /* 0x800000ff00037221 */ /* 0x000fc80000010100 */
[----:B------:R-:W-:-:S07]  /*0cb0*/  FFMA R12, R12, R3, R12 ;  /* 0x000000030c0c7223 */ /* 0x000fce000000000c */
.L_x_8:
[----:B------:R-:W0:Y:S01]  /*0cc0*/  LDC.64 R6, c[0x0][0x3b8] ;  /* 0x0000ee00ff067b82 */ /* 0x000e220000000a00 */
[----:B------:R-:W-:-:S04]  /*0cd0*/  FMUL R3, R49, R10 ;  /* 0x0000000a31037220 */ /* 0x000fc80000400000 */
[----:B------:R-:W-:-:S04]  /*0ce0*/  FFMA R3, R13, R8, R3 ;  /* 0x000000080d037223 */ /* 0x000fc80000000003 */
[----:B------:R-:W-:Y:S01]  /*0cf0*/  FMUL R50, R3, R12 ;  /* 0x0000000c03327220 */ /* 0x000fe20000400000 */
[----:B0-----:R-:W-:-:S05]  /*0d00*/  FADD R6, |R6|, |R7| ;  /* 0x4000000706067221 */ /* 0x001fca0000000200 */
[----:B------:R-:W-:-:S04]  /*0d10*/  IADD3 R0, PT, PT, R6, 0x1800000, RZ ;  /* 0x0180000006007810 */ /* 0x000fc80007ffe0ff */
[----:B------:R-:W-:Y:S01]  /*0d20*/  LOP3.LUT R5, R0, 0x7f800000, RZ, 0xc0, !PT ;  /* 0x7f80000000057812 */ /* 0x000fe200078ec0ff */
[----:B------:R-:W-:-:S03]  /*0d30*/  FMUL R0, R10, R8 ;  /* 0x000000080a007220 */ /* 0x000fc60000400000 */
[----:B------:R-:W-:Y:S01]  /*0d40*/  ISETP.GT.U32.AND P0, PT, R5, 0x1ffffff, PT ;  /* 0x01ffffff0500780c */ /* 0x000fe20003f04070 */
[----:B------:R-:W-:-:S04]  /*0d50*/  FFMA R49, R49, R13, -R0 ;  /* 0x0000000d31317223 */ /* 0x000fc80000000800 */
[----:B------:R-:W-:-:S08]  /*0d60*/  FMUL R49, R49, R12 ;  /* 0x0000000c31317220 */ /* 0x000fd00000400000 */
[----:B------:R-:W-:Y:S05]  /*0d70*/  @P0 BRA `(.L_x_9) ;  /* 0x0000000000140947 */ /* 0x000fea0003800000 */
[----:B------:R-:W-:Y:S01]  /*0d80*/  IMAD.MOV.U32 R0, RZ, RZ, R6 ;  /* 0x000000ffff007224 */ /* 0x000fe200078e0006 */
[----:B------:R-:W-:-:S07]  /*0d90*/  MOV R54, 0xdb0 ;  /* 0x00000db000367802 */ /* 0x000fce0000000f00 */
[----:B-----5:R-:W-:Y:S05]  /*0da0*/  CALL.REL.NOINC `($__internal_0_$__cuda_sm20_rcp_rn_f32_slowpath) ;  /* 0x0000007400407944 */ /* 0x020fea0003c00000 */
[----:B------:R-:W-:Y:S01]  /*0db0*/  MOV R5, R12 ;  /* 0x0000000c00057202 */ /* 0x000fe20000000f00 */
[----:B------:R-:W-:Y:S06]  /*0dc0*/  BRA `(.L_x_10) ;  /* 0x0000000000107947 */ /* 0x000fec0003800000 */
.L_x_9:
[----:B------:R-:W0:Y:S02]  /*0dd0*/  MUFU.RCP R5, R6 ;  /* 0x0000000600057308 */ /* 0x000e240000001000 */
[----:B0-----:R-:W-:-:S04]  /*0de0*/  FFMA R0, R6, R5, -1 ;  /* 0xbf80000006007423 */ /* 0x001fc80000000005 */
[----:B------:R-:W-:-:S04]  /*0df0*/  FADD.FTZ R0, -R0, -RZ ;  /* 0x800000ff00007221 */ /* 0x000fc80000010100 */
[----:B------:R-:W-:-:S07]  /*0e00*/  FFMA R5, R5, R0, R5 ;  /* 0x0000000005057223 */ /* 0x000fce0000000005 */
.L_x_10:
[----:B------:R-:W0:Y:S02]  /*0e10*/  LDCU.64 UR4, c[0x0][0x3b8] ;  /* 0x00007700ff0477ac */ /* 0x000e240008000a00 */
[C---:B0-----:R-:W-:Y:S01]  /*0e20*/  FMUL R6, R5.reuse, UR5 ;  /* 0x0000000505067c20 */ /* 0x041fe20008400000 */
[----:B------:R-:W-:Y:S01]  /*0e30*/  FMUL R8, R5, UR4 ;  /* 0x0000000405087c20 */ /* 0x000fe20008400000 */
[----:B------:R-:W0:Y:S02]  /*0e40*/  LDCU.64 UR4, c[0x0][0x3c0] ;  /* 0x00007800ff0477ac */ /* 0x000e240008000a00 */
[----:B------:R-:W-:-:S04]  /*0e50*/  FMUL R3, R6, R6 ;  /* 0x0000000606037220 */ /* 0x000fc80000400000 */
[----:B------:R-:W-:-:S05]  /*0e60*/  FFMA R7, R8, R8, R3 ;  /* 0x0000000808077223 */ /* 0x000fca0000000003 */
[----:B------:R-:W-:-:S04]  /*0e70*/  IADD3 R0, PT, PT, R7, 0x1800000, RZ ;  /* 0x0180000007007810 */ /* 0x000fc80007ffe0ff */
[----:B------:R-:W-:Y:S01]  /*0e80*/  LOP3.LUT R0, R0, 0x7f800000, RZ, 0xc0, !PT ;  /* 0x7f80000000007812 */ /* 0x000fe200078ec0ff */
[----:B0-----:R-:W-:-:S03]  /*0e90*/  FMUL R14, R5, UR4 ;  /* 0x00000004050e7c20 */ /* 0x001fc60008400000 */
[----:B------:R-:W-:Y:S01]  /*0ea0*/  ISETP.GT.U32.AND P0, PT, R0, 0x1ffffff, PT ;  /* 0x01ffffff0000780c */ /* 0x000fe20003f04070 */
[----:B------:R-:W-:-:S12]  /*0eb0*/  FMUL R16, R5, UR5 ;  /* 0x0000000505107c20 */ /* 0x000fd80008400000 */
[----:B------:R-:W-:Y:S05]  /*0ec0*/  @P0 BRA `(.L_x_11) ;  /* 0x0000000000140947 */ /* 0x000fea0003800000 */
[----:B------:R-:W-:Y:S02]  /*0ed0*/  MOV R0, R7 ;  /* 0x0000000700007202 */ /* 0x000fe40000000f00 */
[----:B------:R-:W-:-:S07]  /*0ee0*/  MOV R54, 0xf00 ;  /* 0x00000f0000367802 */ /* 0x000fce0000000f00 */
[----:B-----5:R-:W-:Y:S05]  /*0ef0*/  CALL.REL.NOINC `($__internal_0_$__cuda_sm20_rcp_rn_f32_slowpath) ;  /* 0x0000007000ec7944 */ /* 0x020fea0003c00000 */
[----:B------:R-:W-:Y:S01]  /*0f00*/  MOV R10, R12 ;  /* 0x0000000c000a7202 */ /* 0x000fe20000000f00 */
[----:B------:R-:W-:Y:S06]  /*0f10*/  BRA `(.L_x_12) ;  /* 0x0000000000107947 */ /* 0x000fec0003800000 */
.L_x_11:
[----:B------:R-:W0:Y:S02]  /*0f20*/  MUFU.RCP R10, R7 ;  /* 0x00000007000a7308 */ /* 0x000e240000001000 */
[----:B0-----:R-:W-:-:S04]  /*0f30*/  FFMA R0, R7, R10, -1 ;  /* 0xbf80000007007423 */ /* 0x001fc8000000000a */
[----:B------:R-:W-:-:S04]  /*0f40*/  FADD.FTZ R3, -R0, -RZ ;  /* 0x800000ff00037221 */ /* 0x000fc80000010100 */
[----:B------:R-:W-:-:S07]  /*0f50*/  FFMA R10, R10, R3, R10 ;  /* 0x000000030a0a7223 */ /* 0x000fce000000000a */
.L_x_12:
[----:B------:R-:W0:Y:S01]  /*0f60*/  LDC.64 R12, c[0x0][0x3c0] ;  /* 0x0000f000ff0c7b82 */ /* 0x000e220000000a00 */
[----:B------:R-:W-:-:S04]  /*0f70*/  FMUL R7, R14, R6 ;  /* 0x000000060e077220 */ /* 0x000fc80000400000 */
[----:B------:R-:W-:-:S04]  /*0f80*/  FFMA R7, R16, R8, -R7 ;  /* 0x0000000810077223 */ /* 0x000fc80000000807 */
[----:B------:R-:W-:Y:S01]  /*0f90*/  FMUL R47, R7, R10 ;  /* 0x0000000a072f7220 */ /* 0x000fe20000400000 */
[----:B0-----:R-:W-:-:S05]  /*0fa0*/  FADD R0, |R12|, |R13| ;  /* 0x4000000d0c007221 */ /* 0x001fca0000000200 */
[----:B------:R-:W-:-:S04]  /*0fb0*/  IADD3 R3, PT, PT, R0, 0x1800000, RZ ;  /* 0x0180000000037810 */ /* 0x000fc80007ffe0ff */
[----:B------:R-:W-:Y:S01]  /*0fc0*/  LOP3.LUT R9, R3, 0x7f800000, RZ, 0xc0, !PT ;  /* 0x7f80000003097812 */ /* 0x000fe200078ec0ff */
[----:B------:R-:W-:-:S03]  /*0fd0*/  FMUL R3, R16, R6 ;  /* 0x0000000610037220 */ /* 0x000fc60000400000 */
[----:B------:R-:W-:Y:S01]  /*0fe0*/  ISETP.GT.U32.AND P0, PT, R9, 0x1ffffff, PT ;  /* 0x01ffffff0900780c */ /* 0x000fe20003f04070 */
[----:B------:R-:W-:-:S04]  /*0ff0*/  FFMA R3, R14, R8, R3 ;  /* 0x000000080e037223 */ /* 0x000fc80000000003 */
[----:B------:R-:W-:-:S08]  /*1000*/  FMUL R48, R3, R10 ;  /* 0x0000000a03307220 */ /* 0x000fd00000400000 */
[----:B------:R-:W-:Y:S05]  /*1010*/  @P0 BRA `(.L_x_13) ;  /* 0x0000000000100947 */ /* 0x000fea0003800000 */
[----:B------:R-:W-:-:S07]  /*1020*/  MOV R54, 0x1040 ;  /* 0x0000104000367802 */ /* 0x000fce0000000f00 */
[----:B-----5:R-:W-:Y:S05]  /*1030*/  CALL.REL.NOINC `($__internal_0_$__cuda_sm20_rcp_rn_f32_slowpath) ;  /* 0x00000070009c7944 */ /* 0x020fea0003c00000 */
[----:B------:R-:W-:Y:S01]  /*1040*/  IMAD.MOV.U32 R16, RZ, RZ, R12 ;  /* 0x000000ffff107224 */ /* 0x000fe200078e000c */
[----:B------:R-:W-:Y:S06]  /*1050*/  BRA `(.L_x_14) ;  /* 0x0000000000107947 */ /* 0x000fec0003800000 */
.L_x_13:
[----:B------:R-:W0:Y:S02]  /*1060*/  MUFU.RCP R3, R0 ;  /* 0x0000000000037308 */ /* 0x000e240000001000 */
[----:B0-----:R-:W-:-:S04]  /*1070*/  FFMA R7, R0, R3, -1 ;  /* 0xbf80000000077423 */ /* 0x001fc80000000003 */
[----:B------:R-:W-:-:S04]  /*1080*/  FADD.FTZ R16, -R7, -RZ ;  /* 0x800000ff07107221 */ /* 0x000fc80000010100 */
[----:B------:R-:W-:-:S07]  /*1090*/  FFMA R16, R3, R16, R3 ;  /* 0x0000001003107223 */ /* 0x000fce0000000003 */
.L_x_14:
        /* <DEDUP_REMOVED lines=15> */
[----:B------:R-:W-:Y:S05]  /*1190*/  BRA `(.L_x_16) ;  /* 0x0000000000107947 */ /* 0x000fea0003800000 */
.L_x_15:
[----:B------:R-:W0:Y:S02]  /*11a0*/  MUFU.RCP R12, R7 ;  /* 0x00000007000c7308 */ /* 0x000e240000001000 */
[----:B0-----:R-:W-:-:S04]  /*11b0*/  FFMA R0, R7, R12, -1 ;  /* 0xbf80000007007423 */ /* 0x001fc8000000000c */
[----:B------:R-:W-:-:S04]  /*11c0*/  FADD.FTZ R3, -R0, -RZ ;  /* 0x800000ff00037221 */ /* 0x000fc80000010100 */
[----:B------:R-:W-:-:S07]  /*11d0*/  FFMA R12, R12, R3, R12 ;  /* 0x000000030c0c7223 */ /* 0x000fce000000000c */
.L_x_16:
[----:B------:R-:W0:Y:S01]  /*11e0*/  LDCU UR4, c[0x0][0x3d4] ;  /* 0x00007a80ff0477ac */ /* 0x000e220008000800 */
[----:B------:R-:W-:Y:S01]  /*11f0*/  FMUL R7, RZ, -R16 ;  /* 0x80000010ff077220 */ /* 0x000fe20000400000 */
[-C--:B------:R-:W-:Y:S01]  /*1200*/  FMUL R0, R15, R14.reuse ;  /* 0x0000000e0f007220 */ /* 0x080fe20000400000 */
[----:B------:R-:W-:Y:S02]  /*1210*/  FMUL R9, RZ, -R5 ;  /* 0x80000005ff097220 */ /* 0x000fe40000400000 */
[----:B------:R-:W-:Y:S01]  /*1220*/  FMUL R18, R14, R7 ;  /* 0x000000070e127220 */ /* 0x000fe20000400000 */
[C---:B------:R-:W-:Y:S01]  /*1230*/  FFMA R3, R17.reuse, R13, R0 ;  /* 0x0000000d11037223 */ /* 0x040fe20000000000 */
[----:B------:R-:W-:Y:S01]  /*1240*/  FMUL R0, R17, R14 ;  /* 0x0000000e11007220 */ /* 0x000fe20000400000 */
[----:B------:R-:W-:Y:S02]  /*1250*/  FMUL R17, R6, R9 ;  /* 0x0000000906117220 */ /* 0x000fe40000400000 */
[----:B------:R-:W-:Y:S01]  /*1260*/  FMUL R36, R3, R12 ;  /* 0x0000000c03247220 */ /* 0x000fe20000400000 */
[----:B------:R-:W-:-:S04]  /*1270*/  FFMA R37, R15, R13, -R0 ;  /* 0x0000000d0f257223 */ /* 0x000fc80000000800 */
[----:B------:R-:W-:Y:S01]  /*1280*/  FMUL R37, R37, R12 ;  /* 0x0000000c25257220 */ /* 0x000fe20000400000 */
[----:B0-----:R-:W-:Y:S01]  /*1290*/  FMUL R16, R16, -UR4 ;  /* 0x8000000410107c20 */ /* 0x001fe20008400000 */
[----:B------:R-:W-:-:S03]  /*12a0*/  FMUL R11, R5, -UR4 ;  /* 0x80000004050b7c20 */ /* 0x000fc60008400000 */
[-C--:B------:R-:W-:Y:S01]  /*12b0*/  FFMA R5, R13, R16.reuse, -R18 ;  /* 0x000000100d057223 */ /* 0x080fe20000000812 */
[-C--:B------:R-:W-:Y:S01]  /*12c0*/  FMUL R18, R6, R11.reuse ;  /* 0x0000000b06127220 */ /* 0x080fe20000400000 */
[----:B------:R-:W-:Y:S01]  /*12d0*/  FMUL R14, R14, R16 ;  /* 0x000000100e0e7220 */ /* 0x000fe20000400000 */
[C---:B------:R-:W-:Y:S01]  /*12e0*/  FFMA R17, R8.reuse, R11, -R17 ;  /* 0x0000000b08117223 */ /* 0x040fe20000000811 */
[----:B------:R-:W-:Y:S01]  /*12f0*/  FMUL R6, R5, R12 ;  /* 0x0000000c05067220 */ /* 0x000fe20000400000 */
[----:B------:R-:W-:Y:S01]  /*1300*/  FFMA R9, R8, R9, R18 ;  /* 0x0000000908097223 */ /* 0x000fe20000000012 */
[----:B------:R-:W-:Y:S01]  /*1310*/  FFMA R7, R13, R7, R14 ;  /* 0x000000070d077223 */ /* 0x000fe2000000000e */
[-C--:B------:R-:W-:Y:S01]  /*1320*/  FMUL R0, R17, R10.reuse ;  /* 0x0000000a11007220 */ /* 0x080fe20000400000 */
[-C--:B------:R-:W-:Y:S01]  /*1330*/  FMUL R45, R6, R51.reuse ;  /* 0x00000033062d7220 */ /* 0x080fe20000400000 */
[----:B------:R-:W-:Y:S01]  /*1340*/  FMUL R44, R9, R10 ;  /* 0x0000000a092c7220 */ /* 0x000fe20000400000 */
[----:B------:R-:W-:Y:S01]  /*1350*/  FMUL R46, R7, R12 ;  /* 0x0000000c072e7220 */ /* 0x000fe20000400000 */
[----:B------:R-:W-:-:S02]  /*1360*/  FMUL R43, R0, R51 ;  /* 0x00000033002b7220 */ /* 0x000fc40000400000 */
[----:B------:R-:W-:Y:S01]  /*1370*/  LOP3.LUT P0, R5, R45, 0x7fffffff, RZ, 0xc0, !PT ;  /* 0x7fffffff2d057812 */ /* 0x000fe2000780c0ff */
[-C--:B------:R-:W-:Y:S01]  /*1380*/  FMUL R46, R46, R51.reuse ;  /* 0x000000332e2e7220 */ /* 0x080fe20000400000 */
[----:B------:R-:W-:-:S11]  /*1390*/  FMUL R44, R44, R51 ;  /* 0x000000332c2c7220 */ /* 0x000fd60000400000 */
[----:B------:R-:W-:Y:S05]  /*13a0*/  @P0 BRA `(.L_x_17) ;  /* 0x0000000000300947 */ /* 0x000fea0003800000 */
[----:B------:R-:W-:Y:S01]  /*13b0*/  HFMA2 R3, -RZ, RZ, 0.96630859375, -0.0022525787353515625 ;  /* 0x3bbb989dff037431 */ /* 0x000fe200000001ff */
[----:B------:R-:W-:Y:S01]  /*13c0*/  MOV R5, 0x437c0000 ;  /* 0x437c000000057802 */ /* 0x000fe20000000f00 */
[----:B------:R-:W-:-:S03]  /*13d0*/  IMAD.MOV.U32 R42, RZ, RZ, R45 ;  /* 0x000000ffff2a7224 */ /* 0x000fc600078e002d */
[----:B------:R-:W-:-:S04]  /*13e0*/  FFMA.SAT R0, R46, R3, 0.5 ;  /* 0x3f0000002e007423 */ /* 0x000fc80000002003 */
[----:B------:R-:W-:-:S04]  /*13f0*/  FFMA.RM R0, R0, R5, 12582913 ;  /* 0x4b40000100007423 */ /* 0x000fc80000004005 */
[C---:B------:R-:W-:Y:S01]  /*1400*/  FADD R3, R0.reuse, -12583039 ;  /* 0xcb40007f00037421 */ /* 0x040fe20000000000 */
[----:B------:R-:W-:-:S03]  /*1410*/  SHF.L.U32 R0, R0, 0x17, RZ ;  /* 0x0000001700007819 */ /* 0x000fc600000006ff */
[----:B------:R-:W-:-:S04]  /*1420*/  FFMA R3, R46, 1.4426950216293334961, -R3 ;  /* 0x3fb8aa3b2e037823 */ /* 0x000fc80000000803 */
[----:B------:R-:W-:-:S06]  /*1430*/  FFMA R3, R46, 1.925963033500011079e-08, R3 ;  /* 0x32a570602e037823 */ /* 0x000fcc0000000003 */
[----:B------:R-:W0:Y:S02]  /*1440*/  MUFU.EX2 R3, R3 ;  /* 0x0000000300037308 */ /* 0x000e240000000800 */
[----:B0-----:R-:W-:Y:S01]  /*1450*/  FMUL R41, R0, R3 ;  /* 0x0000000300297220 */ /* 0x001fe20000400000 */
[----:B------:R-:W-:Y:S06]  /*1460*/  BRA `(.L_x_18) ;  /* 0x0000002000307947 */ /* 0x000fec0003800000 */
.L_x_17:
[----:B------:R-:W-:-:S13]  /*1470*/  LOP3.LUT P0, R0, R46, 0x7fffffff, RZ, 0xc0, !PT ;  /* 0x7fffffff2e007812 */ /* 0x000fda000780c0ff */
[----:B------:R-:W-:Y:S05]  /*1480*/  @P0 BRA `(.L_x_19) ;  /* 0x0000000800740947 */ /* 0x000fea0003800000 */
[C---:B------:R-:W-:Y:S01]  /*1490*/  FMUL R0, R45.reuse, 0.63661974668502807617 ;  /* 0x3f22f9832d007820 */ /* 0x040fe20000400000 */
[----:B------:R-:W-:-:S05]  /*14a0*/  FSETP.GE.AND P0, PT, |R45|, 105615, PT ;  /* 0x47ce47802d00780b */ /* 0x000fca0003f06200 */
[----:B------:R-:W0:Y:S02]  /*14b0*/  F2I.NTZ R0, R0 ;  /* 0x0000000000007305 */ /* 0x000e240000203100 */
[-C--:B0-----:R-:W-:Y:S02]  /*14c0*/  I2FP.F32.S32 R42, R0.reuse ;  /* 0x00000000002a7245 */ /* 0x081fe40000201400 */
[----:B------:R-:W-:-:S03]  /*14d0*/  MOV R7, R0 ;  /* 0x0000000000077202 */ /* 0x000fc60000000f00 */
[----:B------:R-:W-:-:S04]  /*14e0*/  FFMA R3, R42, -1.5707962512969970703, R45 ;  /* 0xbfc90fda2a037823 */ /* 0x000fc8000000002d */
[----:B------:R-:W-:-:S04]  /*14f0*/  FFMA R3, R42, -7.5497894158615963534e-08, R3 ;  /* 0xb3a221682a037823 */ /* 0x000fc80000000003 */
[----:B------:R-:W-:-:S05]  /*1500*/  FFMA R42, R42, -5.3903029534742383927e-15, R3 ;  /* 0xa7c234c52a2a7823 */ /* 0x000fca0000000003 */
[----:B------:R-:W-:Y:S01]  /*1510*/  MOV R3, R42 ;  /* 0x0000002a00037202 */ /* 0x000fe20000000f00 */
[----:B------:R-:W-:Y:S06]  /*1520*/  @!P0 BRA `(.L_x_20) ;  /* 0x0000000000dc8947 */ /* 0x000fec0003800000 */
[----:B------:R-:W-:-:S13]  /*1530*/  FSETP.NEU.AND P0, PT, |R45|, +INF , PT ;  /* 0x7f8000002d00780b */ /* 0x000fda0003f0d200 */
[----:B------:R-:W-:Y:S01]  /*1540*/  @!P0 FMUL R3, RZ, R45 ;  /* 0x0000002dff038220 */ /* 0x000fe20000400000 */
[----:B------:R-:W-:Y:S01]  /*1550*/  @!P0 MOV R0, RZ ;  /* 0x000000ff00008202 */ /* 0x000fe20000000f00 */
[----:B------:R-:W-:Y:S06]  /*1560*/  @!P0 BRA `(.L_x_20) ;  /* 0x0000000000cc8947 */ /* 0x000fec0003800000 */
[----:B------:R-:W-:Y:S01]  /*1570*/  SHF.L.U32 R3, R45, 0x8, RZ ;  /* 0x000000082d037819 */ /* 0x000fe200000006ff */
[----:B------:R-:W-:Y:S02]  /*1580*/  HFMA2 R8, -RZ, RZ, 0, 0 ;  /* 0x00000000ff087431 */ /* 0x000fe400000001ff */
[----:B------:R-:W-:Y:S01]  /*1590*/  IMAD.MOV.U32 R5, RZ, RZ, RZ ;  /* 0x000000ffff057224 */ /* 0x000fe200078e00ff */
[----:B------:R-:W-:Y:S01]  /*15a0*/  MOV R0, R1 ;  /* 0x0000000100007202 */ /* 0x000fe20000000f00 */
[----:B------:R-:W0:Y:S01]  /*15b0*/  LDCU.64 UR8, c[0x4][0xe0] ;  /* 0x01001c00ff0877ac */ /* 0x000e220008000a00 */
[----:B------:R-:W-:Y:S01]  /*15c0*/  LOP3.LUT R9, R3, 0x80000000, RZ, 0xfc, !PT ;  /* 0x8000000003097812 */ /* 0x000fe200078efcff */
[----:B------:R-:W-:-:S06]  /*15d0*/  UMOV UR4, URZ ;  /* 0x000000ff00047c82 */ /* 0x000fcc0008000000 */
.L_x_21:
[----:B0-----:R-:W-:Y:S02]  /*15e0*/  MOV R12, UR8 ;  /* 0x00000008000c7c02 */ /* 0x001fe40008000f00 */
[----:B------:R-:W-:-:S05]  /*15f0*/  MOV R13, UR9 ;  /* 0x00000009000d7c02 */ /* 0x000fca0008000f00 */
[----:B------:R-:W2:Y:S01]  /*1600*/  LDG.E.CONSTANT R10, desc[UR6][R12.64] ;  /* 0x000000060c0a7981 */ /* 0x000ea2000c1e9900 */
[----:B------:R-:W-:Y:S02]  /*1610*/  UIADD3 UR8, UP0, UPT, UR8, 0x4, URZ ;  /* 0x0000000408087890 */ /* 0x000fe4000ff1e0ff */
[----:B------:R-:W-:Y:S02]  /*1620*/  UIADD3 UR4, UPT, UPT, UR4, 0x1, URZ ;  /* 0x0000000104047890 */ /* 0x000fe4000fffe0ff */
[----:B------:R-:W-:Y:S02]  /*1630*/  UIADD3.X UR9, UPT, UPT, URZ, UR9, URZ, UP0, !UPT ;  /* 0x00000009ff097290 */ /* 0x000fe400087fe4ff */
[----:B------:R-:W-:Y:S01]  /*1640*/  UISETP.NE.AND UP0, UPT, UR4, 0x6, UPT ;  /* 0x000000060400788c */ /* 0x000fe2000bf05270 */
[----:B--2---:R-:W-:-:S03]  /*1650*/  IMAD.WIDE.U32 R10, R10, R9, RZ ;  /* 0x000000090a0a7225 */ /* 0x004fc600078e00ff */
[----:B------:R-:W-:-:S04]  /*1660*/  IADD3 R3, P0, PT, R10, R8, RZ ;  /* 0x000000080a037210 */ /* 0x000fc80007f1e0ff */
[----:B------:R-:W-:Y:S01]  /*1670*/  IADD3.X R8, PT, PT, R11, R5, RZ, P0, !PT ;  /* 0x000000050b087210 */ /* 0x000fe200007fe4ff */
[----:B------:R0:W-:Y:S02]  /*1680*/  STL [R0], R3 ;  /* 0x0000000300007387 */ /* 0x0001e40000100800 */
[----:B0-----:R-:W-:Y:S01]  /*1690*/  IADD3 R0, PT, PT, R0, 0x4, RZ ;  /* 0x0000000400007810 */ /* 0x001fe20007ffe0ff */
[----:B------:R-:W-:Y:S06]  /*16a0*/  BRA.U UP0, `(.L_x_21) ;  /* 0xfffffffd00cc7547 */ /* 0x000fec000b83ffff */
[----:B------:R-:W-:Y:S01]  /*16b0*/  SHF.R.U32.HI R5, RZ, 0x17, R45 ;  /* 0x00000017ff057819 */ /* 0x000fe2000001162d */
[----:B------:R0:W-:Y:S03]  /*16c0*/  STL [R1+0x18], R8 ;  /* 0x0000180801007387 */ /* 0x0001e60000100800 */
[C---:B------:R-:W-:Y:S02]  /*16d0*/  LOP3.LUT R0, R5.reuse, 0xe0, RZ, 0xc0, !PT ;  /* 0x000000e005007812 */ /* 0x040fe400078ec0ff */
[----:B------:R-:W-:-:S03]  /*16e0*/  LOP3.LUT P0, RZ, R5, 0x1f, RZ, 0xc0, !PT ;  /* 0x0000001f05ff7812 */ /* 0x000fc6000780c0ff */
[----:B------:R-:W-:-:S05]  /*16f0*/  VIADD R0, R0, 0xffffff80 ;  /* 0xffffff8000007836 */ /* 0x000fca0000000000 */
[----:B------:R-:W-:-:S05]  /*1700*/  SHF.R.U32.HI R0, RZ, 0x5, R0 ;  /* 0x00000005ff007819 */ /* 0x000fca0000011600 */
[----:B------:R-:W-:-:S05]  /*1710*/  IMAD R9, R0, -0x4, R1 ;  /* 0xfffffffc00097824 */ /* 0x000fca00078e0201 */
[----:B------:R-:W2:Y:S04]  /*1720*/  LDL R0, [R9+0x18] ;  /* 0x0000180009007983 */ /* 0x000ea80000100800 */
[----:B------:R-:W2:Y:S04]  /*1730*/  LDL R3, [R9+0x14] ;  /* 0x0000140009037983 */ /* 0x000ea80000100800 */
[----:B------:R-:W3:Y:S01]  /*1740*/  @P0 LDL R6, [R9+0x10] ;  /* 0x0000100009060983 */ /* 0x000ee20000100800 */
[----:B------:R-:W-:Y:S01]  /*1750*/  LOP3.LUT R5, R5, 0x1f, RZ, 0xc0, !PT ;  /* 0x0000001f05057812 */ /* 0x000fe200078ec0ff */
[----:B------:R-:W-:Y:S01]  /*1760*/  UMOV UR4, 0x54442d19 ;  /* 0x54442d1900047882 */ /* 0x000fe20000000000 */
[----:B------:R-:W-:-:S02]  /*1770*/  UMOV UR5, 0x3bf921fb ;  /* 0x3bf921fb00057882 */ /* 0x000fc40000000000 */
[-C--:B--2---:R-:W-:Y:S02]  /*1780*/  @P0 SHF.L.W.U32.HI R0, R3, R5.reuse, R0 ;  /* 0x0000000503000219 */ /* 0x084fe40000010e00 */
[----:B---3--:R-:W-:Y:S02]  /*1790*/  @P0 SHF.L.W.U32.HI R3, R6, R5, R3 ;  /* 0x0000000506030219 */ /* 0x008fe40000010e03 */
[----:B------:R-:W-:Y:S02]  /*17a0*/  ISETP.GE.AND P0, PT, R45, RZ, PT ;  /* 0x000000ff2d00720c */ /* 0x000fe40003f06270 */
[C---:B------:R-:W-:Y:S02]  /*17b0*/  SHF.L.W.U32.HI R6, R3.reuse, 0x2, R0 ;  /* 0x0000000203067819 */ /* 0x040fe40000010e00 */
[----:B------:R-:W-:Y:S02]  /*17c0*/  SHF.L.U32 R3, R3, 0x2, RZ ;  /* 0x0000000203037819 */ /* 0x000fe400000006ff */
[----:B------:R-:W-:-:S04]  /*17d0*/  SHF.R.S32.HI R5, RZ, 0x1f, R6 ;  /* 0x0000001fff057819 */ /* 0x000fc80000011406 */
[C---:B------:R-:W-:Y:S02]  /*17e0*/  LOP3.LUT R10, R5.reuse, R3, RZ, 0x3c, !PT ;  /* 0x00000003050a7212 */ /* 0x040fe400078e3cff */
[----:B------:R-:W-:Y:S02]  /*17f0*/  LOP3.LUT R11, R5, R6, RZ, 0x3c, !PT ;  /* 0x00000006050b7212 */ /* 0x000fe400078e3cff */
[----:B------:R-:W-:Y:S02]  /*1800*/  SHF.R.U32.HI R3, RZ, 0x1e, R0 ;  /* 0x0000001eff037819 */ /* 0x000fe40000011600 */
[C---:B------:R-:W-:Y:S02]  /*1810*/  LOP3.LUT R5, R6.reuse, R45, RZ, 0x3c, !PT ;  /* 0x0000002d06057212 */ /* 0x040fe400078e3cff */
[----:B------:R-:W0:Y:S01]  /*1820*/  I2F.F64.S64 R10, R10 ;  /* 0x0000000a000a7312 */ /* 0x000e220000301c00 */
[----:B------:R-:W-:Y:S02]  /*1830*/  LEA.HI R0, R6, R3, RZ, 0x1 ;  /* 0x0000000306007211 */ /* 0x000fe400078f08ff */
[----:B------:R-:W-:-:S02]  /*1840*/  ISETP.GE.AND P1, PT, R5, RZ, PT ;  /* 0x000000ff0500720c */ /* 0x000fc40003f26270 */
[----:B------:R-:W-:-:S04]  /*1850*/  IADD3 R3, PT, PT, -R0, RZ, RZ ;  /* 0x000000ff00037210 */ /* 0x000fc80007ffe1ff */
[----:B------:R-:W-:Y:S01]  /*1860*/  @!P0 MOV R0, R3 ;  /* 0x0000000300008202 */ /* 0x000fe20000000f00 */
[----:B0-----:R-:W-:-:S10]  /*1870*/  DMUL R8, R10, UR4 ;  /* 0x000000040a087c28 */ /* 0x001fd40008000000 */
[----:B------:R-:W0:Y:S02]  /*1880*/  F2F.F32.F64 R8, R8 ;  /* 0x0000000800087310 */ /* 0x000e240000301000 */
[----:B0-----:R-:W-:-:S07]  /*1890*/  FSEL R3, -R8, R8, !P1 ;  /* 0x0000000808037208 */ /* 0x001fce0004800100 */
.L_x_20:
[----:B------:R-:W-:Y:S01]  /*18a0*/  MOV R9, 0x37cbac00 ;  /* 0x37cbac0000097802 */ /* 0x000fe20000000f00 */
[----:B------:R-:W-:Y:S01]  /*18b0*/  FMUL R6, R3, R3 ;  /* 0x0000000303067220 */ /* 0x000fe20000400000 */
[C---:B------:R-:W-:Y:S01]  /*18c0*/  LOP3.LUT R8, R0.reuse, 0x1, RZ, 0xc0, !PT ;  /* 0x0000000100087812 */ /* 0x040fe200078ec0ff */
[----:B------:R-:W-:Y:S01]  /*18d0*/  VIADD R0, R0, 0x1 ;  /* 0x0000000100007836 */ /* 0x000fe20000000000 */
[----:B------:R-:W-:Y:S01]  /*18e0*/  MOV R11, 0x3c0885e4 ;  /* 0x3c0885e4000b7802 */ /* 0x000fe20000000f00 */
[----:B------:R-:W-:Y:S01]  /*18f0*/  FFMA R5, R6, R9, -0.0013887860113754868507 ;  /* 0xbab607ed06057423 */ /* 0x000fe20000000009 */
[----:B------:R-:W-:Y:S02]  /*1900*/  ISETP.NE.U32.AND P0, PT, R8, 0x1, PT ;  /* 0x000000010800780c */ /* 0x000fe40003f05070 */
[----:B------:R-:W-:Y:S02]  /*1910*/  MOV R8, 0x3e2aaaa8 ;  /* 0x3e2aaaa800087802 */ /* 0x000fe40000000f00 */
[----:B------:R-:W-:-:S02]  /*1920*/  FSEL R5, R5, -0.00019574658654164522886, P0 ;  /* 0xb94d415305057808 */ /* 0x000fc40000000000 */
[----:B------:R-:W-:Y:S02]  /*1930*/  FSEL R11, R11, 0.041666727513074874878, !P0 ;  /* 0x3d2aaabb0b0b7808 */ /* 0x000fe40004000000 */
[----:B------:R-:W-:Y:S02]  /*1940*/  FSEL R41, R3, 1, !P0 ;  /* 0x3f80000003297808 */ /* 0x000fe40004000000 */
[----:B------:R-:W-:Y:S01]  /*1950*/  FSEL R8, -R8, -0.4999999701976776123, !P0 ;  /* 0xbeffffff08087808 */ /* 0x000fe20004000100 */
[----:B------:R-:W-:Y:S01]  /*1960*/  FFMA R5, R6, R5, R11 ;  /* 0x0000000506057223 */ /* 0x000fe2000000000b */
[----:B------:R-:W-:Y:S02]  /*1970*/  FSETP.GE.AND P0, PT, |R45|, 105615, PT ;  /* 0x47ce47802d00780b */ /* 0x000fe40003f06200 */
[----:B------:R-:W-:Y:S01]  /*1980*/  LOP3.LUT P1, RZ, R0, 0x2, RZ, 0xc0, !PT ;  /* 0x0000000200ff7812 */ /* 0x000fe2000782c0ff */
[C---:B------:R-:W-:Y:S01]  /*1990*/  FFMA R0, R6.reuse, R41, RZ ;  /* 0x0000002906007223 */ /* 0x040fe200000000ff */
[----:B------:R-:W-:-:S04]  /*19a0*/  FFMA R5, R6, R5, R8 ;  /* 0x0000000506057223 */ /* 0x000fc80000000008 */
[----:B------:R-:W-:-:S07]  /*19b0*/  FFMA R41, R0, R5, R41 ;  /* 0x0000000500297223 */ /* 0x000fce0000000029 */
[----:B------:R-:W-:Y:S01]  /*19c0*/  @P1 FADD R41, RZ, -R41 ;  /* 0x80000029ff291221 */ /* 0x000fe20000000000 */
[----:B------:R-:W-:Y:S06]  /*19d0*/  @!P0 BRA `(.L_x_22) ;  /* 0x0000000000dc8947 */ /* 0x000fec0003800000 */
[----:B------:R-:W-:-:S13]  /*19e0*/  FSETP.NEU.AND P0, PT, |R45|, +INF , PT ;  /* 0x7f8000002d00780b */ /* 0x000fda0003f0d200 */
[----:B------:R-:W-:Y:S01]  /*19f0*/  @!P0 FMUL R42, RZ, R45 ;  /* 0x0000002dff2a8220 */ /* 0x000fe20000400000 */
[----:B------:R-:W-:Y:S01]  /*1a00*/  @!P0 MOV R7, RZ ;  /* 0x000000ff00078202 */ /* 0x000fe20000000f00 */
[----:B------:R-:W-:Y:S06]  /*1a10*/  @!P0 BRA `(.L_x_22) ;  /* 0x0000000000cc8947 */ /* 0x000fec0003800000 */
[----:B------:R-:W-:Y:S01]  /*1a20*/  SHF.L.U32 R3, R45, 0x8, RZ ;  /* 0x000000082d037819 */ /* 0x000fe200000006ff */
[----:B------:R-:W-:Y:S01]  /*1a30*/  HFMA2 R8, -RZ, RZ, 0, 0 ;  /* 0x00000000ff087431 */ /* 0x000fe200000001ff */
[----:B------:R-:W-:Y:S01]  /*1a40*/  MOV R5, RZ ;  /* 0x000000ff00057202 */ /* 0x000fe20000000f00 */
[----:B------:R-:W-:Y:S01]  /*1a50*/  IMAD.MOV.U32 R0, RZ, RZ, R1 ;  /* 0x000000ffff007224 */ /* 0x000fe200078e0001 */
[----:B------:R-:W-:Y:S01]  /*1a60*/  LOP3.LUT R13, R3, 0x80000000, RZ, 0xfc, !PT ;  /* 0x80000000030d7812 */ /* 0x000fe200078efcff */
[----:B------:R-:W0:Y:S01]  /*1a70*/  LDCU.64 UR8, c[0x4][0xe0] ;  /* 0x01001c00ff0877ac */ /* 0x000e220008000a00 */
[----:B------:R-:W-:-:S05]  /*1a80*/  UMOV UR4, URZ ;  /* 0x000000ff00047c82 */ /* 0x000fca0008000000 */
.L_x_23:
        /* <DEDUP_REMOVED lines=16> */
[----:B------:R-:W-:Y:S02]  /*1b90*/  LOP3.LUT P0, RZ, R5, 0x1f, RZ, 0xc0, !PT ;  /* 0x0000001f05ff7812 */ /* 0x000fe4000780c0ff */
[----:B------:R-:W-:-:S04]  /*1ba0*/  IADD3 R0, PT, PT, R0, -0x80, RZ ;  /* 0xffffff8000007810 */ /* 0x000fc80007ffe0ff */
[----:B------:R-:W-:-:S05]  /*1bb0*/  SHF.R.U32.HI R0, RZ, 0x5, R0 ;  /* 0x00000005ff007819 */ /* 0x000fca0000011600 */
[----:B------:R-:W-:-:S05]  /*1bc0*/  IMAD R7, R0, -0x4, R1 ;  /* 0xfffffffc00077824 */ /* 0x000fca00078e0201 */
[----:B------:R-:W2:Y:S04]  /*1bd0*/  LDL R0, [R7+0x18] ;  /* 0x0000180007007983 */ /* 0x000ea80000100800 */
[----:B------:R-:W2:Y:S04]  /*1be0*/  LDL R3, [R7+0x14] ;  /* 0x0000140007037983 */ /* 0x000ea80000100800 */
[----:B------:R-:W3:Y:S01]  /*1bf0*/  @P0 LDL R6, [R7+0x10] ;  /* 0x0000100007060983 */ /* 0x000ee20000100800 */
[----:B------:R-:W-:Y:S01]  /*1c00*/  LOP3.LUT R5, R5, 0x1f, RZ, 0xc0, !PT ;  /* 0x0000001f05057812 */ /* 0x000fe200078ec0ff */
[----:B------:R-:W-:Y:S01]  /*1c10*/  UMOV UR4, 0x54442d19 ;  /* 0x54442d1900047882 */ /* 0x000fe20000000000 */
[----:B------:R-:W-:Y:S01]  /*1c20*/  UMOV UR5, 0x3bf921fb ;  /* 0x3bf921fb00057882 */ /* 0x000fe20000000000 */
[----:B------:R-:W-:-:S02]  /*1c30*/  ISETP.GE.AND P1, PT, R45, RZ, PT ;  /* 0x000000ff2d00720c */ /* 0x000fc40003f26270 */
[-C--:B--2---:R-:W-:Y:S02]  /*1c40*/  @P0 SHF.L.W.U32.HI R0, R3, R5.reuse, R0 ;  /* 0x0000000503000219 */ /* 0x084fe40000010e00 */
[----:B---3--:R-:W-:Y:S02]  /*1c50*/  @P0 SHF.L.W.U32.HI R3, R6, R5, R3 ;  /* 0x0000000506030219 */ /* 0x008fe40000010e03 */
[--C-:B------:R-:W-:Y:S02]  /*1c60*/  SHF.R.U32.HI R7, RZ, 0x1e, R0.reuse ;  /* 0x0000001eff077819 */ /* 0x100fe40000011600 */
[C---:B------:R-:W-:Y:S01]  /*1c70*/  SHF.L.W.U32.HI R6, R3.reuse, 0x2, R0 ;  /* 0x0000000203067819 */ /* 0x040fe20000010e00 */
[----:B------:R-:W-:-:S03]  /*1c80*/  IMAD.SHL.U32 R3, R3, 0x4, RZ ;  /* 0x0000000403037824 */ /* 0x000fc600078e00ff */
[----:B------:R-:W-:Y:S02]  /*1c90*/  SHF.R.S32.HI R5, RZ, 0x1f, R6 ;  /* 0x0000001fff057819 */ /* 0x000fe40000011406 */
[C---:B------:R-:W-:Y:S02]  /*1ca0*/  LOP3.LUT R0, R6.reuse, R45, RZ, 0x3c, !PT ;  /* 0x0000002d06007212 */ /* 0x040fe400078e3cff */
[C---:B------:R-:W-:Y:S02]  /*1cb0*/  LOP3.LUT R10, R5.reuse, R3, RZ, 0x3c, !PT ;  /* 0x00000003050a7212 */ /* 0x040fe400078e3cff */
[----:B------:R-:W-:Y:S02]  /*1cc0*/  LOP3.LUT R11, R5, R6, RZ, 0x3c, !PT ;  /* 0x00000006050b7212 */ /* 0x000fe400078e3cff */
[----:B------:R-:W-:Y:S02]  /*1cd0*/  LEA.HI R7, R6, R7, RZ, 0x1 ;  /* 0x0000000706077211 */ /* 0x000fe400078f08ff */
[----:B------:R-:W-:-:S02]  /*1ce0*/  ISETP.GE.AND P0, PT, R0, RZ, PT ;  /* 0x000000ff0000720c */ /* 0x000fc40003f06270 */
[----:B------:R-:W1:Y:S01]  /*1cf0*/  I2F.F64.S64 R10, R10 ;  /* 0x0000000a000a7312 */ /* 0x000e620000301c00 */
[----:B------:R-:W-:-:S04]  /*1d00*/  IADD3 R0, PT, PT, -R7, RZ, RZ ;  /* 0x000000ff07007210 */ /* 0x000fc80007ffe1ff */
[----:B------:R-:W-:Y:S01]  /*1d10*/  @!P1 MOV R7, R0 ;  /* 0x0000000000079202 */ /* 0x000fe20000000f00 */
[----:B-1----:R-:W-:-:S10]  /*1d20*/  DMUL R12, R10, UR4 ;  /* 0x000000040a0c7c28 */ /* 0x002fd40008000000 */
[----:B------:R-:W1:Y:S02]  /*1d30*/  F2F.F32.F64 R12, R12 ;  /* 0x0000000c000c7310 */ /* 0x000e640000301000 */
[----:B01----:R-:W-:-:S07]  /*1d40*/  FSEL R42, -R12, R12, !P0 ;  /* 0x0000000c0c2a7208 */ /* 0x003fce0004000100 */
.L_x_22:
[----:B------:R-:W-:Y:S01]  /*1d50*/  FMUL R0, R42, R42 ;  /* 0x0000002a2a007220 */ /* 0x000fe20000400000 */
[----:B------:R-:W-:Y:S02]  /*1d60*/  LOP3.LUT R3, R7, 0x1, RZ, 0xc0, !PT ;  /* 0x0000000107037812 */ /* 0x000fe400078ec0ff */
[----:B------:R-:W-:Y:S01]  /*1d70*/  MOV R6, 0x3effffff ;  /* 0x3effffff00067802 */ /* 0x000fe20000000f00 */
[----:B------:R-:W-:Y:S01]  /*1d80*/  FFMA R9, R0, R9, -0.0013887860113754868507 ;  /* 0xbab607ed00097423 */ /* 0x000fe20000000009 */
[----:B------:R-:W-:Y:S02]  /*1d90*/  ISETP.NE.U32.AND P0, PT, R3, 0x1, PT ;  /* 0x000000010300780c */ /* 0x000fe40003f05070 */
[----:B------:R-:W-:Y:S02]  /*1da0*/  MOV R3, 0x3d2aaabb ;  /* 0x3d2aaabb00037802 */ /* 0x000fe40000000f00 */
[----:B------:R-:W-:Y:S02]  /*1db0*/  FSEL R9, R9, -0.00019574658654164522886, !P0 ;  /* 0xb94d415309097808 */ /* 0x000fe40004000000 */
[----:B------:R-:W-:-:S02]  /*1dc0*/  FSEL R3, R3, 0.0083327032625675201416, !P0 ;  /* 0x3c0885e403037808 */ /* 0x000fc40004000000 */
[----:B------:R-:W-:Y:S02]  /*1dd0*/  LOP3.LUT P1, RZ, R7, 0x2, RZ, 0xc0, !PT ;  /* 0x0000000207ff7812 */ /* 0x000fe4000782c0ff */
[----:B------:R-:W-:Y:S01]  /*1de0*/  FSEL R42, R42, 1, P0 ;  /* 0x3f8000002a2a7808 */ /* 0x000fe20000000000 */
[----:B------:R-:W-:Y:S01]  /*1df0*/  FFMA R9, R0, R9, R3 ;  /* 0x0000000900097223 */ /* 0x000fe20000000003 */
[----:B------:R-:W-:-:S03]  /*1e00*/  FSEL R6, -R6, -0.16666662693023681641, !P0 ;  /* 0xbe2aaaa806067808 */ /* 0x000fc60004000100 */
[C---:B------:R-:W-:Y:S02]  /*1e10*/  FFMA R3, R0.reuse, R42, RZ ;  /* 0x0000002a00037223 */ /* 0x040fe400000000ff */
[----:B------:R-:W-:-:S04]  /*1e20*/  FFMA R6, R0, R9, R6 ;  /* 0x0000000900067223 */ /* 0x000fc80000000006 */
[----:B------:R-:W-:-:S04]  /*1e30*/  FFMA R42, R3, R6, R42 ;  /* 0x00000006032a7223 */ /* 0x000fc8000000002a */
[----:B------:R-:W-:Y:S01]  /*1e40*/  @P1 FADD R42, RZ, -R42 ;  /* 0x8000002aff2a1221 */ /* 0x000fe20000000000 */
[----:B------:R-:W-:Y:S06]  /*1e50*/  BRA `(.L_x_18) ;  /* 0x0000001400b47947 */ /* 0x000fec0003800000 */
.L_x_19:
[----:B------:R-:W-:-:S13]  /*1e60*/  ISETP.GE.U32.AND P0, PT, R5, 0x7f800000, PT ;  /* 0x7f8000000500780c */ /* 0x000fda0003f06070 */
[----:B------:R-:W-:Y:S05]  /*1e70*/  @!P0 BRA `(.L_x_24) ;  /* 0x00000000001c8947 */ /* 0x000fea0003800000 */
[----:B------:R-:W-:Y:S01]  /*1e80*/  ISETP.NE.AND P1, PT, R0, 0x7f800000, PT ;  /* 0x7f8000000000780c */ /* 0x000fe20003f25270 */
[----:B------:R-:W-:-:S12]  /*1e90*/  FADD R41, R45, -R45 ;  /* 0x8000002d2d297221 */ /* 0x000fd80000000000 */
[C---:B------:R-:W-:Y:S02]  /*1ea0*/  @!P1 ISETP.GT.AND P0, PT, R46.reuse, -0x1, PT ;  /* 0xffffffff2e00980c */ /* 0x040fe40003f04270 */
[----:B------:R-:W-:Y:S02]  /*1eb0*/  @P1 MOV R42, R41 ;  /* 0x00000029002a1202 */ /* 0x000fe40000000f00 */
[----:B------:R-:W-:Y:S02]  /*1ec0*/  @!P1 FSEL R42, R41, RZ, P0 ;  /* 0x000000ff292a9208 */ /* 0x000fe40000000000 */
[----:B------:R-:W-:Y:S01]  /*1ed0*/  @!P1 FSEL R41, R46, RZ, P0 ;  /* 0x000000ff2e299208 */ /* 0x000fe20000000000 */
[----:B------:R-:W-:Y:S06]  /*1ee0*/  BRA `(.L_x_18) ;  /* 0x0000001400907947 */ /* 0x000fec0003800000 */
.L_x_24:
[----:B------:R-:W-:-:S05]  /*1ef0*/  VIADD R0, R46, 0xbd4e8de8 ;  /* 0xbd4e8de82e007836 */ /* 0x000fca0000000000 */
[----:B------:R-:W-:-:S13]  /*1f00*/  ISETP.GT.U32.AND P0, PT, R0, 0x8e8e5c, PT ;  /* 0x008e8e5c0000780c */ /* 0x000fda0003f04070 */
[----:B------:R-:W-:Y:S05]  /*1f10*/  @P0 BRA `(.L_x_25) ;  /* 0x0000000800e40947 */ /* 0x000fea0003800000 */
[----:B------:R-:W-:Y:S02]  /*1f20*/  HFMA2 R3, -RZ, RZ, 0.96630859375, -0.0022525787353515625 ;  /* 0x3bbb989dff037431 */ /* 0x000fe400000001ff */
[----:B------:R-:W-:Y:S01]  /*1f30*/  FADD R0, R46, -162.88958740234375 ;  /* 0xc322e3bc2e007421 */ /* 0x000fe20000000000 */
[----:B------:R-:W-:Y:S01]  /*1f40*/  MOV R6, 0x437c0000 ;  /* 0x437c000000067802 */ /* 0x000fe20000000f00 */
[C---:B------:R-:W-:Y:S01]  /*1f50*/  FMUL R8, R45.reuse, 0.63661974668502807617 ;  /* 0x3f22f9832d087820 */ /* 0x040fe20000400000 */
[----:B------:R-:W-:-:S05]  /*1f60*/  FSETP.GE.AND P0, PT, |R45|, 105615, PT ;  /* 0x47ce47802d00780b */ /* 0x000fca0003f06200 */
[----:B------:R-:W0:Y:S01]  /*1f70*/  F2I.NTZ R8, R8 ;  /* 0x0000000800087305 */ /* 0x000e220000203100 */
[----:B------:R-:W-:-:S04]  /*1f80*/  FFMA.SAT R3, R0, R3, 0.5 ;  /* 0x3f00000000037423 */ /* 0x000fc80000002003 */
[----:B------:R-:W-:-:S04]  /*1f90*/  FFMA.RM R3, R3, R6, 12582913 ;  /* 0x4b40000103037423 */ /* 0x000fc80000004006 */
[C---:B------:R-:W-:Y:S01]  /*1fa0*/  FADD R5, R3.reuse, -12583039 ;  /* 0xcb40007f03057421 */ /* 0x040fe20000000000 */
[----:B------:R-:W-:-:S03]  /*1fb0*/  SHF.L.U32 R3, R3, 0x17, RZ ;  /* 0x0000001703037819 */ /* 0x000fc600000006ff */
[----:B------:R-:W-:Y:S01]  /*1fc0*/  FFMA R5, R0, 1.4426950216293334961, -R5 ;  /* 0x3fb8aa3b00057823 */ /* 0x000fe20000000805 */
[----:B0-----:R-:W-:-:S03]  /*1fd0*/  I2FP.F32.S32 R10, R8 ;  /* 0x00000008000a7245 */ /* 0x001fc60000201400 */
[----:B------:R-:W-:Y:S01]  /*1fe0*/  FFMA R5, R0, 1.925963033500011079e-08, R5 ;  /* 0x32a5706000057823 */ /* 0x000fe20000000005 */
[----:B------:R-:W-:Y:S01]  /*1ff0*/  MOV R12, R8 ;  /* 0x00000008000c7202 */ /* 0x000fe20000000f00 */
[C---:B------:R-:W-:Y:S02]  /*2000*/  FFMA R7, R10.reuse, -1.5707962512969970703, R45 ;  /* 0xbfc90fda0a077823 */ /* 0x040fe4000000002d */
[----:B------:R-:W0:Y:S02]  /*2010*/  MUFU.EX2 R0, R5 ;  /* 0x0000000500007308 */ /* 0x000e240000000800 */
[----:B------:R-:W-:-:S04]  /*2020*/  FFMA R7, R10, -7.5497894158615963534e-08, R7 ;  /* 0xb3a221680a077823 */ /* 0x000fc80000000007 */
[----:B------:R-:W-:Y:S01]  /*2030*/  FFMA R13, R10, -5.3903029534742383927e-15, R7 ;  /* 0xa7c234c50a0d7823 */ /* 0x000fe20000000007 */
[----:B0-----:R-:W-:-:S05]  /*2040*/  FMUL R0, R3, R0 ;  /* 0x0000000003007220 */ /* 0x001fca0000400000 */
[C---:B------:R-:W-:Y:S02]  /*2050*/  LEA.HI R3, R0.reuse, 0xffffffed, RZ, 0x9 ;  /* 0xffffffed00037811 */ /* 0x040fe400078f48ff */
[----:B------:R-:W-:Y:S01]  /*2060*/  LOP3.LUT R7, R0, 0x7fffff, RZ, 0xc0, !PT ;  /* 0x007fffff00077812 */ /* 0x000fe200078ec0ff */
[----:B------:R-:W-:Y:S01]  /*2070*/  IMAD.MOV.U32 R0, RZ, RZ, R13 ;  /* 0x000000ffff007224 */ /* 0x000fe200078e000d */
[----:B------:R-:W-:Y:S02]  /*2080*/  LOP3.LUT R6, R3, 0xffff, RZ, 0xc0, !PT ;  /* 0x0000ffff03067812 */ /* 0x000fe400078ec0ff */
[----:B------:R-:W-:Y:S02]  /*2090*/  LOP3.LUT R7, R7, 0x7f000000, RZ, 0xfc, !PT ;  /* 0x7f00000007077812 */ /* 0x000fe400078efcff */
[----:B------:R-:W-:-:S04]  /*20a0*/  LEA.HI R6, R6, R3, RZ, 0x11 ;  /* 0x0000000306067211 */ /* 0x000fc800078f88ff */
[----:B------:R-:W-:-:S04]  /*20b0*/  PRMT R6, R6, 0x9910, RZ ;  /* 0x0000991006067816 */ /* 0x000fc800000000ff */
[----:B------:R-:W-:-:S04]  /*20c0*/  SHF.R.S32.HI R5, RZ, 0x1, R6 ;  /* 0x00000001ff057819 */ /* 0x000fc80000011406 */
[----:B------:R-:W-:-:S04]  /*20d0*/  PRMT R6, R5, 0x9910, RZ ;  /* 0x0000991005067816 */ /* 0x000fc800000000ff */
[----:B------:R-:W-:Y:S02]  /*20e0*/  IADD3 R42, PT, PT, R3, -R6, RZ ;  /* 0x80000006032a7210 */ /* 0x000fe40007ffe0ff */
[----:B------:R-:W-:Y:S02]  /*20f0*/  LEA R9, R6, 0x3f800000, 0x17 ;  /* 0x3f80000006097811 */ /* 0x000fe400078eb8ff */
[----:B------:R-:W-:Y:S01]  /*2100*/  LEA R42, R42, 0x3f800000, 0x17 ;  /* 0x3f8000002a2a7811 */ /* 0x000fe200078eb8ff */
        /* <DEDUP_REMOVED lines=8> */
[----:B------:R-:W0:Y:S01]  /*2190*/  LDCU.64 UR8, c[0x4][0xe0] ;  /* 0x01001c00ff0877ac */ /* 0x000e220008000a00 */
[----:B------:R-:W-:Y:S02]  /*21a0*/  MOV R0, R1 ;  /* 0x0000000100007202 */ /* 0x000fe40000000f00 */
[----:B------:R-:W-:Y:S01]  /*21b0*/  LOP3.LUT R17, R3, 0x80000000, RZ, 0xfc, !PT ;  /* 0x8000000003117812 */ /* 0x000fe200078efcff */
[----:B------:R-:W-:-:S06]  /*21c0*/  UMOV UR4, URZ ;  /* 0x000000ff00047c82 */ /* 0x000fcc0008000000 */
.L_x_27:
[----:B0-----:R-:W-:Y:S01]  /*21d0*/  MOV R14, UR8 ;  /* 0x00000008000e7c02 */ /* 0x001fe20008000f00 */
[----:B------:R-:W-:-:S05]  /*21e0*/  IMAD.U32 R15, RZ, RZ, UR9 ;  /* 0x00000009ff0f7e24 */ /* 0x000fca000f8e00ff */
        /* <DEDUP_REMOVED lines=26> */
[----:B---3--:R-:W-:-:S04]  /*2390*/  @P0 SHF.L.W.U32.HI R3, R6, R5, R3 ;  /* 0x0000000506030219 */ /* 0x008fc80000010e03 */
[C---:B------:R-:W-:Y:S02]  /*23a0*/  SHF.L.W.U32.HI R6, R3.reuse, 0x2, R0 ;  /* 0x0000000203067819 */ /* 0x040fe40000010e00 */
[----:B------:R-:W-:Y:S02]  /*23b0*/  SHF.L.U32 R3, R3, 0x2, RZ ;  /* 0x0000000203037819 */ /* 0x000fe400000006ff */
[----:B------:R-:W-:-:S04]  /*23c0*/  SHF.R.S32.HI R5, RZ, 0x1f, R6 ;  /* 0x0000001fff057819 */ /* 0x000fc80000011406 */
[C---:B------:R-:W-:Y:S02]  /*23d0*/  LOP3.LUT R10, R5.reuse, R3, RZ, 0x3c, !PT ;  /* 0x00000003050a7212 */ /* 0x040fe400078e3cff */
[----:B------:R-:W-:Y:S02]  /*23e0*/  LOP3.LUT R11, R5, R6, RZ, 0x3c, !PT ;  /* 0x00000006050b7212 */ /* 0x000fe400078e3cff */
[----:B------:R-:W-:Y:S02]  /*23f0*/  SHF.R.U32.HI R3, RZ, 0x1e, R0 ;  /* 0x0000001eff037819 */ /* 0x000fe40000011600 */
[C---:B------:R-:W-:Y:S02]  /*2400*/  LOP3.LUT R0, R6.reuse, R45, RZ, 0x3c, !PT ;  /* 0x0000002d06007212 */ /* 0x040fe400078e3cff */
[----:B------:R-:W1:Y:S01]  /*2410*/  I2F.F64.S64 R10, R10 ;  /* 0x0000000a000a7312 */ /* 0x000e620000301c00 */
[----:B0-----:R-:W-:Y:S02]  /*2420*/  LEA.HI R8, R6, R3, RZ, 0x1 ;  /* 0x0000000306087211 */ /* 0x001fe400078f08ff */
[----:B------:R-:W-:-:S02]  /*2430*/  ISETP.GE.AND P0, PT, R0, RZ, PT ;  /* 0x000000ff0000720c */ /* 0x000fc40003f06270 */
[----:B------:R-:W-:-:S04]  /*2440*/  IADD3 R0, PT, PT, -R8, RZ, RZ ;  /* 0x000000ff08007210 */ /* 0x000fc80007ffe1ff */
[----:B------:R-:W-:Y:S01]  /*2450*/  @!P1 MOV R8, R0 ;  /* 0x0000000000089202 */ /* 0x000fe20000000f00 */
[----:B-1----:R-:W-:-:S10]  /*2460*/  DMUL R14, R10, UR4 ;  /* 0x000000040a0e7c28 */ /* 0x002fd40008000000 */
[----:B------:R-:W0:Y:S02]  /*2470*/  F2F.F32.F64 R14, R14 ;  /* 0x0000000e000e7310 */ /* 0x000e240000301000 */
[----:B0-----:R-:W-:-:S07]  /*2480*/  FSEL R0, -R14, R14, !P0 ;  /* 0x0000000e0e007208 */ /* 0x001fce0004000100 */
.L_x_26:
[----:B------:R-:W-:Y:S02]  /*2490*/  IMAD.MOV.U32 R14, RZ, RZ, 0x37cbac00 ;  /* 0x37cbac00ff0e7424 */ /* 0x000fe400078e00ff */
[----:B------:R-:W-:Y:S01]  /*24a0*/  FMUL R3, R0, R0 ;  /* 0x0000000000037220 */ /* 0x000fe20000400000 */
[----:B------:R-:W-:Y:S02]  /*24b0*/  LOP3.LUT R6, R8, 0x1, RZ, 0xc0, !PT ;  /* 0x0000000108067812 */ /* 0x000fe400078ec0ff */
[----:B------:R-:W-:Y:S01]  /*24c0*/  MOV R10, 0x3c0885e4 ;  /* 0x3c0885e4000a7802 */ /* 0x000fe20000000f00 */
[----:B------:R-:W-:Y:S01]  /*24d0*/  FFMA R5, R3, R14, -0.0013887860113754868507 ;  /* 0xbab607ed03057423 */ /* 0x000fe2000000000e */
[----:B------:R-:W-:Y:S02]  /*24e0*/  ISETP.NE.U32.AND P0, PT, R6, 0x1, PT ;  /* 0x000000010600780c */ /* 0x000fe40003f05070 */
[----:B------:R-:W-:Y:S02]  /*24f0*/  IADD3 R15, PT, PT, R8, 0x1, RZ ;  /* 0x00000001080f7810 */ /* 0x000fe40007ffe0ff */
[----:B------:R-:W-:-:S02]  /*2500*/  MOV R11, 0x3e2aaaa8 ;  /* 0x3e2aaaa8000b7802 */ /* 0x000fc40000000f00 */
[----:B------:R-:W-:Y:S02]  /*2510*/  FSEL R6, R5, -0.00019574658654164522886, P0 ;  /* 0xb94d415305067808 */ /* 0x000fe40000000000 */
[----:B------:R-:W-:Y:S02]  /*2520*/  FSEL R8, R10, 0.041666727513074874878, !P0 ;  /* 0x3d2aaabb0a087808 */ /* 0x000fe40004000000 */
[----:B------:R-:W-:Y:S02]  /*2530*/  LOP3.LUT P1, RZ, R15, 0x2, RZ, 0xc0, !PT ;  /* 0x000000020fff7812 */ /* 0x000fe4000782c0ff */
[----:B------:R-:W-:Y:S01]  /*2540*/  FSEL R0, R0, 1, !P0 ;  /* 0x3f80000000007808 */ /* 0x000fe20004000000 */
[----:B------:R-:W-:Y:S01]  /*2550*/  FFMA R6, R3, R6, R8 ;  /* 0x0000000603067223 */ /* 0x000fe20000000008 */
[----:B------:R-:W-:Y:S02]  /*2560*/  FSEL R11, -R11, -0.4999999701976776123, !P0 ;  /* 0xbeffffff0b0b7808 */ /* 0x000fe40004000100 */
[----:B------:R-:W-:Y:S01]  /*2570*/  FSETP.GE.AND P0, PT, |R45|, 105615, PT ;  /* 0x47ce47802d00780b */ /* 0x000fe20003f06200 */
[----:B------:R-:W-:-:S02]  /*2580*/  FFMA R5, R3, R0, RZ ;  /* 0x0000000003057223 */ /* 0x000fc400000000ff */
[----:B------:R-:W-:-:S04]  /*2590*/  FFMA R6, R3, R6, R11 ;  /* 0x0000000603067223 */ /* 0x000fc8000000000b */
[----:B------:R-:W-:-:S04]  /*25a0*/  FFMA R0, R5, R6, R0 ;  /* 0x0000000605007223 */ /* 0x000fc80000000000 */
[----:B------:R-:W-:-:S04]  /*25b0*/  @P1 FADD R0, RZ, -R0 ;  /* 0x80000000ff001221 */ /* 0x000fc80000000000 */
[----:B------:R-:W-:-:S04]  /*25c0*/  FMUL R0, R7, R0 ;  /* 0x0000000007007220 */ /* 0x000fc80000400000 */
[----:B------:R-:W-:Y:S01]  /*25d0*/  FMUL R41, R9, R0 ;  /* 0x0000000009297220 */ /* 0x000fe20000400000 */
        /* <DEDUP_REMOVED lines=12> */
.L_x_29:
        /* <DEDUP_REMOVED lines=29> */
[C---:B------:R-:W-:Y:S01]  /*2870*/  SHF.L.W.U32.HI R6, R3.reuse, 0x2, R0 ;  /* 0x0000000203067819 */ /* 0x040fe20000010e00 */
[----:B------:R-:W-:-:S03]  /*2880*/  IMAD.SHL.U32 R3, R3, 0x4, RZ ;  /* 0x0000000403037824 */ /* 0x000fc600078e00ff */
[----:B------:R-:W-:-:S04]  /*2890*/  SHF.R.S32.HI R5, RZ, 0x1f, R6 ;  /* 0x0000001fff057819 */ /* 0x000fc80000011406 */
[C---:B------:R-:W-:Y:S02]  /*28a0*/  LOP3.LUT R10, R5.reuse, R3, RZ, 0x3c, !PT ;  /* 0x00000003050a7212 */ /* 0x040fe400078e3cff */
[----:B------:R-:W-:Y:S02]  /*28b0*/  LOP3.LUT R11, R5, R6, RZ, 0x3c, !PT ;  /* 0x00000006050b7212 */ /* 0x000fe400078e3cff */
[----:B------:R-:W-:Y:S02]  /*28c0*/  SHF.R.U32.HI R3, RZ, 0x1e, R0 ;  /* 0x0000001eff037819 */ /* 0x000fe40000011600 */
[C---:B------:R-:W-:Y:S02]  /*28d0*/  LOP3.LUT R0, R6.reuse, R45, RZ, 0x3c, !PT ;  /* 0x0000002d06007212 */ /* 0x040fe400078e3cff */
[----:B------:R-:W1:Y:S01]  /*28e0*/  I2F.F64.S64 R10, R10 ;  /* 0x0000000a000a7312 */ /* 0x000e620000301c00 */
[----:B------:R-:W-:Y:S02]  /*28f0*/  LEA.HI R12, R6, R3, RZ, 0x1 ;  /* 0x00000003060c7211 */ /* 0x000fe400078f08ff */
[----:B------:R-:W-:-:S02]  /*2900*/  ISETP.GE.AND P0, PT, R0, RZ, PT ;  /* 0x000000ff0000720c */ /* 0x000fc40003f06270 */
[----:B------:R-:W-:-:S04]  /*2910*/  IADD3 R0, PT, PT, -R12, RZ, RZ ;  /* 0x000000ff0c007210 */ /* 0x000fc80007ffe1ff */
[----:B------:R-:W-:Y:S01]  /*2920*/  @!P1 MOV R12, R0 ;  /* 0x00000000000c9202 */ /* 0x000fe20000000f00 */
[----:B-1----:R-:W-:-:S10]  /*2930*/  DMUL R16, R10, UR4 ;  /* 0x000000040a107c28 */ /* 0x002fd40008000000 */
[----:B------:R-:W1:Y:S02]  /*2940*/  F2F.F32.F64 R16, R16 ;  /* 0x0000001000107310 */ /* 0x000e640000301000 */
[----:B01----:R-:W-:-:S07]  /*2950*/  FSEL R13, -R16, R16, !P0 ;  /* 0x00000010100d7208 */ /* 0x003fce0004000100 */
.L_x_28:
[----:B------:R-:W-:Y:S01]  /*2960*/  FMUL R3, R13, R13 ;  /* 0x0000000d0d037220 */ /* 0x000fe20000400000 */
[----:B------:R-:W-:Y:S01]  /*2970*/  LOP3.LUT R0, R12, 0x1, RZ, 0xc0, !PT ;  /* 0x000000010c007812 */ /* 0x000fe200078ec0ff */
[----:B------:R-:W-:Y:S01]  /*2980*/  FMUL R41, R42, R41 ;  /* 0x000000292a297220 */ /* 0x000fe20000400000 */
        /* <DEDUP_REMOVED lines=13> */
[----:B------:R-:W-:-:S04]  /*2a60*/  @P1 FADD R0, RZ, -R0 ;  /* 0x80000000ff001221 */ /* 0x000fc80000000000 */
[----:B------:R-:W-:-:S04]  /*2a70*/  FMUL R0, R7, R0 ;  /* 0x0000000007007220 */ /* 0x000fc80000400000 */
[----:B------:R-:W-:-:S04]  /*2a80*/  FMUL R9, R9, R0 ;  /* 0x0000000009097220 */ /* 0x000fc80000400000 */
[----:B------:R-:W-:Y:S01]  /*2a90*/  FMUL R42, R42, R9 ;  /* 0x000000092a2a7220 */ /* 0x000fe20000400000 */
[----:B------:R-:W-:Y:S06]  /*2aa0*/  BRA `(.L_x_18) ;  /* 0x0000000800a07947 */ /* 0x000fec0003800000 */
.L_x_25:
        /* <DEDUP_REMOVED lines=12> */
[----:B------:R-:W-:Y:S01]  /*2b70*/  @!P0 IMAD.MOV.U32 R6, RZ, RZ, RZ ;  /* 0x000000ffff068224 */ /* 0x000fe200078e00ff */
        /* <DEDUP_REMOVED lines=8> */
.L_x_31:
        /* <DEDUP_REMOVED lines=8> */
[----:B------:R-:W-:-:S05]  /*2c80*/  IADD3 R3, P0, PT, R10, R8, RZ ;  /* 0x000000080a037210 */ /* 0x000fca0007f1e0ff */
[----:B------:R0:W-:Y:S01]  /*2c90*/  STL [R0], R3 ;  /* 0x0000000300007387 */ /* 0x0001e20000100800 */
[----:B------:R-:W-:Y:S01]  /*2ca0*/  IMAD.X R8, R11, 0x1, R5, P0 ;  /* 0x000000010b087824 */ /* 0x000fe200000e0605 */
        /* <DEDUP_REMOVED lines=33> */
.L_x_30:
[----:B------:R-:W-:Y:S01]  /*2ec0*/  MOV R12, 0x37cbac00 ;  /* 0x37cbac00000c7802 */ /* 0x000fe20000000f00 */
[----:B------:R-:W-:Y:S01]  /*2ed0*/  FMUL R3, R0, R0 ;  /* 0x0000000000037220 */ /* 0x000fe20000400000 */
[----:B------:R-:W-:Y:S02]  /*2ee0*/  LOP3.LUT R8, R6, 0x1, RZ, 0xc0, !PT ;  /* 0x0000000106087812 */ /* 0x000fe400078ec0ff */
[----:B------:R-:W-:Y:S01]  /*2ef0*/  MOV R10, 0x3e2aaaa8 ;  /* 0x3e2aaaa8000a7802 */ /* 0x000fe20000000f00 */
[----:B------:R-:W-:Y:S01]  /*2f00*/  FFMA R5, R3, R12, -0.0013887860113754868507 ;  /* 0xbab607ed03057423 */ /* 0x000fe2000000000c */
[----:B------:R-:W-:Y:S01]  /*2f10*/  ISETP.NE.U32.AND P0, PT, R8, 0x1, PT ;  /* 0x000000010800780c */ /* 0x000fe20003f05070 */
[----:B------:R-:W-:Y:S01]  /*2f20*/  IMAD.MOV.U32 R8, RZ, RZ, 0x3c0885e4 ;  /* 0x3c0885e4ff087424 */ /* 0x000fe200078e00ff */
[----:B------:R-:W-:Y:S02]  /*2f30*/  IADD3 R11, PT, PT, R6, 0x1, RZ ;  /* 0x00000001060b7810 */ /* 0x000fe40007ffe0ff */
[----:B------:R-:W-:-:S02]  /*2f40*/  FSEL R6, R5, -0.00019574658654164522886, P0 ;  /* 0xb94d415305067808 */ /* 0x000fc40000000000 */
[----:B------:R-:W-:Y:S02]  /*2f50*/  FSEL R8, R8, 0.041666727513074874878, !P0 ;  /* 0x3d2aaabb08087808 */ /* 0x000fe40004000000 */
[----:B------:R-:W-:Y:S02]  /*2f60*/  FSEL R0, R0, 1, !P0 ;  /* 0x3f80000000007808 */ /* 0x000fe40004000000 */
[----:B------:R-:W-:Y:S01]  /*2f70*/  FSEL R5, -R10, -0.4999999701976776123, !P0 ;  /* 0xbeffffff0a057808 */ /* 0x000fe20004000100 */
[----:B------:R-:W-:Y:S01]  /*2f80*/  FFMA R6, R3, R6, R8 ;  /* 0x0000000603067223 */ /* 0x000fe20000000008 */
[----:B------:R-:W-:Y:S01]  /*2f90*/  FSETP.GE.AND P0, PT, |R45|, 105615, PT ;  /* 0x47ce47802d00780b */ /* 0x000fe20003f06200 */
[----:B------:R-:W-:Y:S01]  /*2fa0*/  FFMA R41, R3, R0, RZ ;  /* 0x0000000003297223 */ /* 0x000fe200000000ff */
[----:B------:R-:W-:Y:S01]  /*2fb0*/  LOP3.LUT P1, RZ, R11, 0x2, RZ, 0xc0, !PT ;  /* 0x000000020bff7812 */ /* 0x000fe2000782c0ff */
[----:B------:R-:W-:-:S04]  /*2fc0*/  FFMA R5, R3, R6, R5 ;  /* 0x0000000603057223 */ /* 0x000fc80000000005 */
[----:B------:R-:W-:-:S08]  /*2fd0*/  FFMA R41, R41, R5, R0 ;  /* 0x0000000529297223 */ /* 0x000fd00000000000 */
        /* <DEDUP_REMOVED lines=13> */
.L_x_33:
        /* <DEDUP_REMOVED lines=30> */
[C---:B------:R-:W-:Y:S02]  /*3290*/  SHF.L.W.U32.HI R6, R3.reuse, 0x2, R0 ;  /* 0x0000000203067819 */ /* 0x040fe40000010e00 */
[----:B------:R-:W-:Y:S02]  /*32a0*/  SHF.L.U32 R3, R3, 0x2, RZ ;  /* 0x0000000203037819 */ /* 0x000fe400000006ff */
[----:B------:R-:W-:-:S02]  /*32b0*/  SHF.R.S32.HI R5, RZ, 0x1f, R6 ;  /* 0x0000001fff057819 */ /* 0x000fc40000011406 */
[C---:B------:R-:W-:Y:S02]  /*32c0*/  LOP3.LUT R0, R6.reuse, R45, RZ, 0x3c, !PT ;  /* 0x0000002d06007212 */ /* 0x040fe400078e3cff */
[C---:B------:R-:W-:Y:S02]  /*32d0*/  LOP3.LUT R10, R5.reuse, R3, RZ, 0x3c, !PT ;  /* 0x00000003050a7212 */ /* 0x040fe400078e3cff */
[----:B------:R-:W-:Y:S02]  /*32e0*/  LOP3.LUT R11, R5, R6, RZ, 0x3c, !PT ;  /* 0x00000006050b7212 */ /* 0x000fe400078e3cff */
[----:B------:R-:W-:Y:S02]  /*32f0*/  LEA.HI R7, R6, R7, RZ, 0x1 ;  /* 0x0000000706077211 */ /* 0x000fe400078f08ff */
[----:B------:R-:W-:Y:S02]  /*3300*/  ISETP.GE.AND P0, PT, R0, RZ, PT ;  /* 0x000000ff0000720c */ /* 0x000fe40003f06270 */
[----:B------:R-:W1:Y:S01]  /*3310*/  I2F.F64.S64 R10, R10 ;  /* 0x0000000a000a7312 */ /* 0x000e620000301c00 */
[----:B------:R-:W-:-:S05]  /*3320*/  IMAD.MOV R0, RZ, RZ, -R7 ;  /* 0x000000ffff007224 */ /* 0x000fca00078e0a07 */
[----:B------:R-:W-:Y:S01]  /*3330*/  @!P1 MOV R7, R0 ;  /* 0x0000000000079202 */ /* 0x000fe20000000f00 */
[----:B-1----:R-:W-:-:S10]  /*3340*/  DMUL R14, R10, UR4 ;  /* 0x000000040a0e7c28 */ /* 0x002fd40008000000 */
[----:B------:R-:W1:Y:S02]  /*3350*/  F2F.F32.F64 R14, R14 ;  /* 0x0000000e000e7310 */ /* 0x000e640000301000 */
[----:B01----:R-:W-:-:S07]  /*3360*/  FSEL R9, -R14, R14, !P0 ;  /* 0x0000000e0e097208 */ /* 0x003fce0004000100 */
.L_x_32:
[----:B------:R-:W-:Y:S02]  /*3370*/  MOV R3, 0x3bbb989d ;  /* 0x3bbb989d00037802 */ /* 0x000fe40000000f00 */
[----:B------:R-:W-:Y:S02]  /*3380*/  MOV R0, 0x437c0000 ;  /* 0x437c000000007802 */ /* 0x000fe40000000f00 */
[----:B------:R-:W-:Y:S01]  /*3390*/  MOV R10, 0x3effffff ;  /* 0x3effffff000a7802 */ /* 0x000fe20000000f00 */
[----:B------:R-:W-:-:S04]  /*33a0*/  FFMA.SAT R3, R46, R3, 0.5 ;  /* 0x3f0000002e037423 */ /* 0x000fc80000002003 */
[----:B------:R-:W-:Y:S01]  /*33b0*/  FFMA.RM R6, R3, R0, 12582913 ;  /* 0x4b40000103067423 */ /* 0x000fe20000004000 */
[----:B------:R-:W-:Y:S01]  /*33c0*/  FMUL R3, R9, R9 ;  /* 0x0000000909037220 */ /* 0x000fe20000400000 */
[----:B------:R-:W-:Y:S02]  /*33d0*/  LOP3.LUT R0, R7, 0x1, RZ, 0xc0, !PT ;  /* 0x0000000107007812 */ /* 0x000fe400078ec0ff */
[----:B------:R-:W-:Y:S01]  /*33e0*/  FADD R5, R6, -12583039 ;  /* 0xcb40007f06057421 */ /* 0x000fe20000000000 */
[----:B------:R-:W-:Y:S01]  /*33f0*/  FFMA R12, R3, R12, -0.0013887860113754868507 ;  /* 0xbab607ed030c7423 */ /* 0x000fe2000000000c */
[----:B------:R-:W-:Y:S02]  /*3400*/  ISETP.NE.U32.AND P0, PT, R0, 0x1, PT ;  /* 0x000000010000780c */ /* 0x000fe40003f05070 */
[----:B------:R-:W-:Y:S01]  /*3410*/  FFMA R5, R46, 1.4426950216293334961, -R5 ;  /* 0x3fb8aa3b2e057823 */ /* 0x000fe20000000805 */
[----:B------:R-:W-:Y:S02]  /*3420*/  MOV R0, 0x3d2aaabb ;  /* 0x3d2aaabb00007802 */ /* 0x000fe40000000f00 */
[----:B------:R-:W-:Y:S01]  /*3430*/  FSEL R12, R12, -0.00019574658654164522886, !P0 ;  /* 0xb94d41530c0c7808 */ /* 0x000fe20004000000 */
[----:B------:R-:W-:Y:S01]  /*3440*/  FFMA R8, R46, 1.925963033500011079e-08, R5 ;  /* 0x32a570602e087823 */ /* 0x000fe20000000005 */
[----:B------:R-:W-:-:S02]  /*3450*/  FSEL R0, R0, 0.0083327032625675201416, !P0 ;  /* 0x3c0885e400007808 */ /* 0x000fc40004000000 */
[----:B------:R-:W-:-:S03]  /*3460*/  FSEL R5, -R10, -0.16666662693023681641, !P0 ;  /* 0xbe2aaaa80a057808 */ /* 0x000fc60004000100 */
[----:B------:R-:W0:Y:S01]  /*3470*/  MUFU.EX2 R8, R8 ;  /* 0x0000000800087308 */ /* 0x000e220000000800 */
[----:B------:R-:W-:Y:S01]  /*3480*/  FFMA R12, R3, R12, R0 ;  /* 0x0000000c030c7223 */ /* 0x000fe20000000000 */
[----:B------:R-:W-:Y:S02]  /*3490*/  FSEL R0, R9, 1, P0 ;  /* 0x3f80000009007808 */ /* 0x000fe40000000000 */
[----:B------:R-:W-:Y:S01]  /*34a0*/  LOP3.LUT P0, RZ, R7, 0x2, RZ, 0xc0, !PT ;  /* 0x0000000207ff7812 */ /* 0x000fe2000780c0ff */
[C---:B------:R-:W-:Y:S02]  /*34b0*/  FFMA R5, R3.reuse, R12, R5 ;  /* 0x0000000c03057223 */ /* 0x040fe40000000005 */
[----:B------:R-:W-:-:S04]  /*34c0*/  FFMA R3, R3, R0, RZ ;  /* 0x0000000003037223 */ /* 0x000fc800000000ff */
[----:B------:R-:W-:Y:S01]  /*34d0*/  FFMA R0, R3, R5, R0 ;  /* 0x0000000503007223 */ /* 0x000fe20000000000 */
[----:B------:R-:W-:-:S05]  /*34e0*/  SHF.L.U32 R3, R6, 0x17, RZ ;  /* 0x0000001706037819 */ /* 0x000fca00000006ff */
[----:B------:R-:W-:Y:S01]  /*34f0*/  @P0 FADD R0, RZ, -R0 ;  /* 0x80000000ff000221 */ /* 0x000fe20000000000 */
[----:B0-----:R-:W-:-:S04]  /*3500*/  FMUL R3, R3, R8 ;  /* 0x0000000803037220 */ /* 0x001fc80000400000 */
[C---:B------:R-:W-:Y:S01]  /*3510*/  FMUL R42, R3.reuse, R0 ;  /* 0x00000000032a7220 */ /* 0x040fe20000400000 */
[----:B------:R-:W-:-:S07]  /*3520*/  FMUL R41, R3, R41 ;  /* 0x0000002903297220 */ /* 0x000fce0000400000 */
.L_x_18:
[----:B------:R-:W-:-:S13]  /*3530*/  LOP3.LUT P0, R0, R43, 0x7fffffff, RZ, 0xc0, !PT ;  /* 0x7fffffff2b007812 */ /* 0x000fda000780c0ff */
[----:B------:R-:W-:Y:S05]  /*3540*/  @P0 BRA `(.L_x_34) ;  /* 0x0000000000300947 */ /* 0x000fea0003800000 */
[----:B------:R-:W-:Y:S02]  /*3550*/  HFMA2 R5, -RZ, RZ, 3.7421875, 0 ;  /* 0x437c0000ff057431 */ /* 0x000fe400000001ff */
[----:B------:R-:W-:Y:S01]  /*3560*/  IMAD.MOV.U32 R3, RZ, RZ, 0x3bbb989d ;  /* 0x3bbb989dff037424 */ /* 0x000fe200078e00ff */
[----:B------:R-:W-:-:S03]  /*3570*/  MOV R40, R43 ;  /* 0x0000002b00287202 */ /* 0x000fc60000000f00 */
        /* <DEDUP_REMOVED lines=9> */
.L_x_34:
        /* <DEDUP_REMOVED lines=16> */
[----:B------:R-:W-:Y:S02]  /*3710*/  IMAD.SHL.U32 R3, R43, 0x100, RZ ;  /* 0x000001002b037824 */ /* 0x000fe400078e00ff */
[----:B------:R-:W-:Y:S01]  /*3720*/  HFMA2 R8, -RZ, RZ, 0, 0 ;  /* 0x00000000ff087431 */ /* 0x000fe200000001ff */
[----:B------:R-:W-:Y:S01]  /*3730*/  MOV R5, RZ ;  /* 0x000000ff00057202 */ /* 0x000fe20000000f00 */
[----:B------:R-:W0:Y:S01]  /*3740*/  LDCU.64 UR8, c[0x4][0xe0] ;  /* 0x01001c00ff0877ac */ /* 0x000e220008000a00 */
[----:B------:R-:W-:Y:S02]  /*3750*/  MOV R0, R1 ;  /* 0x0000000100007202 */ /* 0x000fe40000000f00 */
[----:B------:R-:W-:Y:S01]  /*3760*/  LOP3.LUT R9, R3, 0x80000000, RZ, 0xfc, !PT ;  /* 0x8000000003097812 */ /* 0x000fe200078efcff */
[----:B------:R-:W-:-:S06]  /*3770*/  UMOV UR4, URZ ;  /* 0x000000ff00047c82 */ /* 0x000fcc0008000000 */
.L_x_38:
        /* <DEDUP_REMOVED lines=11> */
[----:B0-----:R-:W-:Y:S01]  /*3830*/  VIADD R0, R0, 0x4 ;  /* 0x0000000400007836 */ /* 0x001fe20000000000 */
        /* <DEDUP_REMOVED lines=32> */
.L_x_37:
        /* <DEDUP_REMOVED lines=31> */
.L_x_40:
[----:B0-----:R-:W-:Y:S01]  /*3c30*/  IMAD.U32 R10, RZ, RZ, UR8 ;  /* 0x00000008ff0a7e24 */ /* 0x001fe2000f8e00ff */
        /* <DEDUP_REMOVED lines=38> */
[----:B------:R-:W-:-:S05]  /*3ea0*/  IADD3 R0, PT, PT, -R7, RZ, RZ ;  /* 0x000000ff07007210 */ /* 0x000fca0007ffe1ff */
[----:B------:R-:W-:Y:S01]  /*3eb0*/  @!P1 IMAD.MOV.U32 R7, RZ, RZ, R0 ;  /* 0x000000ffff079224 */ /* 0x000fe200078e0000 */
[----:B-1----:R-:W-:-:S10]  /*3ec0*/  DMUL R12, R10, UR4 ;  /* 0x000000040a0c7c28 */ /* 0x002fd40008000000 */
[----:B------:R-:W1:Y:S02]  /*3ed0*/  F2F.F32.F64 R12, R12 ;  /* 0x0000000c000c7310 */ /* 0x000e640000301000 */
[----:B01----:R-:W-:-:S07]  /*3ee0*/  FSEL R40, -R12, R12, !P0 ;  /* 0x0000000c0c287208 */ /* 0x003fce0004000100 */
.L_x_39:
        /* <DEDUP_REMOVED lines=17> */
.L_x_36:
        /* <DEDUP_REMOVED lines=9> */
.L_x_41:
[----:B------:R-:W-:-:S04]  /*4090*/  IADD3 R0, PT, PT, R44, -0x42b17218, RZ ;  /* 0xbd4e8de82c007810 */ /* 0x000fc80007ffe0ff */
        /* <DEDUP_REMOVED lines=11> */
[----:B------:R-:W-:-:S03]  /*4150*/  IMAD.SHL.U32 R3, R3, 0x800000, RZ ;  /* 0x0080000003037824 */ /* 0x000fc600078e00ff */
        /* <DEDUP_REMOVED lines=10> */
[----:B------:R-:W-:Y:S02]  /*4200*/  LOP3.LUT R7, R0, 0x7fffff, RZ, 0xc0, !PT ;  /* 0x007fffff00077812 */ /* 0x000fe400078ec0ff */
[----:B------:R-:W-:Y:S02]  /*4210*/  LOP3.LUT R6, R3, 0xffff, RZ, 0xc0, !PT ;  /* 0x0000ffff03067812 */ /* 0x000fe400078ec0ff */
[----:B------:R-:W-:Y:S02]  /*4220*/  MOV R0, R13 ;  /* 0x0000000d00007202 */ /* 0x000fe40000000f00 */
[----:B------:R-:W-:Y:S02]  /*4230*/  LEA.HI R6, R6, R3, RZ, 0x11 ;  /* 0x0000000306067211 */ /* 0x000fe400078f88ff */
[----:B------:R-:W-:-:S02]  /*4240*/  LOP3.LUT R7, R7, 0x7f000000, RZ, 0xfc, !PT ;  /* 0x7f00000007077812 */ /* 0x000fc400078efcff */
        /* <DEDUP_REMOVED lines=18> */
.L_x_44:
        /* <DEDUP_REMOVED lines=44> */
.L_x_43:
[----:B------:R-:W-:Y:S01]  /*4630*/  MOV R14, 0x37cbac00 ;  /* 0x37cbac00000e7802 */ /* 0x000fe20000000f00 */
        /* <DEDUP_REMOVED lines=32> */
.L_x_46:
        /* <DEDUP_REMOVED lines=44> */
.L_x_45:
[----:B------:R-:W-:Y:S01]  /*4b00*/  FMUL R3, R13, R13 ;  /* 0x0000000d0d037220 */ /* 0x000fe20000400000 */
[----:B------:R-:W-:Y:S01]  /*4b10*/  LOP3.LUT R0, R12, 0x1, RZ, 0xc0, !PT ;  /* 0x000000010c007812 */ /* 0x000fe200078ec0ff */
[----:B------:R-:W-:Y:S01]  /*4b20*/  IMAD.MOV.U32 R11, RZ, RZ, 0x3effffff ;  /* 0x3effffffff0b7424 */ /* 0x000fe200078e00ff */
[----:B------:R-:W-:Y:S01]  /*4b30*/  MOV R6, 0x3d2aaabb ;  /* 0x3d2aaabb00067802 */ /* 0x000fe20000000f00 */
[----:B------:R-:W-:Y:S01]  /*4b40*/  FFMA R14, R3, R14, -0.0013887860113754868507 ;  /* 0xbab607ed030e7423 */ /* 0x000fe2000000000e */
[----:B------:R-:W-:Y:S01]  /*4b50*/  ISETP.NE.U32.AND P0, PT, R0, 0x1, PT ;  /* 0x000000010000780c */ /* 0x000fe20003f05070 */
[----:B------:R-:W-:Y:S01]  /*4b60*/  FMUL R39, R40, R39 ;  /* 0x0000002728277220 */ /* 0x000fe20000400000 */
[----:B------:R-:W-:Y:S02]  /*4b70*/  LOP3.LUT P1, RZ, R12, 0x2, RZ, 0xc0, !PT ;  /* 0x000000020cff7812 */ /* 0x000fe4000782c0ff */
[----:B------:R-:W-:Y:S02]  /*4b80*/  FSEL R14, R14, -0.00019574658654164522886, !P0 ;  /* 0xb94d41530e0e7808 */ /* 0x000fe40004000000 */
[----:B------:R-:W-:-:S02]  /*4b90*/  FSEL R6, R6, 0.0083327032625675201416, !P0 ;  /* 0x3c0885e406067808 */ /* 0x000fc40004000000 */
[----:B------:R-:W-:Y:S02]  /*4ba0*/  FSEL R0, R13, 1, P0 ;  /* 0x3f8000000d007808 */ /* 0x000fe40000000000 */
[----:B------:R-:W-:Y:S01]  /*4bb0*/  FSEL R11, -R11, -0.16666662693023681641, !P0 ;  /* 0xbe2aaaa80b0b7808 */ /* 0x000fe20004000100 */
[C---:B------:R-:W-:Y:S02]  /*4bc0*/  FFMA R6, R3.reuse, R14, R6 ;  /* 0x0000000e03067223 */ /* 0x040fe40000000006 */
        /* <DEDUP_REMOVED lines=8> */
.L_x_42:
        /* <DEDUP_REMOVED lines=21> */
.L_x_48:
        /* <DEDUP_REMOVED lines=38> */
[----:B------:R-:W-:-:S03]  /*5000*/  ISETP.GE.AND P0, PT, R0, RZ, PT ;  /* 0x000000ff0000720c */ /* 0x000fc60003f06270 */
[----:B------:R-:W-:-:S05]  /*5010*/  IMAD.MOV R0, RZ, RZ, -R6 ;  /* 0x000000ffff007224 */ /* 0x000fca00078e0a06 */
[----:B------:R-:W-:Y:S01]  /*5020*/  @!P1 MOV R6, R0 ;  /* 0x0000000000069202 */ /* 0x000fe20000000f00 */
[----:B-1----:R-:W-:-:S10]  /*5030*/  DMUL R12, R10, UR4 ;  /* 0x000000040a0c7c28 */ /* 0x002fd40008000000 */
[----:B------:R-:W1:Y:S02]  /*5040*/  F2F.F32.F64 R12, R12 ;  /* 0x0000000c000c7310 */ /* 0x000e640000301000 */
[----:B01----:R-:W-:-:S07]  /*5050*/  FSEL R0, -R12, R12, !P0 ;  /* 0x0000000c0c007208 */ /* 0x003fce0004000100 */
.L_x_47:
[----:B------:R-:W-:Y:S01]  /*5060*/  MOV R12, 0x37cbac00 ;  /* 0x37cbac00000c7802 */ /* 0x000fe20000000f00 */
[----:B------:R-:W-:Y:S01]  /*5070*/  FMUL R3, R0, R0 ;  /* 0x0000000000037220 */ /* 0x000fe20000400000 */
[----:B------:R-:W-:Y:S02]  /*5080*/  LOP3.LUT R8, R6, 0x1, RZ, 0xc0, !PT ;  /* 0x0000000106087812 */ /* 0x000fe400078ec0ff */
[----:B------:R-:W-:Y:S01]  /*5090*/  MOV R10, 0x3e2aaaa8 ;  /* 0x3e2aaaa8000a7802 */ /* 0x000fe20000000f00 */
[----:B------:R-:W-:Y:S01]  /*50a0*/  FFMA R5, R3, R12, -0.0013887860113754868507 ;  /* 0xbab607ed03057423 */ /* 0x000fe2000000000c */
[----:B------:R-:W-:Y:S02]  /*50b0*/  ISETP.NE.U32.AND P0, PT, R8, 0x1, PT ;  /* 0x000000010800780c */ /* 0x000fe40003f05070 */
[----:B------:R-:W-:Y:S02]  /*50c0*/  MOV R8, 0x3c0885e4 ;  /* 0x3c0885e400087802 */ /* 0x000fe40000000f00 */
[----:B------:R-:W-:-:S02]  /*50d0*/  IADD3 R11, PT, PT, R6, 0x1, RZ ;  /* 0x00000001060b7810 */ /* 0x000fc40007ffe0ff */
[----:B------:R-:W-:Y:S02]  /*50e0*/  FSEL R6, R5, -0.00019574658654164522886, P0 ;  /* 0xb94d415305067808 */ /* 0x000fe40000000000 */
        /* <DEDUP_REMOVED lines=22> */
.L_x_50:
        /* <DEDUP_REMOVED lines=39> */
[----:B------:R-:W-:-:S04]  /*54c0*/  IADD3 R0, PT, PT, -R7, RZ, RZ ;  /* 0x000000ff07007210 */ /* 0x000fc80007ffe1ff */
[----:B------:R-:W-:Y:S01]  /*54d0*/  @!P1 MOV R7, R0 ;  /* 0x0000000000079202 */ /* 0x000fe20000000f00 */
[----:B-1----:R-:W-:-:S10]  /*54e0*/  DMUL R14, R10, UR4 ;  /* 0x000000040a0e7c28 */ /* 0x002fd40008000000 */
[----:B------:R-:W1:Y:S02]  /*54f0*/  F2F.F32.F64 R14, R14 ;  /* 0x0000000e000e7310 */ /* 0x000e640000301000 */
[----:B01----:R-:W-:-:S07]  /*5500*/  FSEL R9, -R14, R14, !P0 ;  /* 0x0000000e0e097208 */ /* 0x003fce0004000100 */
.L_x_49:
[----:B------:R-:W-:Y:S02]  /*5510*/  MOV R3, 0x3bbb989d ;  /* 0x3bbb989d00037802 */ /* 0x000fe40000000f00 */
[----:B------:R-:W-:Y:S02]  /*5520*/  MOV R0, 0x437c0000 ;  /* 0x437c000000007802 */ /* 0x000fe40000000f00 */
[----:B------:R-:W-:Y:S01]  /*5530*/  MOV R10, 0x3effffff ;  /* 0x3effffff000a7802 */ /* 0x000fe20000000f00 */
[----:B------:R-:W-:-:S04]  /*5540*/  FFMA.SAT R3, R44, R3, 0.5 ;  /* 0x3f0000002c037423 */ /* 0x000fc80000002003 */
[----:B------:R-:W-:Y:S01]  /*5550*/  FFMA.RM R6, R3, R0, 12582913 ;  /* 0x4b40000103067423 */ /* 0x000fe20000004000 */
[----:B------:R-:W-:Y:S01]  /*5560*/  LOP3.LUT R0, R7, 0x1, RZ, 0xc0, !PT ;  /* 0x0000000107007812 */ /* 0x000fe200078ec0ff */
[----:B------:R-:W-:Y:S02]  /*5570*/  FMUL R3, R9, R9 ;  /* 0x0000000909037220 */ /* 0x000fe40000400000 */
[----:B------:R-:W-:Y:S01]  /*5580*/  FADD R5, R6, -12583039 ;  /* 0xcb40007f06057421 */ /* 0x000fe20000000000 */
[----:B------:R-:W-:Y:S01]  /*5590*/  ISETP.NE.U32.AND P0, PT, R0, 0x1, PT ;  /* 0x000000010000780c */ /* 0x000fe20003f05070 */
[----:B------:R-:W-:Y:S01]  /*55a0*/  FFMA R12, R3, R12, -0.0013887860113754868507 ;  /* 0xbab607ed030c7423 */ /* 0x000fe2000000000c */
[----:B------:R-:W-:Y:S02]  /*55b0*/  IMAD.MOV.U32 R0, RZ, RZ, 0x3d2aaabb ;  /* 0x3d2aaabbff007424 */ /* 0x000fe400078e00ff */
[----:B------:R-:W-:Y:S02]  /*55c0*/  FFMA R5, R44, 1.4426950216293334961, -R5 ;  /* 0x3fb8aa3b2c057823 */ /* 0x000fe40000000805 */
[----:B------:R-:W-:-:S02]  /*55d0*/  FSEL R12, R12, -0.00019574658654164522886, !P0 ;  /* 0xb94d41530c0c7808 */ /* 0x000fc40004000000 */
[----:B------:R-:W-:Y:S01]  /*55e0*/  FFMA R8, R44, 1.925963033500011079e-08, R5 ;  /* 0x32a570602c087823 */ /* 0x000fe20000000005 */
[----:B------:R-:W-:Y:S02]  /*55f0*/  FSEL R0, R0, 0.0083327032625675201416, !P0 ;  /* 0x3c0885e400007808 */ /* 0x000fe40004000000 */
        /* <DEDUP_REMOVED lines=13> */
.L_x_35:
[----:B------:R-:W0:Y:S08]  /*56d0*/  MUFU.RCP R0, R51 ;  /* 0x0000003300007308 */ /* 0x000e300000001000 */
[----:B------:R-:W1:Y:S01]  /*56e0*/  FCHK P0, R4, R51 ;  /* 0x0000003304007302 */ /* 0x000e620000000000 */
[----:B0-----:R-:W-:-:S04]  /*56f0*/  FFMA R3, R0, -R51, 1 ;  /* 0x3f80000000037423 */ /* 0x001fc80000000833 */
[----:B------:R-:W-:-:S04]  /*5700*/  FFMA R0, R0, R3, R0 ;  /* 0x0000000300007223 */ /* 0x000fc80000000000 */
[----:B------:R-:W-:-:S04]  /*5710*/  FFMA R3, R4, R0, RZ ;  /* 0x0000000004037223 */ /* 0x000fc800000000ff */
[----:B------:R-:W-:-:S04]  /*5720*/  FFMA R38, R3, -R51, R4 ;  /* 0x8000003303267223 */ /* 0x000fc80000000004 */
[----:B------:R-:W-:Y:S01]  /*5730*/  FFMA R38, R0, R38, R3 ;  /* 0x0000002600267223 */ /* 0x000fe20000000003 */
[----:B-1----:R-:W-:Y:S06]  /*5740*/  @!P0 BRA `(.L_x_51) ;  /* 0x0000000000148947 */ /* 0x002fec0003800000 */
[----:B------:R-:W-:Y:S02]  /*5750*/  MOV R0, R4 ;  /* 0x0000000400007202 */ /* 0x000fe40000000f00 */
[----:B------:R-:W-:Y:S02]  /*5760*/  MOV R3, R51 ;  /* 0x0000003300037202 */ /* 0x000fe40000000f00 */
[----:B------:R-:W-:-:S07]  /*5770*/  MOV R54, 0x5790 ;  /* 0x0000579000367802 */ /* 0x000fce0000000f00 */
[----:B-----5:R-:W-:Y:S05]  /*5780*/  CALL.REL.NOINC `($__internal_2_$__cuda_sm3x_div_rn_noftz_f32_slowpath) ;  /* 0x0000002c00f47944 */ /* 0x020fea0003c00000 */
[----:B------:R-:W-:-:S07]  /*5790*/  MOV R38, R0 ;  /* 0x0000000000267202 */ /* 0x000fce0000000f00 */
.L_x_51:
[----:B------:R-:W-:Y:S01]  /*57a0*/  IADD3 R0, PT, PT, R2, -0xd000000, RZ ;  /* 0xf300000002007810 */ /* 0x000fe20007ffe0ff */
[----:B------:R0:W1:Y:S01]  /*57b0*/  MUFU.RSQ R7, R2 ;  /* 0x0000000200077308 */ /* 0x0000620000001400 */
[-C--:B------:R-:W-:Y:S01]  /*57c0*/  FMUL R5, R36, R37.reuse ;  /* 0x0000002524057220 */ /* 0x080fe20000400000 */
[----:B------:R-:W-:Y:S01]  /*57d0*/  FMUL R3, R37, R37 ;  /* 0x0000002525037220 */ /* 0x000fe20000400000 */
[----:B------:R-:W-:Y:S01]  /*57e0*/  ISETP.GT.U32.AND P0, PT, R0, 0x727fffff, PT ;  /* 0x727fffff0000780c */ /* 0x000fe20003f04070 */
[----:B------:R-:W-:Y:S01]  /*57f0*/  FMUL R35, R48, R47 ;  /* 0x0000002f30237220 */ /* 0x000fe20000400000 */
[C---:B------:R-:W-:Y:S01]  /*5800*/  FFMA R37, R36.reuse, R37, R5 ;  /* 0x0000002524257223 */ /* 0x040fe20000000005 */
[----:B------:R-:W-:Y:S02]  /*5810*/  FFMA R36, R36, R36, -R3 ;  /* 0x0000002424247223 */ /* 0x000fe40000000803 */
[----:B------:R-:W-:-:S08]  /*5820*/  FFMA R35, R48, R47, R35 ;  /* 0x0000002f30237223 */ /* 0x000fd00000000023 */
[----:B0-----:R-:W-:Y:S05]  /*5830*/  @!P0 BRA `(.L_x_52) ;  /* 0x0000000000108947 */ /* 0x001fea0003800000 */
[----:B------:R-:W-:Y:S01]  /*5840*/  IMAD.MOV.U32 R3, RZ, RZ, R2 ;  /* 0x000000ffff037224 */ /* 0x000fe200078e0002 */
[----:B-1----:R-:W-:-:S07]  /*5850*/  MOV R7, 0x5870 ;  /* 0x0000587000077802 */ /* 0x002fce0000000f00 */
[----:B-----5:R-:W-:Y:S05]  /*5860*/  CALL.REL.NOINC `($__internal_1_$__cuda_sm20_sqrt_rn_f32_slowpath) ;  /* 0x0000002c005c7944 */ /* 0x020fea0003c00000 */
[----:B------:R-:W-:Y:S05]  /*5870*/  BRA `(.L_x_53) ;  /* 0x0000000000107947 */ /* 0x000fea0003800000 */
.L_x_52:
[----:B-1----:R-:W-:Y:S01]  /*5880*/  FMUL.FTZ R3, R2, R7 ;  /* 0x0000000702037220 */ /* 0x002fe20000410000 */
[----:B------:R-:W-:-:S03]  /*5890*/  FMUL.FTZ R7, R7, 0.5 ;  /* 0x3f00000007077820 */ /* 0x000fc60000410000 */
[----:B------:R-:W-:-:S04]  /*58a0*/  FFMA R2, -R3, R3, R2 ;  /* 0x0000000303027223 */ /* 0x000fc80000000102 */
[----:B------:R-:W-:-:S07]  /*58b0*/  FFMA R34, R2, R7, R3 ;  /* 0x0000000702227223 */ /* 0x000fce0000000003 */
.L_x_53:
[-C--:B------:R-:W-:Y:S01]  /*58c0*/  FMUL R3, R43, R43.reuse ;  /* 0x0000002b2b037220 */ /* 0x080fe20000400000 */
[----:B------:R-:W-:-:S03]  /*58d0*/  FMUL R0, R44, R43 ;  /* 0x0000002b2c007220 */ /* 0x000fc60000400000 */
[C---:B------:R-:W-:Y:S01]  /*58e0*/  FFMA R2, R44.reuse, R44, -R3 ;  /* 0x0000002c2c027223 */ /* 0x040fe20000000803 */
[----:B------:R-:W-:Y:S01]  /*58f0*/  FFMA R32, R44, R43, R0 ;  /* 0x0000002b2c207223 */ /* 0x000fe20000000000 */
[----:B------:R-:W-:-:S03]  /*5900*/  FMUL R3, R45, R45 ;  /* 0x0000002d2d037220 */ /* 0x000fc60000400000 */
[----:B------:R-:W-:Y:S01]  /*5910*/  FADD R4, |R2|, |R32| ;  /* 0x4000002002047221 */ /* 0x000fe20000000200 */
[----:B------:R-:W-:-:S04]  /*5920*/  FFMA R20, R46, R46, -R3 ;  /* 0x0000002e2e147223 */ /* 0x000fc80000000803 */
[----:B------:R-:W-:-:S04]  /*5930*/  IADD3 R0, PT, PT, R4, 0x1800000, RZ ;  /* 0x0180000004007810 */ /* 0x000fc80007ffe0ff */
[----:B------:R-:W-:-:S04]  /*5940*/  LOP3.LUT R0, R0, 0x7f800000, RZ, 0xc0, !PT ;  /* 0x7f80000000007812 */ /* 0x000fc800078ec0ff */
[----:B------:R-:W-:Y:S01]  /*5950*/  ISETP.GT.U32.AND P0, PT, R0, 0x1ffffff, PT ;  /* 0x01ffffff0000780c */ /* 0x000fe20003f04070 */
[----:B------:R-:W-:-:S04]  /*5960*/  FMUL R0, R46, R45 ;  /* 0x0000002d2e007220 */ /* 0x000fc80000400000 */
[----:B------:R-:W-:-:S08]  /*5970*/  FFMA R19, R46, R45, R0 ;  /* 0x0000002d2e137223 */ /* 0x000fd00000000000 */
[----:B------:R-:W-:Y:S05]  /*5980*/  @P0 BRA `(.L_x_54) ;  /* 0x0000000000140947 */ /* 0x000fea0003800000 */
[----:B------:R-:W-:Y:S02]  /*5990*/  MOV R0, R4 ;  /* 0x0000000400007202 */ /* 0x000fe40000000f00 */
[----:B------:R-:W-:-:S07]  /*59a0*/  MOV R54, 0x59c0 ;  /* 0x000059c000367802 */ /* 0x000fce0000000f00 */
[----:B-----5:R-:W-:Y:S05]  /*59b0*/  CALL.REL.NOINC `($__internal_0_$__cuda_sm20_rcp_rn_f32_slowpath) ;  /* 0x00000028003c7944 */ /* 0x020fea0003c00000 */
[----:B------:R-:W-:Y:S01]  /*59c0*/  MOV R33, R12 ;  /* 0x0000000c00217202 */ /* 0x000fe20000000f00 */
[----:B------:R-:W-:Y:S06]  /*59d0*/  BRA `(.L_x_55) ;  /* 0x0000000000107947 */ /* 0x000fec0003800000 */
.L_x_54:
[----:B------:R-:W0:Y:S02]  /*59e0*/  MUFU.RCP R33, R4 ;  /* 0x0000000400217308 */ /* 0x000e240000001000 */
[----:B0-----:R-:W-:-:S04]  /*59f0*/  FFMA R0, R4, R33, -1 ;  /* 0xbf80000004007423 */ /* 0x001fc80000000021 */
[----:B------:R-:W-:-:S04]  /*5a00*/  FADD.FTZ R0, -R0, -RZ ;  /* 0x800000ff00007221 */ /* 0x000fc80000010100 */
[----:B------:R-:W-:-:S07]  /*5a10*/  FFMA R33, R33, R0, R33 ;  /* 0x0000000021217223 */ /* 0x000fce0000000021 */
.L_x_55:
        /* <DEDUP_REMOVED lines=12> */
[----:B------:R-:W-:Y:S01]  /*5ae0*/  MOV R30, R12 ;  /* 0x0000000c001e7202 */ /* 0x000fe20000000f00 */
[----:B------:R-:W-:Y:S06]  /*5af0*/  BRA `(.L_x_57) ;  /* 0x0000000000107947 */ /* 0x000fec0003800000 */
.L_x_56:
[----:B------:R-:W0:Y:S02]  /*5b00*/  MUFU.RCP R30, R5 ;  /* 0x00000005001e7308 */ /* 0x000e240000001000 */
[----:B0-----:R-:W-:-:S04]  /*5b10*/  FFMA R0, R5, R30, -1 ;  /* 0xbf80000005007423 */ /* 0x001fc8000000001e */
[----:B------:R-:W-:-:S04]  /*5b20*/  FADD.FTZ R3, -R0, -RZ ;  /* 0x800000ff00037221 */ /* 0x000fc80000010100 */
[----:B------:R-:W-:-:S07]  /*5b30*/  FFMA R30, R30, R3, R30 ;  /* 0x000000031e1e7223 */ /* 0x000fce000000001e */
.L_x_57:
[----:B------:R-:W-:Y:S01]  /*5b40*/  FADD R2, |R44|, |R43| ;  /* 0x4000002b2c027221 */ /* 0x000fe20000000200 */
[C---:B------:R-:W-:Y:S01]  /*5b50*/  FMUL R29, R28.reuse, R31 ;  /* 0x0000001f1c1d7220 */ /* 0x040fe20000400000 */
[----:B------:R-:W-:Y:S02]  /*5b60*/  FMUL R28, R28, R32 ;  /* 0x000000201c1c7220 */ /* 0x000fe40000400000 */
[----:B------:R-:W-:Y:S02]  /*5b70*/  VIADD R0, R2, 0x1800000 ;  /* 0x0180000002007836 */ /* 0x000fe40000000000 */
[-C--:B------:R-:W-:Y:S01]  /*5b80*/  FFMA R5, R32, -R33.reuse, R29 ;  /* 0x8000002120057223 */ /* 0x080fe2000000001d */
[----:B------:R-:W-:Y:S02]  /*5b90*/  FFMA R13, R31, R33, R28 ;  /* 0x000000211f0d7223 */ /* 0x000fe4000000001c */
[----:B------:R-:W-:Y:S01]  /*5ba0*/  LOP3.LUT R0, R0, 0x7f800000, RZ, 0xc0, !PT ;  /* 0x7f80000000007812 */ /* 0x000fe200078ec0ff */
[-C--:B------:R-:W-:Y:S01]  /*5bb0*/  FMUL R5, R5, R30.reuse ;  /* 0x0000001e05057220 */ /* 0x080fe20000400000 */
[----:B------:R-:W-:-:S02]  /*5bc0*/  FFMA R13, R13, R30, 1 ;  /* 0x3f8000000d0d7423 */ /* 0x000fc4000000001e */
[----:B------:R-:W-:-:S13]  /*5bd0*/  ISETP.GT.U32.AND P0, PT, R0, 0x1ffffff, PT ;  /* 0x01ffffff0000780c */ /* 0x000fda0003f04070 */
[----:B------:R-:W-:Y:S05]  /*5be0*/  @P0 BRA `(.L_x_58) ;  /* 0x0000000000140947 */ /* 0x000fea0003800000 */
[----:B------:R-:W-:Y:S02]  /*5bf0*/  MOV R0, R2 ;  /* 0x0000000200007202 */ /* 0x000fe40000000f00 */
[----:B------:R-:W-:-:S07]  /*5c00*/  MOV R54, 0x5c20 ;  /* 0x00005c2000367802 */ /* 0x000fce0000000f00 */
[----:B-----5:R-:W-:Y:S05]  /*5c10*/  CALL.REL.NOINC `($__internal_0_$__cuda_sm20_rcp_rn_f32_slowpath) ;  /* 0x0000002400a47944 */ /* 0x020fea0003c00000 */
[----:B------:R-:W-:Y:S01]  /*5c20*/  MOV R27, R12 ;  /* 0x0000000c001b7202 */ /* 0x000fe20000000f00 */
[----:B------:R-:W-:Y:S06]  /*5c30*/  BRA `(.L_x_59) ;  /* 0x0000000000107947 */ /* 0x000fec0003800000 */
.L_x_58:
[----:B------:R-:W0:Y:S02]  /*5c40*/  MUFU.RCP R27, R2 ;  /* 0x00000002001b7308 */ /* 0x000e240000001000 */
[----:B0-----:R-:W-:-:S04]  /*5c50*/  FFMA R0, R2, R27, -1 ;  /* 0xbf80000002007423 */ /* 0x001fc8000000001b */
[----:B------:R-:W-:-:S04]  /*5c60*/  FADD.FTZ R0, -R0, -RZ ;  /* 0x800000ff00007221 */ /* 0x000fc80000010100 */
[----:B------:R-:W-:-:S07]  /*5c70*/  FFMA R27, R27, R0, R27 ;  /* 0x000000001b1b7223 */ /* 0x000fce000000001b */
.L_x_59:
        /* <DEDUP_REMOVED lines=14> */
.L_x_60:
[----:B------:R-:W0:Y:S02]  /*5d60*/  MUFU.RCP R24, R7 ;  /* 0x0000000700187308 */ /* 0x000e240000001000 */
[----:B0-----:R-:W-:-:S04]  /*5d70*/  FFMA R0, R7, R24, -1 ;  /* 0xbf80000007007423 */ /* 0x001fc80000000018 */
[----:B------:R-:W-:-:S04]  /*5d80*/  FADD.FTZ R3, -R0, -RZ ;  /* 0x800000ff00037221 */ /* 0x000fc80000010100 */
[----:B------:R-:W-:-:S07]  /*5d90*/  FFMA R24, R24, R3, R24 ;  /* 0x0000000318187223 */ /* 0x000fce0000000018 */
.L_x_61:
[C---:B------:R-:W-:Y:S01]  /*5da0*/  FMUL R23, R22.reuse, R25 ;  /* 0x0000001916177220 */ /* 0x040fe20000400000 */
[----:B------:R-:W0:Y:S01]  /*5db0*/  MUFU.RCP R4, R51 ;  /* 0x0000003300047308 */ /* 0x000e220000001000 */
[----:B------:R-:W-:Y:S02]  /*5dc0*/  FMUL R22, R22, R26 ;  /* 0x0000001a16167220 */ /* 0x000fe40000400000 */
[-C--:B------:R-:W-:Y:S02]  /*5dd0*/  FFMA R2, R26, -R27.reuse, R23 ;  /* 0x8000001b1a027223 */ /* 0x080fe40000000017 */
[----:B------:R-:W-:Y:S02]  /*5de0*/  FFMA R0, R25, R27, R22 ;  /* 0x0000001b19007223 */ /* 0x000fe40000000016 */
[-C--:B------:R-:W-:Y:S02]  /*5df0*/  FFMA R5, -R2, R24.reuse, R5 ;  /* 0x0000001802057223 */ /* 0x080fe40000000105 */
[----:B------:R-:W-:-:S02]  /*5e00*/  FFMA R0, -R0, R24, R13 ;  /* 0x0000001800007223 */ /* 0x000fc4000000010d */
[----:B------:R-:W-:-:S04]  /*5e10*/  FMUL R3, R5, R40 ;  /* 0x0000002805037220 */ /* 0x000fc80000400000 */
[----:B------:R-:W-:Y:S01]  /*5e20*/  FFMA R6, R0, R39, -R3 ;  /* 0x0000002700067223 */ /* 0x000fe20000000803 */
[----:B0-----:R-:W-:-:S03]  /*5e30*/  FFMA R7, R4, -R51, 1 ;  /* 0x3f80000004077423 */ /* 0x001fc60000000833 */
[----:B------:R-:W0:Y:S01]  /*5e40*/  FCHK P0, R6, R51 ;  /* 0x0000003306007302 */ /* 0x000e220000000000 */
[----:B------:R-:W-:Y:S01]  /*5e50*/  FFMA R2, R4, R7, R4 ;  /* 0x0000000704027223 */ /* 0x000fe20000000004 */
[----:B------:R-:W-:-:S03]  /*5e60*/  FMUL R4, R0, R40 ;  /* 0x0000002800047220 */ /* 0x000fc60000400000 */
[----:B------:R-:W-:Y:S01]  /*5e70*/  FFMA R3, R2, R6, RZ ;  /* 0x0000000602037223 */ /* 0x000fe200000000ff */
[----:B------:R-:W-:-:S03]  /*5e80*/  FFMA R4, R5, R39, R4 ;  /* 0x0000002705047223 */ /* 0x000fc60000000004 */
[----:B------:R-:W-:-:S04]  /*5e90*/  FFMA R0, R3, -R51, R6 ;  /* 0x8000003303007223 */ /* 0x000fc80000000006 */
[----:B------:R-:W-:Y:S01]  /*5ea0*/  FFMA R2, R2, R0, R3 ;  /* 0x0000000002027223 */ /* 0x000fe20000000003 */
[----:B0-----:R-:W-:Y:S06]  /*5eb0*/  @!P0 BRA `(.L_x_62) ;  /* 0x0000000000148947 */ /* 0x001fec0003800000 */
[----:B------:R-:W-:Y:S01]  /*5ec0*/  MOV R0, R6 ;  /* 0x0000000600007202 */ /* 0x000fe20000000f00 */
[----:B------:R-:W-:Y:S01]  /*5ed0*/  IMAD.MOV.U32 R3, RZ, RZ, R51 ;  /* 0x000000ffff037224 */ /* 0x000fe200078e0033 */
[----:B------:R-:W-:-:S07]  /*5ee0*/  MOV R54, 0x5f00 ;  /* 0x00005f0000367802 */ /* 0x000fce0000000f00 */
[----:B-----5:R-:W-:Y:S05]  /*5ef0*/  CALL.REL.NOINC `($__internal_2_$__cuda_sm3x_div_rn_noftz_f32_slowpath) ;  /* 0x0000002800187944 */ /* 0x020fea0003c00000 */
[----:B------:R-:W-:-:S07]  /*5f00*/  MOV R2, R0 ;  /* 0x0000000000027202 */ /* 0x000fce0000000f00 */
.L_x_62:
        /* <DEDUP_REMOVED lines=13> */
.L_x_63:
[----:B------:R-:W-:-:S05]  /*5fe0*/  FADD R4, |R20|, |R19| ;  /* 0x4000001314047221 */ /* 0x000fca0000000200 */
[----:B------:R-:W-:-:S04]  /*5ff0*/  IADD3 R0, PT, PT, R4, 0x1800000, RZ ;  /* 0x0180000004007810 */ /* 0x000fc80007ffe0ff */
[----:B------:R-:W-:-:S04]  /*6000*/  LOP3.LUT R0, R0, 0x7f800000, RZ, 0xc0, !PT ;  /* 0x7f80000000007812 */ /* 0x000fc800078ec0ff */
[----:B------:R-:W-:-:S13]  /*6010*/  ISETP.GT.U32.AND P0, PT, R0, 0x1ffffff, PT ;  /* 0x01ffffff0000780c */ /* 0x000fda0003f04070 */
[----:B------:R-:W-:Y:S05]  /*6020*/  @P0 BRA `(.L_x_64) ;  /* 0x0000000000140947 */ /* 0x000fea0003800000 */
[----:B------:R-:W-:Y:S02]  /*6030*/  MOV R0, R4 ;  /* 0x0000000400007202 */ /* 0x000fe40000000f00 */
[----:B------:R-:W-:-:S07]  /*6040*/  MOV R54, 0x6060 ;  /* 0x0000606000367802 */ /* 0x000fce0000000f00 */
[----:B-----5:R-:W-:Y:S05]  /*6050*/  CALL.REL.NOINC `($__internal_0_$__cuda_sm20_rcp_rn_f32_slowpath) ;  /* 0x0000002000947944 */ /* 0x020fea0003c00000 */
[----:B------:R-:W-:Y:S01]  /*6060*/  IMAD.MOV.U32 R21, RZ, RZ, R12 ;  /* 0x000000ffff157224 */ /* 0x000fe200078e000c */
[----:B------:R-:W-:Y:S06]  /*6070*/  BRA `(.L_x_65) ;  /* 0x0000000000107947 */ /* 0x000fec0003800000 */
.L_x_64:
[----:B------:R-:W0:Y:S02]  /*6080*/  MUFU.RCP R21, R4 ;  /* 0x0000000400157308 */ /* 0x000e240000001000 */
[----:B0-----:R-:W-:-:S04]  /*6090*/  FFMA R0, R4, R21, -1 ;  /* 0xbf80000004007423 */ /* 0x001fc80000000015 */
[----:B------:R-:W-:-:S04]  /*60a0*/  FADD.FTZ R0, -R0, -RZ ;  /* 0x800000ff00007221 */ /* 0x000fc80000010100 */
[----:B------:R-:W-:-:S07]  /*60b0*/  FFMA R21, R21, R0, R21 ;  /* 0x0000000015157223 */ /* 0x000fce0000000015 */
.L_x_65:
        /* <DEDUP_REMOVED lines=14> */
.L_x_66:
[----:B------:R-:W0:Y:S02]  /*61a0*/  MUFU.RCP R18, R5 ;  /* 0x0000000500127308 */ /* 0x000e240000001000 */
[----:B0-----:R-:W-:-:S04]  /*61b0*/  FFMA R0, R5, R18, -1 ;  /* 0xbf80000005007423 */ /* 0x001fc80000000012 */
[----:B------:R-:W-:-:S04]  /*61c0*/  FADD.FTZ R3, -R0, -RZ ;  /* 0x800000ff00037221 */ /* 0x000fc80000010100 */
[----:B------:R-:W-:-:S07]  /*61d0*/  FFMA R18, R18, R3, R18 ;  /* 0x0000000312127223 */ /* 0x000fce0000000012 */
.L_x_67:
[----:B------:R-:W-:Y:S01]  /*61e0*/  FADD R4, |R46|, |R45| ;  /* 0x4000002d2e047221 */ /* 0x000fe20000000200 */
[C---:B------:R-:W-:Y:S01]  /*61f0*/  FMUL R17, R16.reuse, R19 ;  /* 0x0000001310117220 */ /* 0x040fe20000400000 */
[----:B------:R-:W-:-:S03]  /*6200*/  FMUL R16, R16, R20 ;  /* 0x0000001410107220 */ /* 0x000fc60000400000 */
[----:B------:R-:W-:Y:S01]  /*6210*/  IADD3 R0, PT, PT, R4, 0x1800000, RZ ;  /* 0x0180000004007810 */ /* 0x000fe20007ffe0ff */
[-C--:B------:R-:W-:Y:S01]  /*6220*/  FFMA R5, R20, R21.reuse, R17 ;  /* 0x0000001514057223 */ /* 0x080fe20000000011 */
[----:B------:R-:W-:Y:S02]  /*6230*/  FFMA R57, R19, -R21, R16 ;  /* 0x8000001513397223 */ /* 0x000fe40000000010 */
[----:B------:R-:W-:Y:S01]  /*6240*/  LOP3.LUT R0, R0, 0x7f800000, RZ, 0xc0, !PT ;  /* 0x7f80000000007812 */ /* 0x000fe200078ec0ff */
[-C--:B------:R-:W-:Y:S01]  /*6250*/  FMUL R5, R5, R18.reuse ;  /* 0x0000001205057220 */ /* 0x080fe20000400000 */
[----:B------:R-:W-:Y:S02]  /*6260*/  FMUL R57, R57, R18 ;  /* 0x0000001239397220 */ /* 0x000fe40000400000 */
[----:B------:R-:W-:-:S13]  /*6270*/  ISETP.GT.U32.AND P0, PT, R0, 0x1ffffff, PT ;  /* 0x01ffffff0000780c */ /* 0x000fda0003f04070 */
[----:B------:R-:W-:Y:S05]  /*6280*/  @P0 BRA `(.L_x_68) ;  /* 0x0000000000140947 */ /* 0x000fea0003800000 */
[----:B------:R-:W-:Y:S02]  /*6290*/  MOV R0, R4 ;  /* 0x0000000400007202 */ /* 0x000fe40000000f00 */
[----:B------:R-:W-:-:S07]  /*62a0*/  MOV R54, 0x62c0 ;  /* 0x000062c000367802 */ /* 0x000fce0000000f00 */
[----:B-----5:R-:W-:Y:S05]  /*62b0*/  CALL.REL.NOINC `($__internal_0_$__cuda_sm20_rcp_rn_f32_slowpath) ;  /* 0x0000001c00fc7944 */ /* 0x020fea0003c00000 */
[----:B------:R-:W-:Y:S01]  /*62c0*/  MOV R15, R12 ;  /* 0x0000000c000f7202 */ /* 0x000fe20000000f00 */
[----:B------:R-:W-:Y:S06]  /*62d0*/  BRA `(.L_x_69) ;  /* 0x0000000000107947 */ /* 0x000fec0003800000 */
.L_x_68:
[----:B------:R-:W0:Y:S02]  /*62e0*/  MUFU.RCP R15, R4 ;  /* 0x00000004000f7308 */ /* 0x000e240000001000 */
[----:B0-----:R-:W-:-:S04]  /*62f0*/  FFMA R0, R4, R15, -1 ;  /* 0xbf80000004007423 */ /* 0x001fc8000000000f */
[----:B------:R-:W-:-:S04]  /*6300*/  FADD.FTZ R0, -R0, -RZ ;  /* 0x800000ff00007221 */ /* 0x000fc80000010100 */
[----:B------:R-:W-:-:S07]  /*6310*/  FFMA R15, R15, R0, R15 ;  /* 0x000000000f0f7223 */ /* 0x000fce000000000f */
.L_x_69:
[-C--:B------:R-:W-:Y:S01]  /*6320*/  FMUL R13, R45, R15.reuse ;  /* 0x0000000f2d0d7220 */ /* 0x080fe20000400000 */
[-C--:B------:R-:W-:Y:S01]  /*6330*/  FMUL R14, R46, R15.reuse ;  /* 0x0000000f2e0e7220 */ /* 0x080fe20000400000 */
[----:B------:R-:W-:Y:S02]  /*6340*/  FMUL R10, RZ, R15 ;  /* 0x0000000fff0a7220 */ /* 0x000fe40000400000 */
[----:B------:R-:W-:-:S04]  /*6350*/  FMUL R3, R13, R13 ;  /* 0x0000000d0d037220 */ /* 0x000fc80000400000 */
[----:B------:R-:W-:-:S04]  /*6360*/  FFMA R7, R14, R14, R3 ;  /* 0x0000000e0e077223 */ /* 0x000fc80000000003 */
[----:B------:R-:W-:-:S05]  /*6370*/  VIADD R0, R7, 0x1800000 ;  /* 0x0180000007007836 */ /* 0x000fca0000000000 */
[----:B------:R-:W-:-:S04]  /*6380*/  LOP3.LUT R0, R0, 0x7f800000, RZ, 0xc0, !PT ;  /* 0x7f80000000007812 */ /* 0x000fc800078ec0ff */
[----:B------:R-:W-:-:S13]  /*6390*/  ISETP.GT.U32.AND P0, PT, R0, 0x1ffffff, PT ;  /* 0x01ffffff0000780c */ /* 0x000fda0003f04070 */
[----:B------:R-:W-:Y:S05]  /*63a0*/  @P0 BRA `(.L_x_70) ;  /* 0x0000000000100947 */ /* 0x000fea0003800000 */
[----:B------:R-:W-:Y:S02]  /*63b0*/  MOV R0, R7 ;  /* 0x0000000700007202 */ /* 0x000fe40000000f00 */
[----:B------:R-:W-:-:S07]  /*63c0*/  MOV R54, 0x63e0 ;  /* 0x000063e000367802 */ /* 0x000fce0000000f00 */
[----:B-----5:R-:W-:Y:S05]  /*63d0*/  CALL.REL.NOINC `($__internal_0_$__cuda_sm20_rcp_rn_f32_slowpath) ;  /* 0x0000001c00b47944 */ /* 0x020fea0003c00000 */
[----:B------:R-:W-:Y:S05]  /*63e0*/  BRA `(.L_x_71) ;  /* 0x0000000000107947 */ /* 0x000fea0003800000 */
.L_x_70:
[----:B------:R-:W0:Y:S02]  /*63f0*/  MUFU.RCP R12, R7 ;  /* 0x00000007000c7308 */ /* 0x000e240000001000 */
[----:B0-----:R-:W-:-:S04]  /*6400*/  FFMA R0, R7, R12, -1 ;  /* 0xbf80000007007423 */ /* 0x001fc8000000000c */
[----:B------:R-:W-:-:S04]  /*6410*/  FADD.FTZ R3, -R0, -RZ ;  /* 0x800000ff00037221 */ /* 0x000fc80000010100 */
[----:B------:R-:W-:-:S07]  /*6420*/  FFMA R12, R12, R3, R12 ;  /* 0x000000030c0c7223 */ /* 0x000fce000000000c */
.L_x_71:
[C---:B------:R-:W-:Y:S01]  /*6430*/  FMUL R11, R10.reuse, R13 ;  /* 0x0000000d0a0b7220 */ /* 0x040fe20000400000 */
[----:B------:R-:W-:Y:S01]  /*6440*/  FMUL R10, R10, R14 ;  /* 0x0000000e0a0a7220 */ /* 0x000fe20000400000 */
[----:B------:R-:W0:Y:S02]  /*6450*/  MUFU.RCP R54, R51 ;  /* 0x0000003300367308 */ /* 0x000e240000001000 */
[-C--:B------:R-:W-:Y:S01]  /*6460*/  FFMA R0, R14, R15.reuse, R11 ;  /* 0x0000000f0e007223 */ /* 0x080fe2000000000b */
[----:B------:R-:W-:-:S03]  /*6470*/  FFMA R4, R13, -R15, R10 ;  /* 0x8000000f0d047223 */ /* 0x000fc6000000000a */
[-C--:B------:R-:W-:Y:S01]  /*6480*/  FFMA R0, -R0, R12.reuse, R5 ;  /* 0x0000000c00007223 */ /* 0x080fe20000000105 */
[----:B------:R-:W-:-:S03]  /*6490*/  FFMA R4, -R4, R12, R57 ;  /* 0x0000000c04047223 */ /* 0x000fc60000000139 */
[C---:B------:R-:W-:Y:S01]  /*64a0*/  FMUL R5, R37.reuse, R0 ;  /* 0x0000000025057220 */ /* 0x040fe20000400000 */
[----:B------:R-:W-:-:S03]  /*64b0*/  FMUL R3, R37, R4 ;  /* 0x0000000425037220 */ /* 0x000fc60000400000 */
[C---:B------:R-:W-:Y:S01]  /*64c0*/  FFMA R4, R36.reuse, R4, R5 ;  /* 0x0000000424047223 */ /* 0x040fe20000000005 */
[----:B------:R-:W-:Y:S01]  /*64d0*/  FFMA R3, R36, R0, -R3 ;  /* 0x0000000024037223 */ /* 0x000fe20000000803 */
[----:B0-----:R-:W-:Y:S02]  /*64e0*/  FFMA R9, R54, -R51, 1 ;  /* 0x3f80000036097423 */ /* 0x001fe40000000833 */
[-C--:B------:R-:W-:Y:S02]  /*64f0*/  FMUL R0, R4, R42.reuse ;  /* 0x0000002a04007220 */ /* 0x080fe40000400000 */
[----:B------:R-:W-:Y:S02]  /*6500*/  FFMA R9, R54, R9, R54 ;  /* 0x0000000936097223 */ /* 0x000fe40000000036 */
[C---:B------:R-:W-:Y:S01]  /*6510*/  FFMA R6, R3.reuse, R41, -R0 ;  /* 0x0000002903067223 */ /* 0x040fe20000000800 */
[----:B------:R-:W-:-:S03]  /*6520*/  FMUL R3, R3, R42 ;  /* 0x0000002a03037220 */ /* 0x000fc60000400000 */
[----:B------:R-:W0:Y:S01]  /*6530*/  FCHK P0, R6, R51 ;  /* 0x0000003306007302 */ /* 0x000e220000000000 */
[----:B------:R-:W-:Y:S01]  /*6540*/  FFMA R0, R9, R6, RZ ;  /* 0x0000000609007223 */ /* 0x000fe200000000ff */
[----:B------:R-:W-:-:S03]  /*6550*/  FFMA R4, R4, R41, R3 ;  /* 0x0000002904047223 */ /* 0x000fc60000000003 */
[----:B------:R-:W-:-:S04]  /*6560*/  FFMA R5, R0, -R51, R6 ;  /* 0x8000003300057223 */ /* 0x000fc80000000006 */
[----:B------:R-:W-:Y:S01]  /*6570*/  FFMA R9, R9, R5, R0 ;  /* 0x0000000509097223 */ /* 0x000fe20000000000 */
[----:B0-----:R-:W-:Y:S06]  /*6580*/  @!P0 BRA `(.L_x_72) ;  /* 0x0000000000148947 */ /* 0x001fec0003800000 */
[----:B------:R-:W-:Y:S02]  /*6590*/  MOV R0, R6 ;  /* 0x0000000600007202 */ /* 0x000fe40000000f00 */
[----:B------:R-:W-:Y:S02]  /*65a0*/  MOV R3, R51 ;  /* 0x0000003300037202 */ /* 0x000fe40000000f00 */
[----:B------:R-:W-:-:S07]  /*65b0*/  MOV R54, 0x65d0 ;  /* 0x000065d000367802 */ /* 0x000fce0000000f00 */
[----:B-----5:R-:W-:Y:S05]  /*65c0*/  CALL.REL.NOINC `($__internal_2_$__cuda_sm3x_div_rn_noftz_f32_slowpath) ;  /* 0x0000002000647944 */ /* 0x020fea0003c00000 */
[----:B------:R-:W-:-:S07]  /*65d0*/  MOV R9, R0 ;  /* 0x0000000000097202 */ /* 0x000fce0000000f00 */
.L_x_72:
        /* <DEDUP_REMOVED lines=12> */
.L_x_73:
[----:B------:R-:W-:Y:S01]  /*66a0*/  FMUL R3, R33, 3 ;  /* 0x4040000021037820 */ /* 0x000fe20000400000 */
[----:B------:R-:W-:Y:S01]  /*66b0*/  FMUL R4, R27, 3 ;  /* 0x404000001b047820 */ /* 0x000fe20000400000 */
[----:B------:R-:W0:Y:S01]  /*66c0*/  MUFU.RCP R54, R51 ;  /* 0x0000003300367308 */ /* 0x000e220000001000 */
[----:B------:R-:W-:Y:S01]  /*66d0*/  FADD R9, -R9, R2 ;  /* 0x0000000209097221 */ /* 0x000fe20000000100 */
[-C--:B------:R-:W-:Y:S01]  /*66e0*/  FFMA R65, R31, R3.reuse, R28 ;  /* 0x000000031f417223 */ /* 0x080fe2000000001c */
[----:B------:R-:W-:Y:S01]  /*66f0*/  FFMA R63, R32, -R3, R29 ;  /* 0x80000003203f7223 */ /* 0x000fe2000000001d */
[-C--:B------:R-:W-:Y:S01]  /*6700*/  FFMA R5, R26, -R4.reuse, R23 ;  /* 0x800000041a057223 */ /* 0x080fe20000000017 */
[----:B------:R-:W-:Y:S01]  /*6710*/  FFMA R3, R25, R4, R22 ;  /* 0x0000000419037223 */ /* 0x000fe20000000016 */
[-C--:B------:R-:W-:Y:S01]  /*6720*/  FMUL R65, R65, R30.reuse ;  /* 0x0000001e41417220 */ /* 0x080fe20000400000 */
[----:B------:R-:W-:Y:S01]  /*6730*/  FMUL R63, R63, R30 ;  /* 0x0000001e3f3f7220 */ /* 0x000fe20000400000 */
[-C--:B------:R-:W-:Y:S01]  /*6740*/  FMUL R64, R5, R24.reuse ;  /* 0x0000001805407220 */ /* 0x080fe20000400000 */
[----:B------:R-:W-:Y:S01]  /*6750*/  FMUL R62, R3, R24 ;  /* 0x00000018033e7220 */ /* 0x000fe20000400000 */
[----:B------:R-:W-:Y:S01]  /*6760*/  FADD R3, R65, 1 ;  /* 0x3f80000041037421 */ /* 0x000fe20000000000 */
[----:B------:R-:W-:Y:S01]  /*6770*/  FADD R8, -R0, R8 ;  /* 0x0000000800087221 */ /* 0x000fe20000000100 */
[----:B------:R-:W-:-:S02]  /*6780*/  FADD R4, R63, -R64 ;  /* 0x800000403f047221 */ /* 0x000fc40000000000 */
[----:B------:R-:W-:Y:S02]  /*6790*/  FADD R3, R3, -R62 ;  /* 0x8000003e03037221 */ /* 0x000fe40000000000 */
[----:B------:R-:W-:Y:S01]  /*67a0*/  FMUL R6, R4, R40 ;  /* 0x0000002804067220 */ /* 0x000fe20000400000 */
[----:B0-----:R-:W-:-:S03]  /*67b0*/  FFMA R61, R54, -R51, 1 ;  /* 0x3f800000363d7423 */ /* 0x001fc60000000833 */
[C---:B------:R-:W-:Y:S01]  /*67c0*/  FFMA R7, R3.reuse, R39, -R6 ;  /* 0x0000002703077223 */ /* 0x040fe20000000806 */
[----:B------:R-:W-:Y:S01]  /*67d0*/  FFMA R61, R54, R61, R54 ;  /* 0x0000003d363d7223 */ /* 0x000fe20000000036 */
[----:B------:R-:W-:Y:S02]  /*67e0*/  FMUL R3, R3, R40 ;  /* 0x0000002803037220 */ /* 0x000fe40000400000 */
[----:B------:R-:W0:Y:S01]  /*67f0*/  FCHK P0, R7, R51 ;  /* 0x0000003307007302 */ /* 0x000e220000000000 */
[----:B------:R-:W-:Y:S01]  /*6800*/  FFMA R6, R61, R7, RZ ;  /* 0x000000073d067223 */ /* 0x000fe200000000ff */
[----:B------:R-:W-:-:S03]  /*6810*/  FFMA R2, R4, R39, R3 ;  /* 0x0000002704027223 */ /* 0x000fc60000000003 */
[----:B------:R-:W-:-:S04]  /*6820*/  FFMA R5, R6, -R51, R7 ;  /* 0x8000003306057223 */ /* 0x000fc80000000007 */
[----:B------:R-:W-:Y:S01]  /*6830*/  FFMA R61, R61, R5, R6 ;  /* 0x000000053d3d7223 */ /* 0x000fe20000000006 */
[----:B0-----:R-:W-:Y:S06]  /*6840*/  @!P0 BRA `(.L_x_74) ;  /* 0x0000000000148947 */ /* 0x001fec0003800000 */
[----:B------:R-:W-:Y:S01]  /*6850*/  IMAD.MOV.U32 R0, RZ, RZ, R7 ;  /* 0x000000ffff007224 */ /* 0x000fe200078e0007 */
[----:B------:R-:W-:Y:S02]  /*6860*/  MOV R3, R51 ;  /* 0x0000003300037202 */ /* 0x000fe40000000f00 */
[----:B------:R-:W-:-:S07]  /*6870*/  MOV R54, 0x6890 ;  /* 0x0000689000367802 */ /* 0x000fce0000000f00 */
[----:B-----5:R-:W-:Y:S05]  /*6880*/  CALL.REL.NOINC `($__internal_2_$__cuda_sm3x_div_rn_noftz_f32_slowpath) ;  /* 0x0000001c00b47944 */ /* 0x020fea0003c00000 */
[----:B------:R-:W-:-:S07]  /*6890*/  MOV R61, R0 ;  /* 0x00000000003d7202 */ /* 0x000fce0000000f00 */
.L_x_74:
        /* <DEDUP_REMOVED lines=13> */
.L_x_75:
[----:B------:R-:W-:Y:S01]  /*6970*/  FMUL R0, R21, 3 ;  /* 0x4040000015007820 */ /* 0x000fe20000400000 */
[----:B------:R-:W-:Y:S01]  /*6980*/  FMUL R3, R15, 3 ;  /* 0x404000000f037820 */ /* 0x000fe20000400000 */
[----:B------:R-:W0:Y:S02]  /*6990*/  MUFU.RCP R2, R51 ;  /* 0x0000003300027308 */ /* 0x000e240000001000 */
[-C--:B------:R-:W-:Y:S01]  /*69a0*/  FFMA R7, R20, R0.reuse, R17 ;  /* 0x0000000014077223 */ /* 0x080fe20000000011 */
[-C--:B------:R-:W-:Y:S01]  /*69b0*/  FFMA R55, R14, R3.reuse, R11 ;  /* 0x000000030e377223 */ /* 0x080fe2000000000b */
[----:B------:R-:W-:Y:S01]  /*69c0*/  FFMA R5, R19, -R0, R16 ;  /* 0x8000000013057223 */ /* 0x000fe20000000010 */
[----:B------:R-:W-:Y:S01]  /*69d0*/  FFMA R57, R13, -R3, R10 ;  /* 0x800000030d397223 */ /* 0x000fe2000000000a */
[----:B------:R-:W-:Y:S01]  /*69e0*/  FMUL R7, R7, R18 ;  /* 0x0000001207077220 */ /* 0x000fe20000400000 */
[----:B------:R-:W-:Y:S01]  /*69f0*/  FMUL R6, R55, R12 ;  /* 0x0000000c37067220 */ /* 0x000fe20000400000 */
[----:B------:R-:W-:Y:S01]  /*6a00*/  FMUL R5, R5, R18 ;  /* 0x0000001205057220 */ /* 0x000fe20000400000 */
[----:B------:R-:W-:Y:S01]  /*6a10*/  FMUL R4, R57, R12 ;  /* 0x0000000c39047220 */ /* 0x000fe20000400000 */
[----:B------:R-:W-:-:S03]  /*6a20*/  FADD R3, R7, 1 ;  /* 0x3f80000007037421 */ /* 0x000fc60000000000 */
[----:B------:R-:W-:Y:S01]  /*6a30*/  FADD R66, R5, -R4 ;  /* 0x8000000405427221 */ /* 0x000fe20000000000 */
[----:B------:R-:W-:-:S03]  /*6a40*/  FADD R3, R3, -R6 ;  /* 0x8000000603037221 */ /* 0x000fc60000000000 */
[C---:B------:R-:W-:Y:S01]  /*6a50*/  FMUL R0, R37.reuse, R66 ;  /* 0x0000004225007220 */ /* 0x040fe20000400000 */
[----:B------:R-:W-:-:S03]  /*6a60*/  FMUL R55, R37, R3 ;  /* 0x0000000325377220 */ /* 0x000fc60000400000 */
[C---:B------:R-:W-:Y:S01]  /*6a70*/  FFMA R0, R36.reuse, R3, -R0 ;  /* 0x0000000324007223 */ /* 0x040fe20000000800 */
[----:B------:R-:W-:Y:S01]  /*6a80*/  FFMA R66, R36, R66, R55 ;  /* 0x0000004224427223 */ /* 0x000fe20000000037 */
[----:B0-----:R-:W-:-:S03]  /*6a90*/  FFMA R55, R2, -R51, 1 ;  /* 0x3f80000002377423 */ /* 0x001fc60000000833 */
[----:B------:R-:W-:Y:S01]  /*6aa0*/  FMUL R3, R66, R42 ;  /* 0x0000002a42037220 */ /* 0x000fe20000400000 */
[----:B------:R-:W-:-:S03]  /*6ab0*/  FFMA R2, R2, R55, R2 ;  /* 0x0000003702027223 */ /* 0x000fc60000000002 */
[----:B------:R-:W-:-:S04]  /*6ac0*/  FFMA R56, R0, R41, -R3 ;  /* 0x0000002900387223 */ /* 0x000fc80000000803 */
[----:B------:R-:W0:Y:S01]  /*6ad0*/  FCHK P0, R56, R51 ;  /* 0x0000003338007302 */ /* 0x000e220000000000 */
[----:B------:R-:W-:-:S04]  /*6ae0*/  FFMA R3, R2, R56, RZ ;  /* 0x0000003802037223 */ /* 0x000fc800000000ff */
[----:B------:R-:W-:-:S04]  /*6af0*/  FFMA R54, R3, -R51, R56 ;  /* 0x8000003303367223 */ /* 0x000fc80000000038 */
[----:B------:R-:W-:Y:S01]  /*6b00*/  FFMA R2, R2, R54, R3 ;  /* 0x0000003602027223 */ /* 0x000fe20000000003 */
[----:B------:R-:W-:-:S04]  /*6b10*/  FMUL R3, R0, R42 ;  /* 0x0000002a00037220 */ /* 0x000fc80000400000 */
[----:B------:R-:W-:Y:S01]  /*6b20*/  FFMA R66, R66, R41, R3 ;  /* 0x0000002942427223 */ /* 0x000fe20000000003 */
[----:B0-----:R-:W-:Y:S06]  /*6b30*/  @!P0 BRA `(.L_x_76) ;  /* 0x0000000000148947 */ /* 0x001fec0003800000 */
[----:B------:R-:W-:Y:S01]  /*6b40*/  MOV R0, R56 ;  /* 0x0000003800007202 */ /* 0x000fe20000000f00 */
[----:B------:R-:W-:Y:S01]  /*6b50*/  IMAD.MOV.U32 R3, RZ, RZ, R51 ;  /* 0x000000ffff037224 */ /* 0x000fe200078e0033 */
[----:B------:R-:W-:-:S07]  /*6b60*/  MOV R54, 0x6b80 ;  /* 0x00006b8000367802 */ /* 0x000fce0000000f00 */
[----:B-----5:R-:W-:Y:S05]  /*6b70*/  CALL.REL.NOINC `($__internal_2_$__cuda_sm3x_div_rn_noftz_f32_slowpath) ;  /* 0x0000001800f87944 */ /* 0x020fea0003c00000 */
[----:B------:R-:W-:-:S07]  /*6b80*/  MOV R2, R0 ;  /* 0x0000000000027202 */ /* 0x000fce0000000f00 */
.L_x_76:
        /* <DEDUP_REMOVED lines=13> */
.L_x_77:
[----:B------:R-:W-:Y:S01]  /*6c60*/  FMUL R67, R51, R51 ;  /* 0x0000003333437220 */ /* 0x000fe20000400000 */
[----:B------:R-:W-:Y:S01]  /*6c70*/  FADD R64, R43, R64 ;  /* 0x000000402b407221 */ /* 0x000fe20000000000 */
[----:B------:R-:W-:Y:S01]  /*6c80*/  FADD R55, R44, -2 ;  /* 0xc00000002c377421 */ /* 0x000fe20000000000 */
[----:B------:R-:W-:Y:S01]  /*6c90*/  FADD R60, -R3, R60 ;  /* 0x0000003c033c7221 */ /* 0x000fe20000000100 */
[----:B------:R-:W0:Y:S01]  /*6ca0*/  MUFU.RCP R54, R67 ;  /* 0x0000004300367308 */ /* 0x000e220000001000 */
[----:B------:R-:W-:Y:S01]  /*6cb0*/  FADD R63, -R63, R64 ;  /* 0x000000403f3f7221 */ /* 0x000fe20000000100 */
[----:B------:R-:W-:-:S03]  /*6cc0*/  FADD R62, R62, R55 ;  /* 0x000000373e3e7221 */ /* 0x000fc60000000000 */
[----:B------:R-:W-:Y:S01]  /*6cd0*/  FMUL R0, R63, R40 ;  /* 0x000000283f007220 */ /* 0x000fe20000400000 */
[----:B------:R-:W-:Y:S01]  /*6ce0*/  FADD R65, -R65, R62 ;  /* 0x0000003e41417221 */ /* 0x000fe20000000100 */
[----:B------:R-:W-:-:S03]  /*6cf0*/  FADD R62, -R2, R61 ;  /* 0x0000003d023e7221 */ /* 0x000fc60000000100 */
[C---:B------:R-:W-:Y:S01]  /*6d00*/  FFMA R0, R65.reuse, R39, -R0 ;  /* 0x0000002741007223 */ /* 0x040fe20000000800 */
[----:B------:R-:W-:-:S03]  /*6d10*/  FMUL R2, R65, R40 ;  /* 0x0000002841027220 */ /* 0x000fc60000400000 */
[----:B------:R-:W1:Y:S01]  /*6d20*/  FCHK P0, R0, R67 ;  /* 0x0000004300007302 */ /* 0x000e620000000000 */
[----:B------:R-:W-:Y:S01]  /*6d30*/  FFMA R2, R63, R39, R2 ;  /* 0x000000273f027223 */ /* 0x000fe20000000002 */
[----:B0-----:R-:W-:-:S04]  /*6d40*/  FFMA R55, -R67, R54, 1 ;  /* 0x3f80000043377423 */ /* 0x001fc80000000136 */
[----:B------:R-:W-:-:S04]  /*6d50*/  FFMA R55, R54, R55, R54 ;  /* 0x0000003736377223 */ /* 0x000fc80000000036 */
[----:B------:R-:W-:-:S04]  /*6d60*/  FFMA R54, R0, R55, RZ ;  /* 0x0000003700367223 */ /* 0x000fc800000000ff */
[----:B------:R-:W-:-:S04]  /*6d70*/  FFMA R56, -R67, R54, R0 ;  /* 0x0000003643387223 */ /* 0x000fc80000000100 */
[----:B------:R-:W-:Y:S01]  /*6d80*/  FFMA R63, R55, R56, R54 ;  /* 0x00000038373f7223 */ /* 0x000fe20000000036 */
[----:B-1----:R-:W-:Y:S06]  /*6d90*/  @!P0 BRA `(.L_x_78) ;  /* 0x0000000000108947 */ /* 0x002fec0003800000 */
[----:B------:R-:W-:Y:S02]  /*6da0*/  MOV R3, R67 ;  /* 0x0000004300037202 */ /* 0x000fe40000000f00 */
[----:B------:R-:W-:-:S07]  /*6db0*/  MOV R54, 0x6dd0 ;  /* 0x00006dd000367802 */ /* 0x000fce0000000f00 */
[----:B-----5:R-:W-:Y:S05]  /*6dc0*/  CALL.REL.NOINC `($__internal_2_$__cuda_sm3x_div_rn_noftz_f32_slowpath) ;  /* 0x0000001800647944 */ /* 0x020fea0003c00000 */
[----:B------:R-:W-:-:S07]  /*6dd0*/  MOV R63, R0 ;  /* 0x00000000003f7202 */ /* 0x000fce0000000f00 */
.L_x_78:
[----:B------:R-:W0:Y:S08]  /*6de0*/  MUFU.RCP R0, R67 ;  /* 0x0000004300007308 */ /* 0x000e300000001000 */
[----:B------:R-:W1:Y:S01]  /*6df0*/  FCHK P0, R2, R67 ;  /* 0x0000004302007302 */ /* 0x000e620000000000 */
[----:B0-----:R-:W-:-:S04]  /*6e00*/  FFMA R3, -R67, R0, 1 ;  /* 0x3f80000043037423 */ /* 0x001fc80000000100 */
[----:B------:R-:W-:-:S04]  /*6e10*/  FFMA R54, R0, R3, R0 ;  /* 0x0000000300367223 */ /* 0x000fc80000000000 */
[----:B------:R-:W-:-:S04]  /*6e20*/  FFMA R61, R2, R54, RZ ;  /* 0x00000036023d7223 */ /* 0x000fc800000000ff */
[----:B------:R-:W-:-:S04]  /*6e30*/  FFMA R0, -R67, R61, R2 ;  /* 0x0000003d43007223 */ /* 0x000fc80000000102 */
[----:B------:R-:W-:Y:S01]  /*6e40*/  FFMA R61, R54, R0, R61 ;  /* 0x00000000363d7223 */ /* 0x000fe2000000003d */
[----:B-1----:R-:W-:Y:S06]  /*6e50*/  @!P0 BRA `(.L_x_79) ;  /* 0x0000000000148947 */ /* 0x002fec0003800000 */
[----:B------:R-:W-:Y:S01]  /*6e60*/  IMAD.MOV.U32 R0, RZ, RZ, R2 ;  /* 0x000000ffff007224 */ /* 0x000fe200078e0002 */
[----:B------:R-:W-:Y:S02]  /*6e70*/  MOV R3, R67 ;  /* 0x0000004300037202 */ /* 0x000fe40000000f00 */
[----:B------:R-:W-:-:S07]  /*6e80*/  MOV R54, 0x6ea0 ;  /* 0x00006ea000367802 */ /* 0x000fce0000000f00 */
[----:B-----5:R-:W-:Y:S05]  /*6e90*/  CALL.REL.NOINC `($__internal_2_$__cuda_sm3x_div_rn_noftz_f32_slowpath) ;  /* 0x0000001800307944 */ /* 0x020fea0003c00000 */
[----:B------:R-:W-:-:S07]  /*6ea0*/  MOV R61, R0 ;  /* 0x00000000003d7202 */ /* 0x000fce0000000f00 */
.L_x_79:
[----:B------:R-:W-:Y:S01]  /*6eb0*/  FADD R6, R6, -1 ;  /* 0xbf80000006067421 */ /* 0x000fe20000000000 */
[----:B------:R-:W-:Y:S01]  /*6ec0*/  FADD R4, -R5, R4 ;  /* 0x0000000405047221 */ /* 0x000fe20000000100 */
[----:B------:R-:W0:Y:S02]  /*6ed0*/  MUFU.RCP R2, R67 ;  /* 0x0000004300027308 */ /* 0x000e240000001000 */
[----:B------:R-:W-:Y:S01]  /*6ee0*/  FADD R6, -R7, R6 ;  /* 0x0000000607067221 */ /* 0x000fe20000000100 */
[----:B------:R-:W-:-:S03]  /*6ef0*/  FMUL R3, R37, R4 ;  /* 0x0000000425037220 */ /* 0x000fc60000400000 */
[-C--:B------:R-:W-:Y:S01]  /*6f00*/  FMUL R5, R37, R6.reuse ;  /* 0x0000000625057220 */ /* 0x080fe20000400000 */
[----:B------:R-:W-:-:S03]  /*6f10*/  FFMA R3, R36, R6, -R3 ;  /* 0x0000000624037223 */ /* 0x000fc60000000803 */
[----:B------:R-:W-:-:S04]  /*6f20*/  FFMA R5, R36, R4, R5 ;  /* 0x0000000424057223 */ /* 0x000fc80000000005 */
[----:B------:R-:W-:Y:S01]  /*6f30*/  FMUL R0, R5, R42 ;  /* 0x0000002a05007220 */ /* 0x000fe20000400000 */
[----:B0-----:R-:W-:-:S03]  /*6f40*/  FFMA R7, -R67, R2, 1 ;  /* 0x3f80000043077423 */ /* 0x001fc60000000102 */
[----:B------:R-:W-:Y:S01]  /*6f50*/  FFMA R6, R3, R41, -R0 ;  /* 0x0000002903067223 */ /* 0x000fe20000000800 */
[----:B------:R-:W-:-:S03]  /*6f60*/  FFMA R4, R2, R7, R2 ;  /* 0x0000000702047223 */ /* 0x000fc60000000002 */
[----:B------:R-:W0:Y:S01]  /*6f70*/  FCHK P0, R6, R67 ;  /* 0x0000004306007302 */ /* 0x000e220000000000 */
[----:B------:R-:W-:Y:S01]  /*6f80*/  FMUL R2, R3, R42 ;  /* 0x0000002a03027220 */ /* 0x000fe20000400000 */
[----:B------:R-:W-:-:S03]  /*6f90*/  FFMA R7, R4, R6, RZ ;  /* 0x0000000604077223 */ /* 0x000fc600000000ff */
[----:B------:R-:W-:Y:S01]  /*6fa0*/  FFMA R2, R5, R41, R2 ;  /* 0x0000002905027223 */ /* 0x000fe20000000002 */
[----:B------:R-:W-:-:S04]  /*6fb0*/  FFMA R0, -R67, R7, R6 ;  /* 0x0000000743007223 */ /* 0x000fc80000000106 */
[----:B------:R-:W-:Y:S01]  /*6fc0*/  FFMA R4, R4, R0, R7 ;  /* 0x0000000004047223 */ /* 0x000fe20000000007 */
[----:B0-----:R-:W-:Y:S06]  /*6fd0*/  @!P0 BRA `(.L_x_80) ;  /* 0x0000000000148947 */ /* 0x001fec0003800000 */
[----:B------:R-:W-:Y:S02]  /*6fe0*/  MOV R0, R6 ;  /* 0x0000000600007202 */ /* 0x000fe40000000f00 */
[----:B------:R-:W-:Y:S02]  /*6ff0*/  MOV R3, R67 ;  /* 0x0000004300037202 */ /* 0x000fe40000000f00 */
[----:B------:R-:W-:-:S07]  /*7000*/  MOV R54, 0x7020 ;  /* 0x0000702000367802 */ /* 0x000fce0000000f00 */
[----:B-----5:R-:W-:Y:S05]  /*7010*/  CALL.REL.NOINC `($__internal_2_$__cuda_sm3x_div_rn_noftz_f32_slowpath) ;  /* 0x0000001400d07944 */ /* 0x020fea0003c00000 */
[----:B------:R-:W-:-:S07]  /*7020*/  MOV R4, R0 ;  /* 0x0000000000047202 */ /* 0x000fce0000000f00 */
.L_x_80:
        /* <DEDUP_REMOVED lines=8> */
[----:B------:R-:W-:Y:S01]  /*70b0*/  MOV R0, R2 ;  /* 0x0000000200007202 */ /* 0x000fe20000000f00 */
[----:B------:R-:W-:Y:S01]  /*70c0*/  IMAD.MOV.U32 R3, RZ, RZ, R67 ;  /* 0x000000ffff037224 */ /* 0x000fe200078e0043 */
[----:B------:R-:W-:-:S07]  /*70d0*/  MOV R54, 0x70f0 ;  /* 0x000070f000367802 */ /* 0x000fce0000000f00 */
[----:B-----5:R-:W-:Y:S05]  /*70e0*/  CALL.REL.NOINC `($__internal_2_$__cuda_sm3x_div_rn_noftz_f32_slowpath) ;  /* 0x00000014009c7944 */ /* 0x020fea0003c00000 */
.L_x_81:
[----:B------:R-:W-:Y:S01]  /*70f0*/  FMUL R27, R27, 9 ;  /* 0x411000001b1b7820 */ /* 0x000fe20000400000 */
[----:B------:R-:W-:Y:S01]  /*7100*/  FMUL R33, R33, 9 ;  /* 0x4110000021217820 */ /* 0x000fe20000400000 */
[----:B------:R-:W0:Y:S01]  /*7110*/  MUFU.RCP R6, R67 ;  /* 0x0000004300067308 */ /* 0x000e220000001000 */
[----:B------:R-:W-:Y:S01]  /*7120*/  FADD R3, R44, -4 ;  /* 0xc08000002c037421 */ /* 0x000fe20000000000 */
[-C--:B------:R-:W-:Y:S01]  /*7130*/  FFMA R26, R26, -R27.reuse, R23 ;  /* 0x8000001b1a1a7223 */ /* 0x080fe20000000017 */
[----:B------:R-:W-:Y:S01]  /*7140*/  FFMA R22, R25, R27, R22 ;  /* 0x0000001b19167223 */ /* 0x000fe20000000016 */
[-C--:B------:R-:W-:Y:S01]  /*7150*/  FFMA R32, R32, -R33.reuse, R29 ;  /* 0x8000002120207223 */ /* 0x080fe2000000001d */
[----:B------:R-:W-:Y:S01]  /*7160*/  FFMA R28, R31, R33, R28 ;  /* 0x000000211f1c7223 */ /* 0x000fe2000000001c */
[-C--:B------:R-:W-:Y:S01]  /*7170*/  FFMA R5, R26, R24.reuse, R43 ;  /* 0x000000181a057223 */ /* 0x080fe2000000002b */
[----:B------:R-:W-:Y:S01]  /*7180*/  FFMA R3, R22, R24, R3 ;  /* 0x0000001816037223 */ /* 0x000fe20000000003 */
[----:B------:R-:W-:Y:S01]  /*7190*/  FADD R4, -R4, R63 ;  /* 0x0000003f04047221 */ /* 0x000fe20000000100 */
[----:B------:R-:W-:Y:S01]  /*71a0*/  FADD R61, -R0, R61 ;  /* 0x0000003d003d7221 */ /* 0x000fe20000000100 */
[-C--:B------:R-:W-:Y:S01]  /*71b0*/  FFMA R5, -R32, R30.reuse, R5 ;  /* 0x0000001e20057223 */ /* 0x080fe20000000105 */
[----:B------:R-:W-:-:S03]  /*71c0*/  FFMA R3, -R28, R30, R3 ;  /* 0x0000001e1c037223 */ /* 0x000fc60000000103 */
[----:B------:R-:W-:Y:S01]  /*71d0*/  FMUL R2, R5, R40 ;  /* 0x0000002805027220 */ /* 0x000fe20000400000 */
[----:B0-----:R-:W-:-:S03]  /*71e0*/  FFMA R7, -R67, R6, 1 ;  /* 0x3f80000043077423 */ /* 0x001fc60000000106 */
[C---:B------:R-:W-:Y:S01]  /*71f0*/  FFMA R22, R3.reuse, R39, -R2 ;  /* 0x0000002703167223 */ /* 0x040fe20000000802 */
[----:B------:R-:W-:Y:S01]  /*7200*/  FMUL R2, R3, R40 ;  /* 0x0000002803027220 */ /* 0x000fe20000400000 */
[----:B------:R-:W-:Y:S02]  /*7210*/  FFMA R6, R6, R7, R6 ;  /* 0x0000000706067223 */ /* 0x000fe40000000006 */
[----:B------:R-:W0:Y:S01]  /*7220*/  FCHK P0, R22, R67 ;  /* 0x0000004316007302 */ /* 0x000e220000000000 */
[----:B------:R-:W-:Y:S01]  /*7230*/  FFMA R2, R5, R39, R2 ;  /* 0x0000002705027223 */ /* 0x000fe20000000002 */
[----:B------:R-:W-:-:S04]  /*7240*/  FFMA R7, R6, R22, RZ ;  /* 0x0000001606077223 */ /* 0x000fc800000000ff */
        /* <DEDUP_REMOVED lines=8> */
.L_x_82:
        /* <DEDUP_REMOVED lines=8> */
[----:B------:R-:W-:Y:S02]  /*7350*/  MOV R0, R2 ;  /* 0x0000000200007202 */ /* 0x000fe40000000f00 */
[----:B------:R-:W-:Y:S02]  /*7360*/  MOV R3, R67 ;  /* 0x0000004300037202 */ /* 0x000fe40000000f00 */
[----:B------:R-:W-:-:S07]  /*7370*/  MOV R54, 0x7390 ;  /* 0x0000739000367802 */ /* 0x000fce0000000f00 */
[----:B-----5:R-:W-:Y:S05]  /*7380*/  CALL.REL.NOINC `($__internal_2_$__cuda_sm3x_div_rn_noftz_f32_slowpath) ;  /* 0x0000001000f47944 */ /* 0x020fea0003c00000 */
[----:B------:R-:W-:-:S07]  /*7390*/  MOV R5, R0 ;  /* 0x0000000000057202 */ /* 0x000fce0000000f00 */
.L_x_83:
[----:B------:R-:W-:Y:S01]  /*73a0*/  FMUL R15, R15, 9 ;  /* 0x411000000f0f7820 */ /* 0x000fe20000400000 */
[----:B------:R-:W-:Y:S01]  /*73b0*/  FADD R3, R46, -4 ;  /* 0xc08000002e037421 */ /* 0x000fe20000000000 */
[----:B------:R-:W-:Y:S01]  /*73c0*/  FMUL R21, R21, 9 ;  /* 0x4110000015157820 */ /* 0x000fe20000400000 */
[----:B------:R-:W0:Y:S01]  /*73d0*/  MUFU.RCP R2, R67 ;  /* 0x0000004300027308 */ /* 0x000e220000001000 */
[-C--:B------:R-:W-:Y:S01]  /*73e0*/  FFMA R14, R14, R15.reuse, R11 ;  /* 0x0000000f0e0e7223 */ /* 0x080fe2000000000b */
[----:B------:R-:W-:Y:S01]  /*73f0*/  FFMA R10, R13, -R15, R10 ;  /* 0x8000000f0d0a7223 */ /* 0x000fe2000000000a */
[-C--:B------:R-:W-:Y:S01]  /*7400*/  FFMA R20, R20, R21.reuse, R17 ;  /* 0x0000001514147223 */ /* 0x080fe20000000011 */
[----:B------:R-:W-:Y:S01]  /*7410*/  FFMA R16, R19, -R21, R16 ;  /* 0x8000001513107223 */ /* 0x000fe20000000010 */
[-C--:B------:R-:W-:Y:S01]  /*7420*/  FFMA R3, R14, R12.reuse, R3 ;  /* 0x0000000c0e037223 */ /* 0x080fe20000000003 */
[----:B------:R-:W-:-:S03]  /*7430*/  FFMA R7, R10, R12, R45 ;  /* 0x0000000c0a077223 */ /* 0x000fc6000000002d */
[-C--:B------:R-:W-:Y:S01]  /*7440*/  FFMA R3, -R20, R18.reuse, R3 ;  /* 0x0000001214037223 */ /* 0x080fe20000000103 */
[----:B------:R-:W-:-:S03]  /*7450*/  FFMA R7, -R16, R18, R7 ;  /* 0x0000001210077223 */ /* 0x000fc60000000107 */
[C---:B------:R-:W-:Y:S01]  /*7460*/  FMUL R11, R37.reuse, R3 ;  /* 0x00000003250b7220 */ /* 0x040fe20000400000 */
[----:B------:R-:W-:-:S03]  /*7470*/  FMUL R0, R37, R7 ;  /* 0x0000000725007220 */ /* 0x000fc60000400000 */
[C---:B------:R-:W-:Y:S01]  /*7480*/  FFMA R11, R36.reuse, R7, R11 ;  /* 0x00000007240b7223 */ /* 0x040fe2000000000b */
[----:B------:R-:W-:Y:S01]  /*7490*/  FFMA R0, R36, R3, -R0 ;  /* 0x0000000324007223 */ /* 0x000fe20000000800 */
[----:B0-----:R-:W-:Y:S02]  /*74a0*/  FFMA R7, -R67, R2, 1 ;  /* 0x3f80000043077423 */ /* 0x001fe40000000102 */
[-C--:B------:R-:W-:Y:S02]  /*74b0*/  FMUL R3, R11, R42.reuse ;  /* 0x0000002a0b037220 */ /* 0x080fe40000400000 */
[----:B------:R-:W-:Y:S01]  /*74c0*/  FFMA R7, R2, R7, R2 ;  /* 0x0000000702077223 */ /* 0x000fe20000000002 */
[C---:B------:R-:W-:Y:S01]  /*74d0*/  FMUL R2, R0.reuse, R42 ;  /* 0x0000002a00027220 */ /* 0x040fe20000400000 */
[----:B------:R-:W-:-:S03]  /*74e0*/  FFMA R12, R0, R41, -R3 ;  /* 0x00000029000c7223 */ /* 0x000fc60000000803 */
[----:B------:R-:W-:Y:S01]  /*74f0*/  FFMA R2, R11, R41, R2 ;  /* 0x000000290b027223 */ /* 0x000fe20000000002 */
[----:B------:R-:W0:Y:S01]  /*7500*/  FCHK P0, R12, R67 ;  /* 0x000000430c007302 */ /* 0x000e220000000000 */
[----:B------:R-:W-:-:S04]  /*7510*/  FFMA R10, R7, R12, RZ ;  /* 0x0000000c070a7223 */ /* 0x000fc800000000ff */
[----:B------:R-:W-:-:S04]  /*7520*/  FFMA R0, -R67, R10, R12 ;  /* 0x0000000a43007223 */ /* 0x000fc8000000010c */
[----:B------:R-:W-:Y:S01]  /*7530*/  FFMA R7, R7, R0, R10 ;  /* 0x0000000007077223 */ /* 0x000fe2000000000a */
[----:B0-----:R-:W-:Y:S06]  /*7540*/  @!P0 BRA `(.L_x_84) ;  /* 0x0000000000148947 */ /* 0x001fec0003800000 */
[----:B------:R-:W-:Y:S01]  /*7550*/  IMAD.MOV.U32 R0, RZ, RZ, R12 ;  /* 0x000000ffff007224 */ /* 0x000fe200078e000c */
[----:B------:R-:W-:Y:S02]  /*7560*/  MOV R3, R67 ;  /* 0x0000004300037202 */ /* 0x000fe40000000f00 */
[----:B------:R-:W-:-:S07]  /*7570*/  MOV R54, 0x7590 ;  /* 0x0000759000367802 */ /* 0x000fce0000000f00 */
[----:B-----5:R-:W-:Y:S05]  /*7580*/  CALL.REL.NOINC `($__internal_2_$__cuda_sm3x_div_rn_noftz_f32_slowpath) ;  /* 0x0000001000747944 */ /* 0x020fea0003c00000 */
[----:B------:R-:W-:-:S07]  /*7590*/  MOV R7, R0 ;  /* 0x0000000000077202 */ /* 0x000fce0000000f00 */
.L_x_84:
        /* <DEDUP_REMOVED lines=12> */
.L_x_85:
[----:B------:R-:W0:Y:S01]  /*7660*/  MUFU.RCP R2, R51 ;  /* 0x0000003300027308 */ /* 0x000e220000001000 */
[----:B------:R-:W-:Y:S01]  /*7670*/  FADD R6, -R7, R6 ;  /* 0x0000000607067221 */ /* 0x000fe20000000100 */
[----:B------:R-:W-:-:S06]  /*7680*/  FADD R5, -R0, R5 ;  /* 0x0000000500057221 */ /* 0x000fcc0000000100 */
        /* <DEDUP_REMOVED lines=11> */
[----:B------:R-:W-:-:S07]  /*7740*/  IMAD.MOV.U32 R7, RZ, RZ, R0 ;  /* 0x000000ffff077224 */ /* 0x000fce00078e0000 */
.L_x_86:
        /* <DEDUP_REMOVED lines=13> */
.L_x_87:
[----:B------:R-:W0:Y:S01]  /*7820*/  MUFU.RCP R0, R51 ;  /* 0x0000003300007308 */ /* 0x000e220000001000 */
[----:B------:R-:W-:Y:S01]  /*7830*/  FMUL R12, R62, 4 ;  /* 0x408000003e0c7820 */ /* 0x000fe20000400000 */
[----:B------:R-:W-:Y:S01]  /*7840*/  FADD R4, R4, -R7 ;  /* 0x8000000704047221 */ /* 0x000fe20000000000 */
[----:B------:R-:W-:Y:S01]  /*7850*/  FADD R61, R61, -R2 ;  /* 0x800000023d3d7221 */ /* 0x000fe20000000000 */
[----:B------:R-:W-:-:S04]  /*7860*/  FMUL R2, R60, 4 ;  /* 0x408000003c027820 */ /* 0x000fc80000400000 */
        /* <DEDUP_REMOVED lines=12> */
.L_x_88:
        /* <DEDUP_REMOVED lines=8> */
[----:B------:R-:W-:Y:S01]  /*79b0*/  IMAD.MOV.U32 R0, RZ, RZ, R2 ;  /* 0x000000ffff007224 */ /* 0x000fe200078e0002 */
[----:B------:R-:W-:Y:S02]  /*79c0*/  MOV R3, R51 ;  /* 0x0000003300037202 */ /* 0x000fe40000000f00 */
[----:B------:R-:W-:-:S07]  /*79d0*/  MOV R54, 0x79f0 ;  /* 0x000079f000367802 */ /* 0x000fce0000000f00 */
[----:B-----5:R-:W-:Y:S05]  /*79e0*/  CALL.REL.NOINC `($__internal_2_$__cuda_sm3x_div_rn_noftz_f32_slowpath) ;  /* 0x0000000c005c7944 */ /* 0x020fea0003c00000 */
.L_x_89:
[----:B------:R-:W0:Y:S01]  /*79f0*/  MUFU.RCP R12, R51 ;  /* 0x00000033000c7308 */ /* 0x000e220000001000 */
[----:B------:R-:W-:Y:S01]  /*7a00*/  FMUL R14, R62, 3 ;  /* 0x404000003e0e7820 */ /* 0x000fe20000400000 */
[----:B------:R-:W-:Y:S01]  /*7a10*/  FADD R6, R6, R6 ;  /* 0x0000000606067221 */ /* 0x000fe20000000000 */
[----:B------:R-:W-:-:S05]  /*7a20*/  FMUL R47, R47, R47 ;  /* 0x0000002f2f2f7220 */ /* 0x000fca0000400000 */
[----:B------:R-:W1:Y:S01]  /*7a30*/  FCHK P0, R14, R51 ;  /* 0x000000330e007302 */ /* 0x000e620000000000 */
[----:B0-----:R-:W-:-:S04]  /*7a40*/  FFMA R3, R12, -R51, 1 ;  /* 0x3f8000000c037423 */ /* 0x001fc80000000833 */
[----:B------:R-:W-:Y:S01]  /*7a50*/  FFMA R12, R12, R3, R12 ;  /* 0x000000030c0c7223 */ /* 0x000fe2000000000c */
[----:B------:R-:W-:Y:S01]  /*7a60*/  FADD R3, R5, R5 ;  /* 0x0000000505037221 */ /* 0x000fe20000000000 */
[----:B------:R-:W-:Y:S01]  /*7a70*/  FADD R5, -R6, R7 ;  /* 0x0000000706057221 */ /* 0x000fe20000000100 */
[----:B------:R-:W-:Y:S01]  /*7a80*/  FFMA R7, R48, R48, -R47 ;  /* 0x0000003030077223 */ /* 0x000fe2000000082f */
[----:B------:R-:W-:Y:S01]  /*7a90*/  FFMA R11, R12, R14, RZ ;  /* 0x0000000e0c0b7223 */ /* 0x000fe200000000ff */
[----:B------:R-:W-:Y:S01]  /*7aa0*/  FADD R2, -R3, R0 ;  /* 0x0000000003027221 */ /* 0x000fe20000000100 */
[----:B------:R-:W-:Y:S01]  /*7ab0*/  FMUL R6, R60, 3 ;  /* 0x404000003c067820 */ /* 0x000fe20000400000 */
[----:B------:R-:W-:Y:S01]  /*7ac0*/  FADD R7, R7, -2 ;  /* 0xc000000007077421 */ /* 0x000fe20000000000 */
[----:B------:R-:W-:-:S04]  /*7ad0*/  FFMA R10, R11, -R51, R14 ;  /* 0x800000330b0a7223 */ /* 0x000fc8000000000e */
[----:B------:R-:W-:Y:S01]  /*7ae0*/  FFMA R12, R12, R10, R11 ;  /* 0x0000000a0c0c7223 */ /* 0x000fe2000000000b */
[----:B------:R-:W-:Y:S01]  /*7af0*/  FFMA R11, R5, 0.5, R4 ;  /* 0x3f000000050b7823 */ /* 0x000fe20000000004 */
[----:B------:R-:W-:Y:S01]  /*7b00*/  FFMA R10, R2, 0.5, R61 ;  /* 0x3f000000020a7823 */ /* 0x000fe2000000003d */
[----:B-1----:R-:W-:Y:S06]  /*7b10*/  @!P0 BRA `(.L_x_90) ;  /* 0x0000000000148947 */ /* 0x002fec0003800000 */
[----:B------:R-:W-:Y:S02]  /*7b20*/  MOV R0, R14 ;  /* 0x0000000e00007202 */ /* 0x000fe40000000f00 */
[----:B------:R-:W-:Y:S02]  /*7b30*/  MOV R3, R51 ;  /* 0x0000003300037202 */ /* 0x000fe40000000f00 */
[----:B------:R-:W-:-:S07]  /*7b40*/  MOV R54, 0x7b60 ;  /* 0x00007b6000367802 */ /* 0x000fce0000000f00 */
[----:B-----5:R-:W-:Y:S05]  /*7b50*/  CALL.REL.NOINC `($__internal_2_$__cuda_sm3x_div_rn_noftz_f32_slowpath) ;  /* 0x0000000c00007944 */ /* 0x020fea0003c00000 */
[----:B------:R-:W-:-:S07]  /*7b60*/  MOV R12, R0 ;  /* 0x00000000000c7202 */ /* 0x000fce0000000f00 */
.L_x_90:
        /* <DEDUP_REMOVED lines=12> */
.L_x_91:
[----:B------:R-:W0:Y:S01]  /*7c30*/  MUFU.RCP R14, R51 ;  /* 0x00000033000e7308 */ /* 0x000e220000001000 */
[----:B------:R-:W-:Y:S01]  /*7c40*/  FADD R16, R62, R62 ;  /* 0x0000003e3e107221 */ /* 0x000fe20000000000 */
[----:B------:R-:W-:Y:S01]  /*7c50*/  FADD R0, R10, -R0 ;  /* 0x800000000a007221 */ /* 0x000fe20000000000 */
[----:B------:R-:W-:-:S03]  /*7c60*/  FADD R12, R11, -R12 ;  /* 0x8000000c0b0c7221 */ /* 0x000fc60000000000 */
[C---:B------:R-:W-:Y:S01]  /*7c70*/  FMUL R6, R35.reuse, R0 ;  /* 0x0000000023067220 */ /* 0x040fe20000400000 */
[-C--:B------:R-:W-:Y:S01]  /*7c80*/  FMUL R35, R35, R12.reuse ;  /* 0x0000000c23237220 */ /* 0x080fe20000400000 */
[----:B------:R-:W1:Y:S02]  /*7c90*/  FCHK P0, R16, R51 ;  /* 0x0000003310007302 */ /* 0x000e640000000000 */
[C---:B------:R-:W-:Y:S01]  /*7ca0*/  FFMA R11, R7.reuse, R12, -R6 ;  /* 0x0000000c070b7223 */ /* 0x040fe20000000806 */
[----:B------:R-:W-:Y:S01]  /*7cb0*/  FFMA R7, R7, R0, R35 ;  /* 0x0000000007077223 */ /* 0x000fe20000000023 */
[----:B------:R-:W-:Y:S01]  /*7cc0*/  FADD R12, R60, R60 ;  /* 0x0000003c3c0c7221 */ /* 0x000fe20000000000 */
        /* <DEDUP_REMOVED lines=10> */
[----:B------:R-:W-:-:S07]  /*7d70*/  MOV R14, R0 ;  /* 0x00000000000e7202 */ /* 0x000fce0000000f00 */
.L_x_92:
[----:B------:R-:W0:Y:S01]  /*7d80*/  MUFU.RCP R0, R51 ;  /* 0x0000003300007308 */ /* 0x000e220000001000 */
[----:B------:R-:W1:Y:S01]  /*7d90*/  S2R R10, SR_TID.Y ;  /* 0x00000000000a7919 */ /* 0x000e620000002200 */
[----:B------:R-:W2:Y:S06]  /*7da0*/  S2R R6, SR_TID.X ;  /* 0x0000000000067919 */ /* 0x000eac0000002100 */
[----:B------:R-:W3:Y:S01]  /*7db0*/  FCHK P0, R12, R51 ;  /* 0x000000330c007302 */ /* 0x000ee20000000000 */
[----:B0-----:R-:W-:-:S04]  /*7dc0*/  FFMA R3, R0, -R51, 1 ;  /* 0x3f80000000037423 */ /* 0x001fc80000000833 */
[----:B------:R-:W-:-:S04]  /*7dd0*/  FFMA R3, R0, R3, R0 ;  /* 0x0000000300037223 */ /* 0x000fc80000000000 */
[----:B------:R-:W-:-:S04]  /*7de0*/  FFMA R13, R3, R12, RZ ;  /* 0x0000000c030d7223 */ /* 0x000fc800000000ff */
[----:B------:R-:W-:-:S04]  /*7df0*/  FFMA R0, R13, -R51, R12 ;  /* 0x800000330d007223 */ /* 0x000fc8000000000c */
[----:B------:R-:W-:Y:S01]  /*7e00*/  FFMA R0, R3, R0, R13 ;  /* 0x0000000003007223 */ /* 0x000fe2000000000d */
[----:B-123--:R-:W-:Y:S06]  /*7e10*/  @!P0 BRA `(.L_x_93) ;  /* 0x0000000000108947 */ /* 0x00efec0003800000 */
[----:B------:R-:W-:Y:S02]  /*7e20*/  MOV R0, R12 ;  /* 0x0000000c00007202 */ /* 0x000fe40000000f00 */
[----:B------:R-:W-:Y:S02]  /*7e30*/  MOV R3, R51 ;  /* 0x0000003300037202 */ /* 0x000fe40000000f00 */
[----:B------:R-:W-:-:S07]  /*7e40*/  MOV R54, 0x7e60 ;  /* 0x00007e6000367802 */ /* 0x000fce0000000f00 */
[----:B-----5:R-:W-:Y:S05]  /*7e50*/  CALL.REL.NOINC `($__internal_2_$__cuda_sm3x_div_rn_noftz_f32_slowpath) ;  /* 0x0000000800407944 */ /* 0x020fea0003c00000 */
.L_x_93:
[----:B------:R-:W0:Y:S01]  /*7e60*/  LDC.64 R16, c[0x0][0x3c8] ;  /* 0x0000f200ff107b82 */ /* 0x000e220000000a00 */
[-C--:B------:R-:W-:Y:S02]  /*7e70*/  LEA R13, R6, R1.reuse, 0x2 ;  /* 0x00000001060d7211 */ /* 0x080fe400078e10ff */
[----:B------:R-:W-:-:S04]  /*7e80*/  LEA R21, R10, R1, 0x2 ;  /* 0x000000010a157211 */ /* 0x000fc800078e10ff */
[----:B------:R-:W2:Y:S01]  /*7e90*/  LDL R13, [R13+0x1c] ;  /* 0x00001c000d0d7983 */ /* 0x000ea20000100800 */
[----:B------:R-:W1:Y:S01]  /*7ea0*/  LDC R3, c[0x0][0x3d0] ;  /* 0x0000f400ff037b82 */ /* 0x000e620000000800 */
[----:B0-----:R-:W-:-:S04]  /*7eb0*/  IMAD.WIDE.U32 R16, R6, 0xc, R16 ;  /* 0x0000000c06107825 */ /* 0x001fc800078e0010 */
[----:B------:R-:W-:Y:S02]  /*7ec0*/  IMAD.WIDE.U32 R18, R10, 0x4, R16 ;  /* 0x000000040a127825 */ /* 0x000fe400078e0010 */
[----:B------:R-:W3:Y:S04]  /*7ed0*/  LDL R16, [R21+0x1c] ;  /* 0x00001c0015107983 */ /* 0x000ee80000100800 */
[----:B------:R-:W4:Y:S01]  /*7ee0*/  LDG.E R15, desc[UR6][R18.64] ;  /* 0x00000006120f7981 */ /* 0x000f22000c1e1900 */
[----:B-1----:R-:W-:-:S04]  /*7ef0*/  FMUL R23, R3, 4 ;  /* 0x4080000003177820 */ /* 0x002fc80000400000 */
[----:B------:R-:W-:-:S05]  /*7f00*/  VIADD R20, R23, 0x1800000 ;  /* 0x0180000017147836 */ /* 0x000fca0000000000 */
[----:B------:R-:W-:-:S04]  /*7f10*/  LOP3.LUT R20, R20, 0x7f800000, RZ, 0xc0, !PT ;  /* 0x7f80000014147812 */ /* 0x000fc800078ec0ff */
[----:B------:R-:W-:Y:S01]  /*7f20*/  ISETP.GT.U32.AND P0, PT, R20, 0x1ffffff, PT ;  /* 0x01ffffff1400780c */ /* 0x000fe20003f04070 */
[----:B-----5:R-:W-:Y:S01]  /*7f30*/  FMUL R53, R53, R52 ;  /* 0x0000003435357220 */ /* 0x020fe20000400000 */
[----:B------:R-:W-:-:S03]  /*7f40*/  FADD R14, R11, -R14 ;  /* 0x8000000e0b0e7221 */ /* 0x000fc60000000000 */
[----:B------:R-:W-:Y:S01]  /*7f50*/  FMUL R34, R53, R34 ;  /* 0x0000002235227220 */ /* 0x000fe20000400000 */
[-C--:B--2---:R-:W-:Y:S01]  /*7f60*/  FMUL R17, R60, R13.reuse ;  /* 0x0000000d3c117220 */ /* 0x084fe20000400000 */
[----:B------:R-:W-:-:S03]  /*7f70*/  FMUL R3, R62, R13 ;  /* 0x0000000d3e037220 */ /* 0x000fc60000400000 */
[-C--:B---3--:R-:W-:Y:S01]  /*7f80*/  FMUL R17, R17, R16.reuse ;  /* 0x0000001011117220 */ /* 0x088fe20000400000 */
[----:B------:R-:W-:-:S03]  /*7f90*/  FMUL R12, R3, R16 ;  /* 0x00000010030c7220 */ /* 0x000fc60000400000 */
[-C--:B----4-:R-:W-:Y:S01]  /*7fa0*/  FFMA R3, R8, R15.reuse, -R17 ;  /* 0x0000000f08037223 */ /* 0x090fe20000000811 */
[----:B------:R-:W-:-:S03]  /*7fb0*/  FFMA R9, R9, R15, -R12 ;  /* 0x0000000f09097223 */ /* 0x000fc6000000080c */
[C---:B------:R-:W-:Y:S01]  /*7fc0*/  FMUL R17, R49.reuse, R3 ;  /* 0x0000000331117220 */ /* 0x040fe20000400000 */
[-C--:B------:R-:W-:Y:S01]  /*7fd0*/  FMUL R12, R49, R9.reuse ;  /* 0x00000009310c7220 */ /* 0x080fe20000400000 */
[----:B------:R-:W-:Y:S02]  /*7fe0*/  FADD R8, R7, -R0 ;  /* 0x8000000007087221 */ /* 0x000fe40000000000 */
[C---:B------:R-:W-:Y:S01]  /*7ff0*/  FFMA R17, R50.reuse, R9, -R17 ;  /* 0x0000000932117223 */ /* 0x040fe20000000811 */
[----:B------:R-:W-:Y:S01]  /*8000*/  FFMA R19, R50, R3, R12 ;  /* 0x0000000332137223 */ /* 0x000fe2000000000c */
[----:B------:R-:W-:Y:S06]  /*8010*/  @P0 BRA `(.L_x_94) ;  /* 0x0000000000100947 */ /* 0x000fec0003800000 */
[----:B------:R-:W-:Y:S02]  /*8020*/  MOV R0, R23 ;  /* 0x0000001700007202 */ /* 0x000fe40000000f00 */
[----:B------:R-:W-:-:S07]  /*8030*/  MOV R54, 0x8050 ;  /* 0x0000805000367802 */ /* 0x000fce0000000f00 */
[----:B------:R-:W-:Y:S05]  /*8040*/  CALL.REL.NOINC `($__internal_0_$__cuda_sm20_rcp_rn_f32_slowpath) ;  /* 0x0000000000987944 */ /* 0x000fea0003c00000 */
[----:B------:R-:W-:Y:S05]  /*8050*/  BRA `(.L_x_95) ;  /* 0x0000000000107947 */ /* 0x000fea0003800000 */
.L_x_94:
[----:B------:R-:W0:Y:S02]  /*8060*/  MUFU.RCP R12, R23 ;  /* 0x00000017000c7308 */ /* 0x000e240000001000 */
[----:B0-----:R-:W-:-:S04]  /*8070*/  FFMA R0, R23, R12, -1 ;  /* 0xbf80000017007423 */ /* 0x001fc8000000000c */
[----:B------:R-:W-:-:S04]  /*8080*/  FADD.FTZ R3, -R0, -RZ ;  /* 0x800000ff00037221 */ /* 0x000fc80000010100 */
[----:B------:R-:W-:-:S07]  /*8090*/  FFMA R12, R12, R3, R12 ;  /* 0x000000030c0c7223 */ /* 0x000fce000000000c */
.L_x_95:
[----:B------:R-:W0:Y:S08]  /*80a0*/  LDC.64 R22, c[0x0][0x3a8] ;  /* 0x0000ea00ff167b82 */ /* 0x000e300000000a00 */
[----:B------:R-:W1:Y:S08]  /*80b0*/  LDC.64 R24, c[0x0][0x388] ;  /* 0x0000e200ff187b82 */ /* 0x000e700000000a00 */
[----:B------:R-:W2:Y:S01]  /*80c0*/  LDC.64 R26, c[0x0][0x380] ;  /* 0x0000e000ff1a7b82 */ /* 0x000ea20000000a00 */
[----:B0-----:R-:W-:-:S04]  /*80d0*/  IMAD.WIDE.U32 R20, R10, 0x4, R22 ;  /* 0x000000040a147825 */ /* 0x001fc800078e0016 */
[C---:B------:R-:W-:Y:S02]  /*80e0*/  IMAD.WIDE.U32 R22, R6.reuse, 0x4, R22 ;  /* 0x0000000406167825 */ /* 0x040fe400078e0016 */
[----:B------:R-:W3:Y:S04]  /*80f0*/  LDG.E R20, desc[UR6][R20.64] ;  /* 0x0000000614147981 */ /* 0x000ee8000c1e1900 */
[----:B------:R-:W4:Y:S01]  /*8100*/  LDG.E R23, desc[UR6][R22.64] ;  /* 0x0000000616177981 */ /* 0x000f22000c1e1900 */
[----:B------:R-:W-:Y:S01]  /*8110*/  FMUL R3, R13, R16 ;  /* 0x000000100d037220 */ /* 0x000fe20000400000 */
[----:B-1----:R-:W-:-:S04]  /*8120*/  IMAD.WIDE.U32 R24, R6, 0x18, R24 ;  /* 0x0000001806187825 */ /* 0x002fc800078e0018 */
[C---:B------:R-:W-:Y:S01]  /*8130*/  FMUL R17, R34.reuse, R17 ;  /* 0x0000001122117220 */ /* 0x040fe20000400000 */
[----:B------:R-:W-:Y:S01]  /*8140*/  FMUL R19, R34, R19 ;  /* 0x0000001322137220 */ /* 0x000fe20000400000 */
[----:B------:R-:W-:Y:S01]  /*8150*/  FMUL R3, R3, R38 ;  /* 0x0000002603037220 */ /* 0x000fe20000400000 */
[----:B--2---:R-:W-:-:S04]  /*8160*/  IMAD.WIDE.U32 R26, R6, 0x18, R26 ;  /* 0x00000018061a7825 */ /* 0x004fc800078e001a */
[-C--:B------:R-:W-:Y:S01]  /*8170*/  FMUL R5, R5, R3.reuse ;  /* 0x0000000305057220 */ /* 0x080fe20000400000 */
[----:B------:R-:W-:Y:S01]  /*8180*/  FMUL R2, R2, R3 ;  /* 0x0000000302027220 */ /* 0x000fe20000400000 */
[----:B------:R-:W-:-:S04]  /*8190*/  IMAD.WIDE.U32 R24, R10, 0x8, R24 ;  /* 0x000000080a187825 */ /* 0x000fc800078e0018 */
[----:B------:R-:W-:Y:S01]  /*81a0*/  IMAD.WIDE.U32 R26, R10, 0x8, R26 ;  /* 0x000000080a1a7825 */ /* 0x000fe200078e001a */
[----:B------:R-:W-:Y:S04]  /*81b0*/  REDG.E.ADD.F32.FTZ.RN.STRONG.GPU desc[UR6][R24.64], R17 ;  /* 0x00000011180079a6 */ /* 0x000fe8000c12f306 */
[----:B------:R-:W-:Y:S01]  /*81c0*/  REDG.E.ADD.F32.FTZ.RN.STRONG.GPU desc[UR6][R24.64+0x4], R19 ;  /* 0x00000413180079a6 */ /* 0x000fe2000c12f306 */
[----:B---3--:R-:W-:-:S04]  /*81d0*/  FMUL R0, R13, R20 ;  /* 0x000000140d007220 */ /* 0x008fc80000400000 */
[----:B------:R-:W-:Y:S01]  /*81e0*/  FFMA R0, R15, R38, R0 ;  /* 0x000000260f007223 */ /* 0x000fe20000000000 */
[----:B----4-:R-:W-:-:S03]  /*81f0*/  FMUL R16, R16, R23 ;  /* 0x0000001710107220 */ /* 0x010fc60000400000 */
[-C--:B------:R-:W-:Y:S01]  /*8200*/  FFMA R5, R4, R0.reuse, R5 ;  /* 0x0000000004057223 */ /* 0x080fe20000000005 */
[----:B------:R-:W-:-:S03]  /*8210*/  FFMA R61, R61, R0, R2 ;  /* 0x000000003d3d7223 */ /* 0x000fc60000000002 */
[-C--:B------:R-:W-:Y:S01]  /*8220*/  FFMA R5, R14, R16.reuse, R5 ;  /* 0x000000100e057223 */ /* 0x080fe20000000005 */
[----:B------:R-:W-:-:S03]  /*8230*/  FFMA R61, R8, R16, R61 ;  /* 0x00000010083d7223 */ /* 0x000fc6000000003d */
[-C--:B------:R-:W-:Y:S01]  /*8240*/  FMUL R5, R5, R12.reuse ;  /* 0x0000000c05057220 */ /* 0x080fe20000400000 */
[----:B------:R-:W-:-:S03]  /*8250*/  FMUL R61, R61, R12 ;  /* 0x0000000c3d3d7220 */ /* 0x000fc60000400000 */
[C---:B------:R-:W-:Y:S01]  /*8260*/  FMUL R5, R34.reuse, R5 ;  /* 0x0000000522057220 */ /* 0x040fe20000400000 */
[----:B------:R-:W-:-:S04]  /*8270*/  FMUL R61, R34, R61 ;  /* 0x0000003d223d7220 */ /* 0x000fc80000400000 */
[----:B------:R-:W-:Y:S04]  /*8280*/  REDG.E.ADD.F32.FTZ.RN.STRONG.GPU desc[UR6][R26.64], R5 ;  /* 0x000000051a0079a6 */ /* 0x000fe8000c12f306 */
[----:B------:R-:W-:Y:S01]  /*8290*/  REDG.E.ADD.F32.FTZ.RN.STRONG.GPU desc[UR6][R26.64+0x4], R61 ;  /* 0x0000043d1a0079a6 */ /* 0x000fe2000c12f306 */
[----:B------:R-:W-:Y:S05]  /*82a0*/  EXIT ;  /* 0x000000000000794d */ /* 0x000fea0003800000 */
        .weak           $__internal_0_$__cuda_sm20_rcp_rn_f32_slowpath
        .type           $__internal_0_$__cuda_sm20_rcp_rn_f32_slowpath,@function
        .size           $__internal_0_$__cuda_sm20_rcp_rn_f32_slowpath,($__internal_1_$__cuda_sm20_sqrt_rn_f32_slowpath - $__internal_0_$__cuda_sm20_rcp_rn_f32_slowpath)
$__internal_0_$__cuda_sm20_rcp_rn_f32_slowpath:
[----:B------:R-:W-:-:S04]  /*82b0*/  SHF.L.U32 R3, R0, 0x1, RZ ;  /* 0x0000000100037819 */ /* 0x000fc800000006ff */
[----:B------:R-:W-:-:S04]  /*82c0*/  SHF.R.U32.HI R3, RZ, 0x18, R3 ;  /* 0x00000018ff037819 */ /* 0x000fc80000011603 */
[----:B------:R-:W-:-:S13]  /*82d0*/  ISETP.NE.U32.AND P0, PT, R3, RZ, PT ;  /* 0x000000ff0300720c */ /* 0x000fda0003f05070 */
[----:B------:R-:W-:Y:S05]  /*82e0*/  @P0 BRA `(.L_x_96) ;  /* 0x00000000002c0947 */ /* 0x000fea0003800000 */
[----:B------:R-:W-:-:S04]  /*82f0*/  SHF.L.U32 R3, R0, 0x1, RZ ;  /* 0x0000000100037819 */ /* 0x000fc800000006ff */
[----:B------:R-:W-:-:S13]  /*8300*/  ISETP.NE.AND P0, PT, R3, RZ, PT ;  /* 0x000000ff0300720c */ /* 0x000fda0003f05270 */
[----:B------:R2:W3:Y:S01]  /*8310*/  @!P0 MUFU.RCP R12, R0 ;  /* 0x00000000000c8308 */ /* 0x0004e20000001000 */
[----:B------:R-:W-:Y:S05]  /*8320*/  @!P0 BRA `(.L_x_97) ;  /* 0x0000000000a48947 */ /* 0x000fea0003800000 */
[----:B------:R-:W-:-:S04]  /*8330*/  FFMA R3, R0, 1.84467440737095516160e+19, RZ ;  /* 0x5f80000000037823 */ /* 0x000fc800000000ff */
[----:B--2---:R-:W0:Y:S02]  /*8340*/  MUFU.RCP R0, R3 ;  /* 0x0000000300007308 */ /* 0x004e240000001000 */
[----:B0-----:R-:W-:-:S04]  /*8350*/  FFMA R7, R3, R0, -1 ;  /* 0xbf80000003077423 */ /* 0x001fc80000000000 */
[----:B------:R-:W-:-:S04]  /*8360*/  FADD.FTZ R7, -R7, -RZ ;  /* 0x800000ff07077221 */ /* 0x000fc80000010100 */
[----:B------:R-:W-:-:S04]  /*8370*/  FFMA R0, R0, R7, R0 ;  /* 0x0000000700007223 */ /* 0x000fc80000000000 */
[----:B---3--:R-:W-:Y:S01]  /*8380*/  FFMA R12, R0, 1.84467440737095516160e+19, RZ ;  /* 0x5f800000000c7823 */ /* 0x008fe200000000ff */
[----:B------:R-:W-:Y:S06]  /*8390*/  BRA `(.L_x_97) ;  /* 0x0000000000887947 */ /* 0x000fec0003800000 */
.L_x_96:
[----:B------:R-:W-:-:S04]  /*83a0*/  IADD3 R7, PT, PT, R3, -0xfd, RZ ;  /* 0xffffff0303077810 */ /* 0x000fc80007ffe0ff */
[----:B------:R-:W-:-:S13]  /*83b0*/  ISETP.GT.U32.AND P0, PT, R7, 0x1, PT ;  /* 0x000000010700780c */ /* 0x000fda0003f04070 */
[----:B------:R-:W-:Y:S05]  /*83c0*/  @P0 BRA `(.L_x_98) ;  /* 0x0000000000780947 */ /* 0x000fea0003800000 */
[----:B------:R-:W-:Y:S01]  /*83d0*/  LOP3.LUT R55, R0, 0x7fffff, RZ, 0xc0, !PT ;  /* 0x007fffff00377812 */ /* 0x000fe200078ec0ff */
[----:B------:R-:W-:-:S03]  /*83e0*/  HFMA2 R12, -RZ, RZ, 0, 1.78813934326171875e-07 ;  /* 0x00000003ff0c7431 */ /* 0x000fc600000001ff */
[----:B------:R-:W-:-:S04]  /*83f0*/  LOP3.LUT R55, R55, 0x3f800000, RZ, 0xfc, !PT ;  /* 0x3f80000037377812 */ /* 0x000fc800078efcff */
[----:B------:R-:W0:Y:S01]  /*8400*/  MUFU.RCP R56, R55 ;  /* 0x0000003700387308 */ /* 0x000e220000001000 */
[----:B------:R-:W-:Y:S01]  /*8410*/  SHF.L.U32 R12, R12, R7, RZ ;  /* 0x000000070c0c7219 */ /* 0x000fe200000006ff */
[----:B0-----:R-:W-:-:S04]  /*8420*/  FFMA R11, R55, R56, -1 ;  /* 0xbf800000370b7423 */ /* 0x001fc80000000038 */
[----:B------:R-:W-:-:S04]  /*8430*/  FADD.FTZ R11, -R11, -RZ ;  /* 0x800000ff0b0b7221 */ /* 0x000fc80000010100 */
[CCC-:B------:R-:W-:Y:S01]  /*8440*/  FFMA.RM R9, R56.reuse, R11.reuse, R56.reuse ;  /* 0x0000000b38097223 */ /* 0x1c0fe20000004038 */
[----:B------:R-:W-:-:S04]  /*8450*/  FFMA.RP R56, R56, R11, R56 ;  /* 0x0000000b38387223 */ /* 0x000fc80000008038 */
[C---:B------:R-:W-:Y:S02]  /*8460*/  LOP3.LUT R11, R9.reuse, 0x7fffff, RZ, 0xc0, !PT ;  /* 0x007fffff090b7812 */ /* 0x040fe400078ec0ff */
[----:B------:R-:W-:Y:S02]  /*8470*/  FSETP.NEU.FTZ.AND P0, PT, R9, R56, PT ;  /* 0x000000380900720b */ /* 0x000fe40003f1d000 */
[----:B------:R-:W-:Y:S02]  /*8480*/  LOP3.LUT R11, R11, 0x800000, RZ, 0xfc, !PT ;  /* 0x008000000b0b7812 */ /* 0x000fe400078efcff */
[----:B------:R-:W-:Y:S02]  /*8490*/  SEL R9, RZ, 0xffffffff, !P0 ;  /* 0xffffffffff097807 */ /* 0x000fe40004000000 */
[----:B------:R-:W-:Y:S02]  /*84a0*/  LOP3.LUT R12, R12, R11, RZ, 0xc0, !PT ;  /* 0x0000000b0c0c7212 */ /* 0x000fe400078ec0ff */
[----:B------:R-:W-:-:S02]  /*84b0*/  IADD3 R56, PT, PT, -R9, RZ, RZ ;  /* 0x000000ff09387210 */ /* 0x000fc40007ffe1ff */
[-C--:B------:R-:W-:Y:S02]  /*84c0*/  SHF.R.U32.HI R12, RZ, R7.reuse, R12 ;  /* 0x00000007ff0c7219 */ /* 0x080fe4000001160c */
[----:B------:R-:W-:Y:S02]  /*84d0*/  LOP3.LUT P1, RZ, R56, R7, R11, 0xf8, !PT ;  /* 0x0000000738ff7212 */ /* 0x000fe4000782f80b */
[C---:B------:R-:W-:Y:S02]  /*84e0*/  LOP3.LUT P0, RZ, R12.reuse, 0x1, RZ, 0xc0, !PT ;  /* 0x000000010cff7812 */ /* 0x040fe4000780c0ff */
[----:B------:R-:W-:Y:S02]  /*84f0*/  LOP3.LUT P2, RZ, R12, 0x2, RZ, 0xc0, !PT ;  /* 0x000000020cff7812 */ /* 0x000fe4000784c0ff */
[----:B------:R-:W-:Y:S02]  /*8500*/  IADD3 R12, PT, PT, R3, -0xfc, RZ ;  /* 0xffffff04030c7810 */ /* 0x000fe40007ffe0ff */
[----:B------:R-:W-:-:S02]  /*8510*/  PLOP3.LUT P0, PT, P0, P1, P2, 0xe0, 0x0 ;  /* 0x000000000000781c */ /* 0x000fc40000703c20 */
[----:B------:R-:W-:Y:S02]  /*8520*/  LOP3.LUT P1, RZ, R0, 0x7fffff, RZ, 0xc0, !PT ;  /* 0x007fffff00ff7812 */ /* 0x000fe4000782c0ff */
[----:B------:R-:W-:Y:S02]  /*8530*/  SEL R7, RZ, 0x1, !P0 ;  /* 0x00000001ff077807 */ /* 0x000fe40004000000 */
[----:B------:R-:W-:-:S03]  /*8540*/  SHF.R.U32.HI R11, RZ, R12, R11 ;  /* 0x0000000cff0b7219 */ /* 0x000fc6000001160b */
[----:B------:R-:W-:-:S05]  /*8550*/  IMAD.MOV R7, RZ, RZ, -R7 ;  /* 0x000000ffff077224 */ /* 0x000fca00078e0a07 */
[----:B------:R-:W-:-:S13]  /*8560*/  ISETP.GE.AND P0, PT, R7, RZ, PT ;  /* 0x000000ff0700720c */ /* 0x000fda0003f06270 */
[----:B------:R-:W-:-:S04]  /*8570*/  @!P0 IADD3 R11, PT, PT, R11, 0x1, RZ ;  /* 0x000000010b0b8810 */ /* 0x000fc80007ffe0ff */
[----:B------:R-:W-:-:S04]  /*8580*/  @!P1 SHF.L.U32 R11, R11, 0x1, RZ ;  /* 0x000000010b0b9819 */ /* 0x000fc800000006ff */
[----:B------:R-:W-:Y:S01]  /*8590*/  LOP3.LUT R12, R11, 0x80000000, R0, 0xf8, !PT ;  /* 0x800000000b0c7812 */ /* 0x000fe200078ef800 */
[----:B------:R-:W-:Y:S06]  /*85a0*/  BRA `(.L_x_97) ;  /* 0x0000000000047947 */ /* 0x000fec0003800000 */
.L_x_98:
[----:B------:R0:W1:Y:S02]  /*85b0*/  MUFU.RCP R12, R0 ;  /* 0x00000000000c7308 */ /* 0x0000640000001000 */
.L_x_97:
[----:B------:R-:W-:-:S04]  /*85c0*/  MOV R55, 0x0 ;  /* 0x0000000000377802 */ /* 0x000fc80000000f00 */
[----:B0123--:R-:W-:Y:S05]  /*85d0*/  RET.REL.NODEC R54 `(nonsingd_kernel) ;  /* 0xffffff7836887950 */ /* 0x00ffea0003c3ffff */
        .weak           $__internal_1_$__cuda_sm20_sqrt_rn_f32_slowpath
        .type           $__internal_1_$__cuda_sm20_sqrt_rn_f32_slowpath,@function
        .size           $__internal_1_$__cuda_sm20_sqrt_rn_f32_slowpath,($__internal_2_$__cuda_sm3x_div_rn_noftz_f32_slowpath - $__internal_1_$__cuda_sm20_sqrt_rn_f32_slowpath)
$__internal_1_$__cuda_sm20_sqrt_rn_f32_slowpath:
[----:B------:R-:W-:-:S13]  /*85e0*/  LOP3.LUT P0, RZ, R3, 0x7fffffff, RZ, 0xc0, !PT ;  /* 0x7fffffff03ff7812 */ /* 0x000fda000780c0ff */
[----:B------:R-:W-:Y:S01]  /*85f0*/  @!P0 MOV R4, R3 ;  /* 0x0000000300048202 */ /* 0x000fe20000000f00 */
[----:B------:R-:W-:Y:S06]  /*8600*/  @!P0 BRA `(.L_x_99) ;  /* 0x0000000000448947 */ /* 0x000fec0003800000 */
[----:B------:R-:W-:-:S13]  /*8610*/  FSETP.GEU.FTZ.AND P0, PT, R3, RZ, PT ;  /* 0x000000ff0300720b */ /* 0x000fda0003f1e000 */
[----:B------:R-:W-:Y:S01]  /*8620*/  @!P0 MOV R4, 0x7fffffff ;  /* 0x7fffffff00048802 */ /* 0x000fe20000000f00 */
[----:B------:R-:W-:Y:S06]  /*8630*/  @!P0 BRA `(.L_x_99) ;  /* 0x0000000000388947 */ /* 0x000fec0003800000 */
[----:B------:R-:W-:-:S13]  /*8640*/  FSETP.GTU.FTZ.AND P0, PT, |R3|, +INF , PT ;  /* 0x7f8000000300780b */ /* 0x000fda0003f1c200 */
[----:B------:R-:W-:Y:S01]  /*8650*/  @P0 FADD.FTZ R4, R3, 1 ;  /* 0x3f80000003040421 */ /* 0x000fe20000010000 */
[----:B------:R-:W-:Y:S06]  /*8660*/  @P0 BRA `(.L_x_99) ;  /* 0x00000000002c0947 */ /* 0x000fec0003800000 */
[----:B------:R-:W-:-:S13]  /*8670*/  FSETP.NEU.FTZ.AND P0, PT, |R3|, +INF , PT ;  /* 0x7f8000000300780b */ /* 0x000fda0003f1d200 */
[----:B------:R-:W-:Y:S01]  /*8680*/  @!P0 IMAD.MOV.U32 R4, RZ, RZ, R3 ;  /* 0x000000ffff048224 */ /* 0x000fe200078e0003 */
[----:B------:R-:W-:Y:S06]  /*8690*/  @!P0 BRA `(.L_x_99) ;  /* 0x0000000000208947 */ /* 0x000fec0003800000 */
[----:B------:R-:W-:-:S04]  /*86a0*/  FFMA R3, R3, 1.84467440737095516160e+19, RZ ;  /* 0x5f80000003037823 */ /* 0x000fc800000000ff */
[----:B------:R-:W0:Y:S02]  /*86b0*/  MUFU.RSQ R4, R3 ;  /* 0x0000000300047308 */ /* 0x000e240000001400 */
[----:B0-----:R-:W-:Y:S01]  /*86c0*/  FMUL.FTZ R10, R3, R4 ;  /* 0x00000004030a7220 */ /* 0x001fe20000410000 */
[----:B------:R-:W-:-:S03]  /*86d0*/  FMUL.FTZ R4, R4, 0.5 ;  /* 0x3f00000004047820 */ /* 0x000fc60000410000 */
[----:B------:R-:W-:-:S04]  /*86e0*/  FADD.FTZ R5, -R10, -RZ ;  /* 0x800000ff0a057221 */ /* 0x000fc80000010100 */
[----:B------:R-:W-:-:S04]  /*86f0*/  FFMA R5, R10, R5, R3 ;  /* 0x000000050a057223 */ /* 0x000fc80000000003 */
[----:B------:R-:W-:-:S04]  /*8700*/  FFMA R4, R5, R4, R10 ;  /* 0x0000000405047223 */ /* 0x000fc8000000000a */
[----:B------:R-:W-:-:S07]  /*8710*/  FMUL.FTZ R4, R4, 2.3283064365386962891e-10 ;  /* 0x2f80000004047820 */ /* 0x000fce0000410000 */
.L_x_99:
[----:B------:R-:W-:Y:S01]  /*8720*/  HFMA2 R5, -RZ, RZ, 0, 0 ;  /* 0x00000000ff057431 */ /* 0x000fe200000001ff */
[----:B------:R-:W-:Y:S02]  /*8730*/  MOV R34, R4 ;  /* 0x0000000400227202 */ /* 0x000fe40000000f00 */
[----:B------:R-:W-:-:S04]  /*8740*/  MOV R4, R7 ;  /* 0x0000000700047202 */ /* 0x000fc80000000f00 */
[----:B------:R-:W-:Y:S05]  /*8750*/  RET.REL.NODEC R4 `(nonsingd_kernel) ;  /* 0xffffff7804287950 */ /* 0x000fea0003c3ffff */
        .weak           $__internal_2_$__cuda_sm3x_div_rn_noftz_f32_slowpath
        .type           $__internal_2_$__cuda_sm3x_div_rn_noftz_f32_slowpath,@function
        .size           $__internal_2_$__cuda_sm3x_div_rn_noftz_f32_slowpath,(.L_x_280 - $__internal_2_$__cuda_sm3x_div_rn_noftz_f32_slowpath)
$__internal_2_$__cuda_sm3x_div_rn_noftz_f32_slowpath:
[----:B------:R-:W-:Y:S02]  /*8760*/  SHF.R.U32.HI R55, RZ, 0x17, R3 ;  /* 0x00000017ff377819 */ /* 0x000fe40000011603 */
[----:B------:R-:W-:Y:S02]  /*8770*/  SHF.R.U32.HI R56, RZ, 0x17, R0 ;  /* 0x00000017ff387819 */ /* 0x000fe40000011600 */
[----:B------:R-:W-:Y:S02]  /*8780*/  LOP3.LUT R55, R55, 0xff, RZ, 0xc0, !PT ;  /* 0x000000ff37377812 */ /* 0x000fe400078ec0ff */
[----:B------:R-:W-:Y:S02]  /*8790*/  LOP3.LUT R56, R56, 0xff, RZ, 0xc0, !PT ;  /* 0x000000ff38387812 */ /* 0x000fe400078ec0ff */
[----:B------:R-:W-:Y:S02]  /*87a0*/  IADD3 R57, PT, PT, R55, -0x1, RZ ;  /* 0xffffffff37397810 */ /* 0x000fe40007ffe0ff */
[----:B------:R-:W-:-:S02]  /*87b0*/  IADD3 R58, PT, PT, R56, -0x1, RZ ;  /* 0xffffffff383a7810 */ /* 0x000fc40007ffe0ff */
[----:B------:R-:W-:-:S04]  /*87c0*/  ISETP.GT.U32.AND P0, PT, R57, 0xfd, PT ;  /* 0x000000fd3900780c */ /* 0x000fc80003f04070 */
[----:B------:R-:W-:-:S13]  /*87d0*/  ISETP.GT.U32.OR P0, PT, R58, 0xfd, P0 ;  /* 0x000000fd3a00780c */ /* 0x000fda0000704470 */
[----:B------:R-:W-:Y:S01]  /*87e0*/  @!P0 MOV R59, RZ ;  /* 0x000000ff003b8202 */ /* 0x000fe20000000f00 */
[----:B------:R-:W-:Y:S06]  /*87f0*/  @!P0 BRA `(.L_x_100) ;  /* 0x00000000005c8947 */ /* 0x000fec0003800000 */
[----:B------:R-:W-:Y:S02]  /*8800*/  FSETP.GTU.FTZ.AND P0, PT, |R0|, +INF , PT ;  /* 0x7f8000000000780b */ /* 0x000fe40003f1c200 */
[----:B------:R-:W-:-:S04]  /*8810*/  FSETP.GTU.FTZ.AND P1, PT, |R3|, +INF , PT ;  /* 0x7f8000000300780b */ /* 0x000fc80003f3c200 */
[----:B------:R-:W-:-:S13]  /*8820*/  PLOP3.LUT P0, PT, P0, P1, PT, 0xf8, 0x8f ;  /* 0x00000000008f781c */ /* 0x000fda0000703f70 */
[----:B------:R-:W-:Y:S05]  /*8830*/  @P0 BRA `(.L_x_101) ;  /* 0x0000000400480947 */ /* 0x000fea0003800000 */
[----:B------:R-:W-:-:S13]  /*8840*/  LOP3.LUT P0, RZ, R3, 0x7fffffff, R0, 0xc8, !PT ;  /* 0x7fffffff03ff7812 */ /* 0x000fda000780c800 */
[----:B------:R-:W-:Y:S05]  /*8850*/  @!P0 BRA `(.L_x_102) ;  /* 0x0000000400388947 */ /* 0x000fea0003800000 */
[C---:B------:R-:W-:Y:S02]  /*8860*/  FSETP.NEU.FTZ.AND P2, PT, |R0|.reuse, +INF , PT ;  /* 0x7f8000000000780b */ /* 0x040fe40003f5d200 */
[----:B------:R-:W-:Y:S02]  /*8870*/  FSETP.NEU.FTZ.AND P1, PT, |R3|, +INF , PT ;  /* 0x7f8000000300780b */ /* 0x000fe40003f3d200 */
[----:B------:R-:W-:-:S11]  /*8880*/  FSETP.NEU.FTZ.AND P0, PT, |R0|, +INF , PT ;  /* 0x7f8000000000780b */ /* 0x000fd60003f1d200 */
[----:B------:R-:W-:Y:S05]  /*8890*/  @!P1 BRA !P2, `(.L_x_102) ;  /* 0x0000000400289947 */ /* 0x000fea0005000000 */
[----:B------:R-:W-:-:S04]  /*88a0*/  LOP3.LUT P2, RZ, R0, 0x7fffffff, RZ, 0xc0, !PT ;  /* 0x7fffffff00ff7812 */ /* 0x000fc8000784c0ff */
[----:B------:R-:W-:-:S13]  /*88b0*/  PLOP3.LUT P1, PT, P1, P2, PT, 0x2f, 0xf2 ;  /* 0x0000000000f2781c */ /* 0x000fda0000f24577 */
[----:B------:R-:W-:Y:S05]  /*88c0*/  @P1 BRA `(.L_x_103) ;  /* 0x0000000400141947 */ /* 0x000fea0003800000 */
[----:B------:R-:W-:-:S04]  /*88d0*/  LOP3.LUT P1, RZ, R3, 0x7fffffff, RZ, 0xc0, !PT ;  /* 0x7fffffff03ff7812 */ /* 0x000fc8000782c0ff */
[----:B------:R-:W-:-:S13]  /*88e0*/  PLOP3.LUT P0, PT, P0, P1, PT, 0x2f, 0xf2 ;  /* 0x0000000000f2781c */ /* 0x000fda0000702577 */
[----:B------:R-:W-:Y:S05]  /*88f0*/  @P0 BRA `(.L_x_104) ;  /* 0x0000000000fc0947 */ /* 0x000fea0003800000 */
[----:B------:R-:W-:Y:S02]  /*8900*/  ISETP.GE.AND P0, PT, R58, RZ, PT ;  /* 0x000000ff3a00720c */ /* 0x000fe40003f06270 */
[----:B------:R-:W-:-:S11]  /*8910*/  ISETP.GE.AND P1, PT, R57, RZ, PT ;  /* 0x000000ff3900720c */ /* 0x000fd60003f26270 */
[----:B------:R-:W-:Y:S01]  /*8920*/  @P0 IMAD.MOV.U32 R59, RZ, RZ, RZ ;  /* 0x000000ffff3b0224 */ /* 0x000fe200078e00ff */
[----:B------:R-:W-:Y:S01]  /*8930*/  @!P0 MOV R59, 0xffffffc0 ;  /* 0xffffffc0003b8802 */ /* 0x000fe20000000f00 */
[----:B------:R-:W-:Y:S01]  /*8940*/  @!P0 FFMA R0, R0, 1.84467440737095516160e+19, RZ ;  /* 0x5f80000000008823 */ /* 0x000fe200000000ff */
[----:B------:R-:W-:Y:S02]  /*8950*/  @!P1 FFMA R3, R3, 1.84467440737095516160e+19, RZ ;  /* 0x5f80000003039823 */ /* 0x000fe400000000ff */
[----:B------:R-:W-:-:S07]  /*8960*/  @!P1 IADD3 R59, PT, PT, R59, 0x40, RZ ;  /* 0x000000403b3b9810 */ /* 0x000fce0007ffe0ff */
.L_x_100:
[----:B------:R-:W-:-:S04]  /*8970*/  LEA R58, R55, 0xc0800000, 0x17 ;  /* 0xc0800000373a7811 */ /* 0x000fc800078eb8ff */
[----:B------:R-:W-:Y:S02]  /*8980*/  IADD3 R69, PT, PT, -R58, R3, RZ ;  /* 0x000000033a457210 */ /* 0x000fe40007ffe1ff */
[----:B------:R-:W-:Y:S02]  /*8990*/  IADD3 R58, PT, PT, R56, -0x7f, RZ ;  /* 0xffffff81383a7810 */ /* 0x000fe40007ffe0ff */
[----:B------:R-:W0:Y:S01]  /*89a0*/  MUFU.RCP R68, R69 ;  /* 0x0000004500447308 */ /* 0x000e220000001000 */
[----:B------:R-:W-:Y:S02]  /*89b0*/  FADD.FTZ R57, -R69, -RZ ;  /* 0x800000ff45397221 */ /* 0x000fe40000010100 */
[C---:B------:R-:W-:Y:S01]  /*89c0*/  IMAD R56, R58.reuse, -0x800000, R0 ;  /* 0xff8000003a387824 */ /* 0x040fe200078e0200 */
[----:B------:R-:W-:-:S04]  /*89d0*/  IADD3 R58, PT, PT, R58, 0x7f, -R55 ;  /* 0x0000007f3a3a7810 */ /* 0x000fc80007ffe837 */
[----:B------:R-:W-:Y:S01]  /*89e0*/  IADD3 R58, PT, PT, R58, R59, RZ ;  /* 0x0000003b3a3a7210 */ /* 0x000fe20007ffe0ff */
[----:B0-----:R-:W-:-:S04]  /*89f0*/  FFMA R3, R68, R57, 1 ;  /* 0x3f80000044037423 */ /* 0x001fc80000000039 */
[----:B------:R-:W-:-:S04]  /*8a00*/  FFMA R3, R68, R3, R68 ;  /* 0x0000000344037223 */ /* 0x000fc80000000044 */
[----:B------:R-:W-:-:S04]  /*8a10*/  FFMA R68, R56, R3, RZ ;  /* 0x0000000338447223 */ /* 0x000fc800000000ff */
[----:B------:R-:W-:-:S04]  /*8a20*/  FFMA R0, R57, R68, R56 ;  /* 0x0000004439007223 */ /* 0x000fc80000000038 */
[----:B------:R-:W-:-:S04]  /*8a30*/  FFMA R0, R3, R0, R68 ;  /* 0x0000000003007223 */ /* 0x000fc80000000044 */
[----:B------:R-:W-:-:S04]  /*8a40*/  FFMA R55, R57, R0, R56 ;  /* 0x0000000039377223 */ /* 0x000fc80000000038 */
[----:B------:R-:W-:-:S05]  /*8a50*/  FFMA R59, R3, R55, R0 ;  /* 0x00000037033b7223 */ /* 0x000fca0000000000 */
[----:B------:R-:W-:-:S04]  /*8a60*/  SHF.R.U32.HI R57, RZ, 0x17, R59 ;  /* 0x00000017ff397819 */ /* 0x000fc8000001163b */
[----:B------:R-:W-:-:S04]  /*8a70*/  LOP3.LUT R57, R57, 0xff, RZ, 0xc0, !PT ;  /* 0x000000ff39397812 */ /* 0x000fc800078ec0ff */
[----:B------:R-:W-:-:S05]  /*8a80*/  IADD3 R56, PT, PT, R57, R58, RZ ;  /* 0x0000003a39387210 */ /* 0x000fca0007ffe0ff */
[----:B------:R-:W-:-:S05]  /*8a90*/  VIADD R57, R56, 0xffffffff ;  /* 0xffffffff38397836 */ /* 0x000fca0000000000 */
[----:B------:R-:W-:-:S13]  /*8aa0*/  ISETP.GE.U32.AND P0, PT, R57, 0xfe, PT ;  /* 0x000000fe3900780c */ /* 0x000fda0003f06070 */
[----:B------:R-:W-:Y:S05]  /*8ab0*/  @!P0 BRA `(.L_x_105) ;  /* 0x0000000000808947 */ /* 0x000fea0003800000 */
[----:B------:R-:W-:-:S13]  /*8ac0*/  ISETP.GT.AND P0, PT, R56, 0xfe, PT ;  /* 0x000000fe3800780c */ /* 0x000fda0003f04270 */
[----:B------:R-:W-:Y:S05]  /*8ad0*/  @P0 BRA `(.L_x_106) ;  /* 0x00000000006c0947 */ /* 0x000fea0003800000 */
[----:B------:R-:W-:-:S13]  /*8ae0*/  ISETP.GE.AND P0, PT, R56, 0x1, PT ;  /* 0x000000013800780c */ /* 0x000fda0003f06270 */
[----:B------:R-:W-:Y:S05]  /*8af0*/  @P0 BRA `(.L_x_107) ;  /* 0x0000000000740947 */ /* 0x000fea0003800000 */
[----:B------:R-:W-:Y:S02]  /*8b00*/  ISETP.GE.AND P0, PT, R56, -0x18, PT ;  /* 0xffffffe83800780c */ /* 0x000fe40003f06270 */
[----:B------:R-:W-:-:S11]  /*8b10*/  LOP3.LUT R59, R59, 0x80000000, RZ, 0xc0, !PT ;  /* 0x800000003b3b7812 */ /* 0x000fd600078ec0ff */
[----:B------:R-:W-:Y:S05]  /*8b20*/  @!P0 BRA `(.L_x_107) ;  /* 0x0000000000688947 */ /* 0x000fea0003800000 */
[CCC-:B------:R-:W-:Y:S01]  /*8b30*/  FFMA.RP R58, R3.reuse, R55.reuse, R0.reuse ;  /* 0x00000037033a7223 */ /* 0x1c0fe20000008000 */
[CCC-:B------:R-:W-:Y:S01]  /*8b40*/  FFMA.RM R57, R3.reuse, R55.reuse, R0.reuse ;  /* 0x0000003703397223 */ /* 0x1c0fe20000004000 */
[----:B------:R-:W-:Y:S01]  /*8b50*/  FFMA.RZ R0, R3, R55, R0 ;  /* 0x0000003703007223 */ /* 0x000fe2000000c000 */
[C---:B------:R-:W-:Y:S02]  /*8b60*/  ISETP.NE.AND P2, PT, R56.reuse, RZ, PT ;  /* 0x000000ff3800720c */ /* 0x040fe40003f45270 */
[----:B------:R-:W-:Y:S02]  /*8b70*/  ISETP.NE.AND P1, PT, R56, RZ, PT ;  /* 0x000000ff3800720c */ /* 0x000fe40003f25270 */
[----:B------:R-:W-:Y:S02]  /*8b80*/  LOP3.LUT R0, R0, 0x7fffff, RZ, 0xc0, !PT ;  /* 0x007fffff00007812 */ /* 0x000fe400078ec0ff */
[----:B------:R-:W-:Y:S02]  /*8b90*/  FSETP.NEU.FTZ.AND P0, PT, R58, R57, PT ;  /* 0x000000393a00720b */ /* 0x000fe40003f1d000 */
[----:B------:R-:W-:-:S02]  /*8ba0*/  LOP3.LUT R3, R0, 0x800000, RZ, 0xfc, !PT ;  /* 0x0080000000037812 */ /* 0x000fc400078efcff */
[C---:B------:R-:W-:Y:S02]  /*8bb0*/  IADD3 R0, PT, PT, R56.reuse, 0x20, RZ ;  /* 0x0000002038007810 */ /* 0x040fe40007ffe0ff */
[----:B------:R-:W-:Y:S02]  /*8bc0*/  IADD3 R56, PT, PT, -R56, RZ, RZ ;  /* 0x000000ff38387210 */ /* 0x000fe40007ffe1ff */
[----:B------:R-:W-:Y:S02]  /*8bd0*/  SHF.L.U32 R0, R3, R0, RZ ;  /* 0x0000000003007219 */ /* 0x000fe400000006ff */
[----:B------:R-:W-:Y:S02]  /*8be0*/  SEL R56, R56, RZ, P2 ;  /* 0x000000ff38387207 */ /* 0x000fe40001000000 */
[----:B------:R-:W-:Y:S02]  /*8bf0*/  ISETP.NE.AND P1, PT, R0, RZ, P1 ;  /* 0x000000ff0000720c */ /* 0x000fe40000f25270 */
[----:B------:R-:W-:-:S02]  /*8c00*/  SHF.R.U32.HI R55, RZ, R56, R3 ;  /* 0x00000038ff377219 */ /* 0x000fc40000011603 */
[----:B------:R-:W-:Y:S02]  /*8c10*/  PLOP3.LUT P0, PT, P0, P1, PT, 0xf8, 0x8f ;  /* 0x00000000008f781c */ /* 0x000fe40000703f70 */
[----:B------:R-:W-:Y:S02]  /*8c20*/  SHF.R.U32.HI R3, RZ, 0x1, R55 ;  /* 0x00000001ff037819 */ /* 0x000fe40000011637 */
[----:B------:R-:W-:-:S04]  /*8c30*/  SEL R0, RZ, 0x1, !P0 ;  /* 0x00000001ff007807 */ /* 0x000fc80004000000 */
[----:B------:R-:W-:-:S04]  /*8c40*/  LOP3.LUT R0, R0, 0x1, R3, 0xf8, !PT ;  /* 0x0000000100007812 */ /* 0x000fc800078ef803 */
[----:B------:R-:W-:-:S04]  /*8c50*/  LOP3.LUT R0, R0, R55, RZ, 0xc0, !PT ;  /* 0x0000003700007212 */ /* 0x000fc800078ec0ff */
[----:B------:R-:W-:-:S04]  /*8c60*/  IADD3 R0, PT, PT, R3, R0, RZ ;  /* 0x0000000003007210 */ /* 0x000fc80007ffe0ff */
[----:B------:R-:W-:Y:S01]  /*8c70*/  LOP3.LUT R59, R0, R59, RZ, 0xfc, !PT ;  /* 0x0000003b003b7212 */ /* 0x000fe200078efcff */
[----:B------:R-:W-:Y:S06]  /*8c80*/  BRA `(.L_x_107) ;  /* 0x0000000000107947 */ /* 0x000fec0003800000 */
.L_x_106:
[----:B------:R-:W-:-:S04]  /*8c90*/  LOP3.LUT R59, R59, 0x80000000, RZ, 0xc0, !PT ;  /* 0x800000003b3b7812 */ /* 0x000fc800078ec0ff */
[----:B------:R-:W-:Y:S01]  /*8ca0*/  LOP3.LUT R59, R59, 0x7f800000, RZ, 0xfc, !PT ;  /* 0x7f8000003b3b7812 */ /* 0x000fe200078efcff */
[----:B------:R-:W-:Y:S06]  /*8cb0*/  BRA `(.L_x_107) ;  /* 0x0000000000047947 */ /* 0x000fec0003800000 */
.L_x_105:
[----:B------:R-:W-:-:S07]  /*8cc0*/  LEA R59, R58, R59, 0x17 ;  /* 0x0000003b3a3b7211 */ /* 0x000fce00078eb8ff */
.L_x_107:
[----:B------:R-:W-:Y:S01]  /*8cd0*/  MOV R0, R59 ;  /* 0x0000003b00007202 */ /* 0x000fe20000000f00 */
[----:B------:R-:W-:Y:S06]  /*8ce0*/  BRA `(.L_x_108) ;  /* 0x0000000000207947 */ /* 0x000fec0003800000 */
.L_x_104:
[----:B------:R-:W-:-:S04]  /*8cf0*/  LOP3.LUT R0, R3, 0x80000000, R0, 0x48, !PT ;  /* 0x8000000003007812 */ /* 0x000fc800078e4800 */
[----:B------:R-:W-:Y:S01]  /*8d00*/  LOP3.LUT R0, R0, 0x7f800000, RZ, 0xfc, !PT ;  /* 0x7f80000000007812 */ /* 0x000fe200078efcff */
[----:B------:R-:W-:Y:S06]  /*8d10*/  BRA `(.L_x_108) ;  /* 0x0000000000147947 */ /* 0x000fec0003800000 */
.L_x_103:
[----:B------:R-:W-:Y:S01]  /*8d20*/  LOP3.LUT R0, R3, 0x80000000, R0, 0x48, !PT ;  /* 0x8000000003007812 */ /* 0x000fe200078e4800 */
[----:B------:R-:W-:Y:S06]  /*8d30*/  BRA `(.L_x_108) ;  /* 0x00000000000c7947 */ /* 0x000fec0003800000 */
.L_x_102:
[----:B------:R-:W0:Y:S01]  /*8d40*/  MUFU.RSQ R0, -QNAN ;  /* 0xffc0000000007908 */ /* 0x000e220000001400 */
[----:B------:R-:W-:Y:S05]  /*8d50*/  BRA `(.L_x_108) ;  /* 0x0000000000047947 */ /* 0x000fea0003800000 */
.L_x_101:
[----:B------:R-:W-:-:S07]  /*8d60*/  FADD.FTZ R0, R0, R3 ;  /* 0x0000000300007221 */ /* 0x000fce0000010000 */
.L_x_108:
[----:B------:R-:W-:-:S04]  /*8d70*/  HFMA2 R55, -RZ, RZ, 0, 0 ;  /* 0x00000000ff377431 */ /* 0x000fc800000001ff */
[----:B0-----:R-:W-:Y:S05]  /*8d80*/  RET.REL.NODEC R54 `(nonsingd_kernel) ;  /* 0xffffff70369c7950 */ /* 0x001fea0003c3ffff */
.L_x_109:
[----:B------:R-:W-:-:S00]  /*8d90*/  BRA `(.L_x_109) ;  /* 0xfffffffc00fc7947 */ /* 0x000fc0000383ffff */
[----:B------:R-:W-:-:S00]  /*8da0*/  NOP ;  /* 0x0000000000007918 */ /* 0x000fc00000000000 */
        /* <DEDUP_REMOVED lines=13> */
.L_x_280:


//--------------------- .text.ghmatecd_kernel     --------------------------
	.section	.text.ghmatecd_kernel,"ax",@progbits
	.align	128
        .global         ghmatecd_kernel
        .type           ghmatecd_kernel,@function
        .size           ghmatecd_kernel,(.L_x_283 - ghmatecd_kernel)
        .other          ghmatecd_kernel,@"STO_CUDA_ENTRY STV_DEFAULT"
ghmatecd_kernel:
.text.ghmatecd_kernel:
[----:B------:R-:W0:Y:S01]  /*0000*/  LDC R1, c[0x0][0x37c] ;  /* 0x0000df00ff017b82 */ /* 0x000e220000000800 */
[----:B------:R-:W1:Y:S07]  /*0010*/  S2R R62, SR_CTAID.X ;  /* 0x00000000003e7919 */ /* 0x000e6e0000002500 */
[----:B------:R-:W1:Y:S01]  /*0020*/  LDC.64 R2, c[0x0][0x380] ;  /* 0x0000e000ff027b82 */ /* 0x000e620000000a00 */
[----:B------:R-:W2:Y:S01]  /*0030*/  LDCU.64 UR6, c[0x0][0x358] ;  /* 0x00006b00ff0677ac */ /* 0x000ea20008000a00 */
[----:B0-----:R-:W-:-:S06]  /*0040*/  IADD3 R1, PT, PT, R1, -0x20, RZ ;  /* 0xffffffe001017810 */ /* 0x001fcc0007ffe0ff */
[----:B------:R-:W0:Y:S01]  /*0050*/  LDC R9, c[0x0][0x418] ;  /* 0x00010600ff097b82 */ /* 0x000e220000000800 */
[----:B------:R-:W3:Y:S07]  /*0060*/  S2R R39, SR_TID.X ;  /* 0x0000000000277919 */ /* 0x000eee0000002100 */
[----:B------:R-:W3:Y:S01]  /*0070*/  LDC.64 R30, c[0x0][0x3f8] ;  /* 0x0000fe00ff1e7b82 */ /* 0x000ee20000000a00 */
[----:B------:R-:W4:Y:S07]  /*0080*/  S2R R37, SR_TID.Y ;  /* 0x0000000000257919 */ /* 0x000f2e0000002200 */
[----:B------:R-:W4:Y:S01]  /*0090*/  LDC.64 R26, c[0x0][0x388] ;  /* 0x0000e200ff1a7b82 */ /* 0x000f220000000a00 */
[----:B-1----:R-:W-:-:S07]  /*00a0*/  IMAD.WIDE.U32 R2, R62, 0x4, R2 ;  /* 0x000000043e027825 */ /* 0x002fce00078e0002 */
[----:B------:R-:W1:Y:S01]  /*00b0*/  LDC.64 R28, c[0x0][0x390] ;  /* 0x0000e400ff1c7b82 */ /* 0x000e620000000a00 */
[C---:B0-----:R-:W-:Y:S02]  /*00c0*/  IMAD.WIDE R4, R9.reuse, 0x4, R2 ;  /* 0x0000000409047825 */ /* 0x041fe400078e0202 */
[----:B--2---:R-:W2:Y:S05]  /*00d0*/  LDG.E R3, desc[UR6][R2.64] ;  /* 0x0000000602037981 */ /* 0x004eaa000c1e1900 */
[----:B------:R-:W0:Y:S01]  /*00e0*/  LDC.64 R32, c[0x0][0x398] ;  /* 0x0000e600ff207b82 */ /* 0x000e220000000a00 */
[C---:B------:R-:W-:Y:S01]  /*00f0*/  IMAD.WIDE R6, R9.reuse, 0x4, R4 ;  /* 0x0000000409067825 */ /* 0x040fe200078e0204 */
[----:B------:R-:W2:Y:S04]  /*0100*/  LDG.E R21, desc[UR6][R4.64] ;  /* 0x0000000604157981 */ /* 0x000ea8000c1e1900 */
[----:B------:R-:W2:Y:S01]  /*0110*/  LDG.E R35, desc[UR6][R6.64] ;  /* 0x0000000606237981 */ /* 0x000ea2000c1e1900 */
[----:B------:R-:W-:-:S06]  /*0120*/  IMAD.WIDE R8, R9, 0x4, R6 ;  /* 0x0000000409087825 */ /* 0x000fcc00078e0206 */
[----:B------:R-:W2:Y:S01]  /*0130*/  LDG.E R9, desc[UR6][R8.64] ;  /* 0x0000000608097981 */ /* 0x000ea2000c1e1900 */
[----:B---3--:R-:W-:-:S05]  /*0140*/  IMAD.WIDE.U32 R24, R39, 0x4, R30 ;  /* 0x0000000427187825 */ /* 0x008fca00078e001e */
[----:B------:R-:W3:Y:S01]  /*0150*/  LDG.E R34, desc[UR6][R24.64] ;  /* 0x0000000618227981 */ /* 0x000ee2000c1e1900 */
[----:B----4-:R-:W-:Y:S01]  /*0160*/  IMAD.WIDE.U32 R30, R37, 0x4, R30 ;  /* 0x00000004251e7825 */ /* 0x010fe200078e001e */
[----:B------:R-:W4:Y:S05]  /*0170*/  S2R R61, SR_CTAID.Y ;  /* 0x00000000003d7919 */ /* 0x000f2a0000002600 */
[----:B------:R-:W3:Y:S01]  /*0180*/  LDG.E R30, desc[UR6][R30.64] ;  /* 0x000000061e1e7981 */ /* 0x000ee2000c1e1900 */
[----:B--2---:R-:W-:-:S04]  /*0190*/  IMAD.WIDE R10, R3, 0x4, R26 ;  /* 0x00000004030a7825 */ /* 0x004fc800078e021a */
[C---:B------:R-:W-:Y:S01]  /*01a0*/  IMAD.WIDE R16, R21.reuse, 0x4, R26 ;  /* 0x0000000415107825 */ /* 0x040fe200078e021a */
[----:B------:R-:W2:Y:S03]  /*01b0*/  LDG.E R0, desc[UR6][R10.64+-0x4] ;  /* 0xfffffc060a007981 */ /* 0x000ea6000c1e1900 */
[C---:B-1----:R-:W-:Y:S01]  /*01c0*/  IMAD.WIDE R18, R21.reuse, 0x4, R28 ;  /* 0x0000000415127825 */ /* 0x042fe200078e021c */
[----:B------:R-:W2:Y:S03]  /*01d0*/  LDG.E R4, desc[UR6][R16.64+-0x4] ;  /* 0xfffffc0610047981 */ /* 0x000ea6000c1e1900 */
[----:B0-----:R-:W-:Y:S01]  /*01e0*/  IMAD.WIDE R20, R21, 0x4, R32 ;  /* 0x0000000415147825 */ /* 0x001fe200078e0220 */
[----:B------:R0:W2:Y:S03]  /*01f0*/  LDG.E R6, desc[UR6][R18.64+-0x4] ;  /* 0xfffffc0612067981 */ /* 0x0000a6000c1e1900 */
[----:B------:R-:W-:Y:S01]  /*0200*/  IMAD.WIDE R22, R35, 0x4, R26 ;  /* 0x0000000423167825 */ /* 0x000fe200078e021a */
[----:B------:R1:W2:Y:S03]  /*0210*/  LDG.E R7, desc[UR6][R20.64+-0x4] ;  /* 0xfffffc0614077981 */ /* 0x0002a6000c1e1900 */
[C---:B------:R-:W-:Y:S01]  /*0220*/  IMAD.WIDE R12, R3.reuse, 0x4, R28 ;  /* 0x00000004030c7825 */ /* 0x040fe200078e021c */
[----:B------:R4:W2:Y:S01]  /*0230*/  LDG.E R5, desc[UR6][R22.64+-0x4] ;  /* 0xfffffc0616057981 */ /* 0x0008a2000c1e1900 */
[----:B0-----:R-:W0:Y:S02]  /*0240*/  LDC.64 R18, c[0x0][0x3a8] ;  /* 0x0000ea00ff127b82 */ /* 0x001e240000000a00 */
[----:B------:R-:W-:Y:S01]  /*0250*/  IMAD.WIDE R14, R3, 0x4, R32 ;  /* 0x00000004030e7825 */ /* 0x000fe200078e0220 */
[----:B------:R-:W2:Y:S03]  /*0260*/  LDG.E R2, desc[UR6][R12.64+-0x4] ;  /* 0xfffffc060c027981 */ /* 0x000ea6000c1e1900 */
[C---:B------:R-:W-:Y:S01]  /*0270*/  IMAD.WIDE R16, R35.reuse, 0x4, R28 ;  /* 0x0000000423107825 */ /* 0x040fe200078e021c */
[----:B------:R3:W2:Y:S01]  /*0280*/  LDG.E R3, desc[UR6][R14.64+-0x4] ;  /* 0xfffffc060e037981 */ /* 0x0006a2000c1e1900 */
[----:B-1----:R-:W1:Y:S02]  /*0290*/  LDC.64 R20, c[0x0][0x3b0] ;  /* 0x0000ec00ff147b82 */ /* 0x002e640000000a00 */
[----:B----4-:R-:W-:Y:S01]  /*02a0*/  IMAD.WIDE R22, R35, 0x4, R32 ;  /* 0x0000000423167825 */ /* 0x010fe200078e0220 */
[----:B------:R-:W4:Y:S03]  /*02b0*/  LDG.E R8, desc[UR6][R16.64+-0x4] ;  /* 0xfffffc0610087981 */ /* 0x000f26000c1e1900 */
[----:B------:R-:W-:-:S02]  /*02c0*/  IMAD.WIDE R24, R9, 0x4, R26 ;  /* 0x0000000409187825 */ /* 0x000fc400078e021a */
[----:B---3--:R-:W3:Y:S02]  /*02d0*/  LDC.64 R14, c[0x0][0x3a0] ;  /* 0x0000e800ff0e7b82 */ /* 0x008ee40000000a00 */
[C---:B------:R-:W-:Y:S01]  /*02e0*/  IMAD.WIDE R26, R9.reuse, 0x4, R28 ;  /* 0x00000004091a7825 */ /* 0x040fe200078e021c */
[----:B------:R0:W4:Y:S03]  /*02f0*/  LDG.E R10, desc[UR6][R24.64+-0x4] ;  /* 0xfffffc06180a7981 */ /* 0x000126000c1e1900 */
[----:B------:R-:W-:Y:S01]  /*0300*/  IMAD.WIDE R28, R9, 0x4, R32 ;  /* 0x00000004091c7825 */ /* 0x000fe200078e0220 */
[----:B------:R3:W4:Y:S04]  /*0310*/  LDG.E R11, desc[UR6][R26.64+-0x4] ;  /* 0xfffffc061a0b7981 */ /* 0x000728000c1e1900 */
[----:B------:R3:W4:Y:S01]  /*0320*/  LDG.E R9, desc[UR6][R22.64+-0x4] ;  /* 0xfffffc0616097981 */ /* 0x000722000c1e1900 */
[C---:B0-----:R-:W-:Y:S01]  /*0330*/  IMAD.WIDE.U32 R18, R61.reuse, 0x4, R18 ;  /* 0x000000043d127825 */ /* 0x041fe200078e0012 */
[----:B------:R-:W0:Y:S02]  /*0340*/  LDC.64 R24, c[0x0][0x400] ;  /* 0x00010000ff187b82 */ /* 0x000e240000000a00 */
[----:B------:R-:W4:Y:S04]  /*0350*/  LDG.E R12, desc[UR6][R28.64+-0x4] ;  /* 0xfffffc061c0c7981 */ /* 0x000f28000c1e1900 */
[----:B------:R0:W4:Y:S01]  /*0360*/  LDG.E R13, desc[UR6][R18.64] ;  /* 0x00000006120d7981 */ /* 0x000122000c1e1900 */
[----:B-1----:R-:W-:-:S04]  /*0370*/  IMAD.WIDE.U32 R20, R61, 0x4, R20 ;  /* 0x000000043d147825 */ /* 0x002fc800078e0014 */
[----:B---3--:R-:W-:Y:S02]  /*0380*/  IMAD.WIDE.U32 R16, R61, 0x4, R14 ;  /* 0x000000043d107825 */ /* 0x008fe400078e000e */
[----:B------:R-:W3:Y:S04]  /*0390*/  LDG.E R14, desc[UR6][R20.64] ;  /* 0x00000006140e7981 */ /* 0x000ee8000c1e1900 */
[----:B------:R1:W3:Y:S01]  /*03a0*/  LDG.E R15, desc[UR6][R16.64] ;  /* 0x00000006100f7981 */ /* 0x0002e2000c1e1900 */
[----:B------:R-:W-:-:S04]  /*03b0*/  FADD R26, -R34, 1 ;  /* 0x3f800000221a7421 */ /* 0x000fc80000000100 */
[----:B------:R-:W-:Y:S01]  /*03c0*/  FMUL R27, R26, 0.25 ;  /* 0x3e8000001a1b7820 */ /* 0x000fe20000400000 */
[----:B0-----:R-:W-:-:S04]  /*03d0*/  IMAD.WIDE.U32 R22, R39, 0x4, R24 ;  /* 0x0000000427167825 */ /* 0x001fc800078e0018 */
[----:B------:R-:W-:Y:S01]  /*03e0*/  FADD R34, R34, 1 ;  /* 0x3f80000022227421 */ /* 0x000fe20000000000 */
[----:B------:R-:W-:Y:S01]  /*03f0*/  FMUL R19, R26, -0.25 ;  /* 0xbe8000001a137820 */ /* 0x000fe20000400000 */
[----:B------:R0:W5:Y:S02]  /*0400*/  LDG.E R60, desc[UR6][R22.64] ;  /* 0x00000006163c7981 */ /* 0x000164000c1e1900 */
[----:B-1----:R-:W-:Y:S01]  /*0410*/  FMUL R16, R34, 0.25 ;  /* 0x3e80000022107820 */ /* 0x002fe20000400000 */
[----:B------:R-:W-:-:S05]  /*0420*/  IMAD.WIDE.U32 R24, R37, 0x4, R24 ;  /* 0x0000000425187825 */ /* 0x000fca00078e0018 */
[----:B------:R1:W5:Y:S01]  /*0430*/  LDG.E R59, desc[UR6][R24.64] ;  /* 0x00000006183b7981 */ /* 0x000362000c1e1900 */
[----:B------:R-:W-:Y:S01]  /*0440*/  BSSY.RECONVERGENT B0, `(.L_x_110) ;  /* 0x000004c000007945 */ /* 0x000fe20003800200 */
[-C--:B--2---:R-:W-:Y:S01]  /*0450*/  FMUL R17, R4, R27.reuse ;  /* 0x0000001b04117220 */ /* 0x084fe20000400000 */
[----:B------:R-:W-:-:S03]  /*0460*/  FMUL R29, R6, R27 ;  /* 0x0000001b061d7220 */ /* 0x000fc60000400000 */
[----:B------:R-:W-:Y:S01]  /*0470*/  FFMA R20, R0, R19, R17 ;  /* 0x0000001300147223 */ /* 0x000fe20000000011 */
[----:B------:R-:W-:Y:S01]  /*0480*/  FMUL R18, R7, R27 ;  /* 0x0000001b07127220 */ /* 0x000fe20000400000 */
[----:B------:R-:W-:Y:S02]  /*0490*/  FMUL R17, R34, -0.25 ;  /* 0xbe80000022117820 */ /* 0x000fe40000400000 */
[-C--:B------:R-:W-:Y:S01]  /*04a0*/  FFMA R21, R5, R16.reuse, R20 ;  /* 0x0000001005157223 */ /* 0x080fe20000000014 */
[-C--:B------:R-:W-:Y:S01]  /*04b0*/  FFMA R29, R2, R19.reuse, R29 ;  /* 0x00000013021d7223 */ /* 0x080fe2000000001d */
[----:B0-----:R-:W-:Y:S01]  /*04c0*/  FFMA R22, R3, R19, R18 ;  /* 0x0000001303167223 */ /* 0x001fe20000000012 */
[C---:B------:R-:W-:Y:S01]  /*04d0*/  FADD R18, -R30.reuse, 1 ;  /* 0x3f8000001e127421 */ /* 0x040fe20000000100 */
[----:B------:R-:W-:Y:S01]  /*04e0*/  FADD R30, R30, 1 ;  /* 0x3f8000001e1e7421 */ /* 0x000fe20000000000 */
[----:B----4-:R-:W-:Y:S02]  /*04f0*/  FFMA R20, R8, R16, R29 ;  /* 0x0000001008147223 */ /* 0x010fe4000000001d */
[----:B------:R-:W-:Y:S01]  /*0500*/  FMUL R19, R18, 0.25 ;  /* 0x3e80000012137820 */ /* 0x000fe20000400000 */
[----:B------:R-:W-:Y:S01]  /*0510*/  FMUL R27, R30, -0.25 ;  /* 0xbe8000001e1b7820 */ /* 0x000fe20000400000 */
[----:B-1----:R-:W-:-:S03]  /*0520*/  FMUL R25, R18, -0.25 ;  /* 0xbe80000012197820 */ /* 0x002fc60000400000 */
[----:B------:R-:W-:Y:S01]  /*0530*/  FMUL R18, R4, R27 ;  /* 0x0000001b04127220 */ /* 0x000fe20000400000 */
[-C--:B------:R-:W-:Y:S01]  /*0540*/  FFMA R20, R11, R17.reuse, R20 ;  /* 0x000000110b147223 */ /* 0x080fe20000000014 */
[----:B------:R-:W-:Y:S01]  /*0550*/  FFMA R23, R9, R16, R22 ;  /* 0x0000001009177223 */ /* 0x000fe20000000016 */
[-C--:B------:R-:W-:Y:S01]  /*0560*/  FFMA R16, R10, R17.reuse, R21 ;  /* 0x000000110a107223 */ /* 0x080fe20000000015 */
[----:B------:R-:W-:Y:S02]  /*0570*/  FMUL R21, R30, 0.25 ;  /* 0x3e8000001e157820 */ /* 0x000fe40000400000 */
[----:B------:R-:W-:Y:S01]  /*0580*/  FFMA R22, R12, R17, R23 ;  /* 0x000000110c167223 */ /* 0x000fe20000000017 */
[C---:B------:R-:W-:Y:S01]  /*0590*/  FMUL R17, R26.reuse, R19 ;  /* 0x000000131a117220 */ /* 0x040fe20000400000 */
[----:B------:R-:W-:-:S03]  /*05a0*/  FMUL R23, R26, R21 ;  /* 0x000000151a177220 */ /* 0x000fc60000400000 */
[-C--:B------:R-:W-:Y:S01]  /*05b0*/  FFMA R31, R2, R17.reuse, RZ ;  /* 0x00000011021f7223 */ /* 0x080fe200000000ff */
[C---:B------:R-:W-:Y:S01]  /*05c0*/  FFMA R29, R0.reuse, R17, RZ ;  /* 0x00000011001d7223 */ /* 0x040fe200000000ff */
[----:B------:R-:W-:Y:S01]  /*05d0*/  FFMA R18, R0, R25, R18 ;  /* 0x0000001900127223 */ /* 0x000fe20000000012 */
[----:B------:R-:W-:Y:S01]  /*05e0*/  FMUL R0, R34, R21 ;  /* 0x0000001522007220 */ /* 0x000fe20000400000 */
[C---:B------:R-:W-:Y:S01]  /*05f0*/  FFMA R31, R6.reuse, R23, R31 ;  /* 0x00000017061f7223 */ /* 0x040fe2000000001f */
[----:B------:R-:W-:Y:S01]  /*0600*/  FMUL R24, R6, R27 ;  /* 0x0000001b06187220 */ /* 0x000fe20000400000 */
[----:B------:R-:W-:Y:S01]  /*0610*/  FFMA R26, R4, R23, R29 ;  /* 0x00000017041a7223 */ /* 0x000fe2000000001d */
[----:B------:R-:W-:Y:S01]  /*0620*/  FFMA R4, R3, R17, RZ ;  /* 0x0000001103047223 */ /* 0x000fe200000000ff */
[----:B------:R-:W-:Y:S01]  /*0630*/  FMUL R17, R34, R19 ;  /* 0x0000001322117220 */ /* 0x000fe20000400000 */
[-C--:B------:R-:W-:Y:S01]  /*0640*/  FFMA R6, R8, R0.reuse, R31 ;  /* 0x0000000008067223 */ /* 0x080fe2000000001f */
[----:B------:R-:W-:Y:S01]  /*0650*/  FFMA R29, R2, R25, R24 ;  /* 0x00000019021d7223 */ /* 0x000fe20000000018 */
[C---:B------:R-:W-:Y:S01]  /*0660*/  FMUL R2, R7.reuse, R27 ;  /* 0x0000001b07027220 */ /* 0x040fe20000400000 */
[----:B------:R-:W-:Y:S01]  /*0670*/  FFMA R4, R7, R23, R4 ;  /* 0x0000001707047223 */ /* 0x000fe20000000004 */
[-C--:B------:R-:W-:Y:S01]  /*0680*/  FFMA R7, R5, R0.reuse, R26 ;  /* 0x0000000005077223 */ /* 0x080fe2000000001a */
[----:B------:R-:W-:Y:S01]  /*0690*/  FFMA R6, R11, R17, R6 ;  /* 0x000000110b067223 */ /* 0x000fe20000000006 */
[----:B------:R-:W-:Y:S01]  /*06a0*/  FFMA R2, R3, R25, R2 ;  /* 0x0000001903027223 */ /* 0x000fe20000000002 */
[----:B------:R-:W-:Y:S01]  /*06b0*/  FFMA R23, R9, R0, R4 ;  /* 0x0000000009177223 */ /* 0x000fe20000000004 */
[----:B------:R-:W-:Y:S01]  /*06c0*/  FFMA R0, R10, R17, R7 ;  /* 0x000000110a007223 */ /* 0x000fe20000000007 */
[----:B------:R-:W-:Y:S01]  /*06d0*/  FADD R7, -R13, R6 ;  /* 0x000000060d077221 */ /* 0x000fe20000000100 */
[-C--:B------:R-:W-:Y:S01]  /*06e0*/  FFMA R3, R5, R21.reuse, R18 ;  /* 0x0000001505037223 */ /* 0x080fe20000000012 */
[----:B------:R-:W-:Y:S01]  /*06f0*/  FFMA R5, R9, R21, R2 ;  /* 0x0000001509057223 */ /* 0x000fe20000000002 */
[----:B---3--:R-:W-:Y:S01]  /*0700*/  FADD R9, -R15, R0 ;  /* 0x000000000f097221 */ /* 0x008fe20000000100 */
[C---:B------:R-:W-:Y:S01]  /*0710*/  FFMA R23, R12.reuse, R17, R23 ;  /* 0x000000110c177223 */ /* 0x040fe20000000017 */
[----:B------:R-:W-:Y:S01]  /*0720*/  FMUL R0, R7, R7 ;  /* 0x0000000707007220 */ /* 0x000fe20000400000 */
[----:B------:R-:W-:-:S02]  /*0730*/  FFMA R13, R12, R19, R5 ;  /* 0x000000130c0d7223 */ /* 0x000fc40000000005 */
[----:B------:R-:W-:Y:S01]  /*0740*/  FADD R5, -R14, R23 ;  /* 0x000000170e057221 */ /* 0x000fe20000000100 */
[----:B------:R-:W-:-:S04]  /*0750*/  FFMA R0, R9, R9, R0 ;  /* 0x0000000909007223 */ /* 0x000fc80000000000 */
[----:B------:R-:W-:Y:S01]  /*0760*/  FFMA R4, R5, R5, R0 ;  /* 0x0000000505047223 */ /* 0x000fe20000000000 */
[----:B------:R-:W-:Y:S01]  /*0770*/  FFMA R8, R8, R21, R29 ;  /* 0x0000001508087223 */ /* 0x000fe2000000001d */
[----:B------:R-:W-:Y:S01]  /*0780*/  FFMA R3, R10, R19, R3 ;  /* 0x000000130a037223 */ /* 0x000fe20000000003 */
[----:B------:R-:W-:Y:S02]  /*0790*/  FMUL R15, R16, R13 ;  /* 0x0000000d100f7220 */ /* 0x000fe40000400000 */
[----:B------:R-:W-:Y:S01]  /*07a0*/  IADD3 R2, PT, PT, R4, -0xd000000, RZ ;  /* 0xf300000004027810 */ /* 0x000fe20007ffe0ff */
[----:B------:R-:W-:Y:S01]  /*07b0*/  FFMA R11, R11, R19, R8 ;  /* 0x000000130b0b7223 */ /* 0x000fe20000000008 */
[----:B------:R-:W-:Y:S02]  /*07c0*/  FFMA R0, R22, R3, -R15 ;  /* 0x0000000316007223 */ /* 0x000fe4000000080f */
[----:B------:R-:W-:Y:S01]  /*07d0*/  ISETP.GT.U32.AND P0, PT, R2, 0x727fffff, PT ;  /* 0x727fffff0200780c */ /* 0x000fe20003f04070 */
[----:B------:R-:W-:Y:S01]  /*07e0*/  FMUL R15, R22, R11 ;  /* 0x0000000b160f7220 */ /* 0x000fe20000400000 */
[----:B------:R0:W1:Y:S01]  /*07f0*/  MUFU.RSQ R17, R4 ;  /* 0x0000000400117308 */ /* 0x0000620000001400 */
[----:B------:R-:W-:Y:S01]  /*0800*/  FMUL R3, R20, R3 ;  /* 0x0000000314037220 */ /* 0x000fe20000400000 */
[----:B------:R-:W-:Y:S01]  /*0810*/  FMUL R0, R0, R0 ;  /* 0x0000000000007220 */ /* 0x000fe20000400000 */
[----:B------:R-:W-:-:S02]  /*0820*/  FFMA R15, R20, R13, -R15 ;  /* 0x0000000d140f7223 */ /* 0x000fc4000000080f */
[----:B------:R-:W-:Y:S02]  /*0830*/  FFMA R3, R16, R11, -R3 ;  /* 0x0000000b10037223 */ /* 0x000fe40000000803 */
[----:B------:R-:W-:-:S04]  /*0840*/  FFMA R0, R15, R15, R0 ;  /* 0x0000000f0f007223 */ /* 0x000fc80000000000 */
[----:B------:R-:W-:Y:S01]  /*0850*/  FFMA R2, R3, R3, R0 ;  /* 0x0000000303027223 */ /* 0x000fe20000000000 */
[----:B0-----:R-:W-:Y:S06]  /*0860*/  @!P0 BRA `(.L_x_111) ;  /* 0x0000000000148947 */ /* 0x001fec0003800000 */
[----:B------:R-:W-:Y:S02]  /*0870*/  MOV R0, R4 ;  /* 0x0000000400007202 */ /* 0x000fe40000000f00 */
[----:B------:R-:W-:-:S07]  /*0880*/  MOV R10, 0x8a0 ;  /* 0x000008a0000a7802 */ /* 0x000fce0000000f00 */
[----:B-1---5:R-:W-:Y:S05]  /*0890*/  CALL.REL.NOINC `($__internal_4_$__cuda_sm20_sqrt_rn_f32_slowpath) ;  /* 0x0000009400087944 */ /* 0x022fea0003c00000 */
[----:B------:R-:W-:Y:S01]  /*08a0*/  MOV R58, R3 ;  /* 0x00000003003a7202 */ /* 0x000fe20000000f00 */
[----:B------:R-:W-:Y:S06]  /*08b0*/  BRA `(.L_x_112) ;  /* 0x0000000000107947 */ /* 0x000fec0003800000 */
.L_x_111:
[----:B-1----:R-:W-:Y:S01]  /*08c0*/  FMUL.FTZ R3, R4, R17 ;  /* 0x0000001104037220 */ /* 0x002fe20000410000 */
[----:B------:R-:W-:-:S03]  /*08d0*/  FMUL.FTZ R17, R17, 0.5 ;  /* 0x3f00000011117820 */ /* 0x000fc60000410000 */
[----:B------:R-:W-:-:S04]  /*08e0*/  FFMA R4, -R3, R3, R4 ;  /* 0x0000000303047223 */ /* 0x000fc80000000104 */
[----:B------:R-:W-:-:S07]  /*08f0*/  FFMA R58, R4, R17, R3 ;  /* 0x00000011043a7223 */ /* 0x000fce0000000003 */
.L_x_112:
[----:B------:R-:W-:Y:S05]  /*0900*/  BSYNC.RECONVERGENT B0 ;  /* 0x0000000000007941 */ /* 0x000fea0003800200 */
.L_x_110:
[----:B------:R-:W0:Y:S01]  /*0910*/  LDC.64 R38, c[0x0][0x3c8] ;  /* 0x0000f200ff267b82 */ /* 0x000e220000000a00 */
[----:B------:R-:W1:Y:S07]  /*0920*/  LDCU.64 UR4, c[0x0][0x3d0] ;  /* 0x00007a00ff0477ac */ /* 0x000e6e0008000a00 */
[----:B------:R-:W2:Y:S01]  /*0930*/  LDC R56, c[0x0][0x3f0] ;  /* 0x0000fc00ff387b82 */ /* 0x000ea20000000800 */
[----:B0-----:R-:W-:-:S05]  /*0940*/  IMAD.WIDE.U32 R38, R62, 0xc, R38 ;  /* 0x0000000c3e267825 */ /* 0x001fca00078e0026 */
[----:B------:R-:W3:Y:S04]  /*0950*/  LDG.E R0, desc[UR6][R38.64+0x4] ;  /* 0x0000040626007981 */ /* 0x000ee8000c1e1900 */
[----:B------:R-:W4:Y:S04]  /*0960*/  LDG.E R57, desc[UR6][R38.64] ;  /* 0x0000000626397981 */ /* 0x000f28000c1e1900 */
[----:B------:R-:W4:Y:S01]  /*0970*/  LDG.E R3, desc[UR6][R38.64+0x8] ;  /* 0x0000080626037981 */ /* 0x000f22000c1e1900 */
[----:B--2---:R-:W-:-:S04]  /*0980*/  FMUL R56, R56, 4 ;  /* 0x4080000038387820 */ /* 0x004fc80000400000 */
[C---:B-1----:R-:W-:Y:S01]  /*0990*/  FMUL R8, R56.reuse, UR4 ;  /* 0x0000000438087c20 */ /* 0x042fe20008400000 */
[----:B------:R-:W-:-:S04]  /*09a0*/  FMUL R11, R56, UR5 ;  /* 0x00000005380b7c20 */ /* 0x000fc80008400000 */
[----:B------:R-:W-:-:S05]  /*09b0*/  FADD R4, |R8|, |R11| ;  /* 0x4000000b08047221 */ /* 0x000fca0000000200 */
[----:B------:R-:W-:-:S04]  /*09c0*/  IADD3 R6, PT, PT, R4, 0x1800000, RZ ;  /* 0x0180000004067810 */ /* 0x000fc80007ffe0ff */
[----:B------:R-:W-:-:S04]  /*09d0*/  LOP3.LUT R6, R6, 0x7f800000, RZ, 0xc0, !PT ;  /* 0x7f80000006067812 */ /* 0x000fc800078ec0ff */
[----:B------:R-:W-:Y:S01]  /*09e0*/  ISETP.GT.U32.AND P0, PT, R6, 0x1ffffff, PT ;  /* 0x01ffffff0600780c */ /* 0x000fe20003f04070 */
[----:B---3--:R-:W-:-:S04]  /*09f0*/  FMUL R0, R7, R0 ;  /* 0x0000000007007220 */ /* 0x008fc80000400000 */
[----:B----4-:R-:W-:-:S04]  /*0a00*/  FFMA R0, R9, R57, R0 ;  /* 0x0000003909007223 */ /* 0x010fc80000000000 */
[----:B------:R-:W-:-:S04]  /*0a10*/  FFMA R0, R5, R3, R0 ;  /* 0x0000000305007223 */ /* 0x000fc80000000000 */
[----:B------:R-:W-:Y:S05]  /*0a20*/  @P0 BRA `(.L_x_113) ;  /* 0x0000000000140947 */ /* 0x000fea0003800000 */
[----:B------:R-:W-:Y:S02]  /*0a30*/  MOV R3, R4 ;  /* 0x0000000400037202 */ /* 0x000fe40000000f00 */
[----:B------:R-:W-:-:S07]  /*0a40*/  MOV R64, 0xa60 ;  /* 0x00000a6000407802 */ /* 0x000fce0000000f00 */
[----:B-----5:R-:W-:Y:S05]  /*0a50*/  CALL.REL.NOINC `($__internal_3_$__cuda_sm20_rcp_rn_f32_slowpath) ;  /* 0x0000008c00c87944 */ /* 0x020fea0003c00000 */
[----:B------:R-:W-:Y:S01]  /*0a60*/  MOV R13, R6 ;  /* 0x00000006000d7202 */ /* 0x000fe20000000f00 */
[----:B------:R-:W-:Y:S06]  /*0a70*/  BRA `(.L_x_114) ;  /* 0x0000000000107947 */ /* 0x000fec0003800000 */
.L_x_113:
[----:B------:R-:W0:Y:S02]  /*0a80*/  MUFU.RCP R13, R4 ;  /* 0x00000004000d7308 */ /* 0x000e240000001000 */
[----:B0-----:R-:W-:-:S04]  /*0a90*/  FFMA R3, R4, R13, -1 ;  /* 0xbf80000004037423 */ /* 0x001fc8000000000d */
[----:B------:R-:W-:-:S04]  /*0aa0*/  FADD.FTZ R6, -R3, -RZ ;  /* 0x800000ff03067221 */ /* 0x000fc80000010100 */
[----:B------:R-:W-:-:S07]  /*0ab0*/  FFMA R13, R13, R6, R13 ;  /* 0x000000060d0d7223 */ /* 0x000fce000000000d */
.L_x_114:
[-C--:B------:R-:W-:Y:S01]  /*0ac0*/  FMUL R15, R11, R13.reuse ;  /* 0x0000000d0b0f7220 */ /* 0x080fe20000400000 */
[-C--:B------:R-:W-:Y:S01]  /*0ad0*/  FMUL R16, R8, R13.reuse ;  /* 0x0000000d08107220 */ /* 0x080fe20000400000 */
[----:B------:R-:W-:Y:S01]  /*0ae0*/  BSSY.RECONVERGENT B0, `(.L_x_115) ;  /* 0x0000010000007945 */ /* 0x000fe20003800200 */
[----:B------:R-:W-:Y:S01]  /*0af0*/  FMUL R14, RZ, R13 ;  /* 0x0000000dff0e7220 */ /* 0x000fe20000400000 */
        /* <DEDUP_REMOVED lines=8> */
[----:B-----5:R-:W-:Y:S05]  /*0b80*/  CALL.REL.NOINC `($__internal_3_$__cuda_sm20_rcp_rn_f32_slowpath) ;  /* 0x0000008c007c7944 */ /* 0x020fea0003c00000 */
[----:B------:R-:W-:Y:S05]  /*0b90*/  BRA `(.L_x_117) ;  /* 0x0000000000107947 */ /* 0x000fea0003800000 */
.L_x_116:
[----:B------:R-:W0:Y:S02]  /*0ba0*/  MUFU.RCP R6, R11 ;  /* 0x0000000b00067308 */ /* 0x000e240000001000 */
[----:B0-----:R-:W-:-:S04]  /*0bb0*/  FFMA R3, R11, R6, -1 ;  /* 0xbf8000000b037423 */ /* 0x001fc80000000006 */
[----:B------:R-:W-:-:S04]  /*0bc0*/  FADD.FTZ R3, -R3, -RZ ;  /* 0x800000ff03037221 */ /* 0x000fc80000010100 */
[----:B------:R-:W-:-:S07]  /*0bd0*/  FFMA R6, R6, R3, R6 ;  /* 0x0000000306067223 */ /* 0x000fce0000000006 */
.L_x_117:
[----:B------:R-:W-:Y:S05]  /*0be0*/  BSYNC.RECONVERGENT B0 ;  /* 0x0000000000007941 */ /* 0x000fea0003800200 */
.L_x_115:
        /* <DEDUP_REMOVED lines=12> */
[----:B------:R-:W-:Y:S02]  /*0cb0*/  MOV R3, R10 ;  /* 0x0000000a00037202 */ /* 0x000fe40000000f00 */
[----:B------:R-:W-:-:S07]  /*0cc0*/  MOV R64, 0xce0 ;  /* 0x00000ce000407802 */ /* 0x000fce0000000f00 */
[----:B-----5:R-:W-:Y:S05]  /*0cd0*/  CALL.REL.NOINC `($__internal_3_$__cuda_sm20_rcp_rn_f32_slowpath) ;  /* 0x0000008c00287944 */ /* 0x020fea0003c00000 */
[----:B------:R-:W-:Y:S01]  /*0ce0*/  MOV R8, R6 ;  /* 0x0000000600087202 */ /* 0x000fe20000000f00 */
[----:B------:R-:W-:Y:S06]  /*0cf0*/  BRA `(.L_x_119) ;  /* 0x0000000000107947 */ /* 0x000fec0003800000 */
.L_x_118:
[----:B------:R-:W0:Y:S02]  /*0d00*/  MUFU.RCP R3, R10 ;  /* 0x0000000a00037308 */ /* 0x000e240000001000 */
[----:B0-----:R-:W-:-:S04]  /*0d10*/  FFMA R4, R10, R3, -1 ;  /* 0xbf8000000a047423 */ /* 0x001fc80000000003 */
[----:B------:R-:W-:-:S04]  /*0d20*/  FADD.FTZ R4, -R4, -RZ ;  /* 0x800000ff04047221 */ /* 0x000fc80000010100 */
[----:B------:R-:W-:-:S07]  /*0d30*/  FFMA R8, R3, R4, R3 ;  /* 0x0000000403087223 */ /* 0x000fce0000000003 */
.L_x_119:
[----:B------:R-:W0:Y:S01]  /*0d40*/  LDCU.64 UR4, c[0x0][0x3d8] ;  /* 0x00007b00ff0477ac */ /* 0x000e220008000a00 */
[----:B------:R-:W-:Y:S01]  /*0d50*/  BSSY.RECONVERGENT B0, `(.L_x_120) ;  /* 0x0000015000007945 */ /* 0x000fe20003800200 */
        /* <DEDUP_REMOVED lines=13> */
[----:B-----5:R-:W-:Y:S05]  /*0e30*/  CALL.REL.NOINC `($__internal_3_$__cuda_sm20_rcp_rn_f32_slowpath) ;  /* 0x0000008800d07944 */ /* 0x020fea0003c00000 */
[----:B------:R-:W-:Y:S01]  /*0e40*/  MOV R14, R6 ;  /* 0x00000006000e7202 */ /* 0x000fe20000000f00 */
[----:B------:R-:W-:Y:S06]  /*0e50*/  BRA `(.L_x_122) ;  /* 0x0000000000107947 */ /* 0x000fec0003800000 */
.L_x_121:
[----:B------:R-:W0:Y:S02]  /*0e60*/  MUFU.RCP R14, R17 ;  /* 0x00000011000e7308 */ /* 0x000e240000001000 */
[----:B0-----:R-:W-:-:S04]  /*0e70*/  FFMA R3, R17, R14, -1 ;  /* 0xbf80000011037423 */ /* 0x001fc8000000000e */
[----:B------:R-:W-:-:S04]  /*0e80*/  FADD.FTZ R3, -R3, -RZ ;  /* 0x800000ff03037221 */ /* 0x000fc80000010100 */
[----:B------:R-:W-:-:S07]  /*0e90*/  FFMA R14, R14, R3, R14 ;  /* 0x000000030e0e7223 */ /* 0x000fce000000000e */
.L_x_122:
[----:B------:R-:W-:Y:S05]  /*0ea0*/  BSYNC.RECONVERGENT B0 ;  /* 0x0000000000007941 */ /* 0x000fea0003800200 */
.L_x_120:
[----:B------:R-:W0:Y:S01]  /*0eb0*/  LDC.64 R16, c[0x0][0x3e0] ;  /* 0x0000f800ff107b82 */ /* 0x000e220000000a00 */
[-C--:B------:R-:W-:Y:S01]  /*0ec0*/  FMUL R4, R15, R11.reuse ;  /* 0x0000000b0f047220 */ /* 0x080fe20000400000 */
[----:B------:R-:W-:-:S03]  /*0ed0*/  FMUL R6, R53, R11 ;  /* 0x0000000b35067220 */ /* 0x000fc60000400000 */
[----:B------:R-:W-:-:S04]  /*0ee0*/  FFMA R53, R53, R13, R4 ;  /* 0x0000000d35357223 */ /* 0x000fc80000000004 */
[----:B------:R-:W-:Y:S01]  /*0ef0*/  FMUL R53, R53, R14 ;  /* 0x0000000e35357220 */ /* 0x000fe20000400000 */
[----:B0-----:R-:W-:-:S05]  /*0f00*/  FADD R10, |R16|, |R17| ;  /* 0x40000011100a7221 */ /* 0x001fca0000000200 */
[----:B------:R-:W-:-:S04]  /*0f10*/  IADD3 R3, PT, PT, R10, 0x1800000, RZ ;  /* 0x018000000a037810 */ /* 0x000fc80007ffe0ff */
[----:B------:R-:W-:-:S04]  /*0f20*/  LOP3.LUT R3, R3, 0x7f800000, RZ, 0xc0, !PT ;  /* 0x7f80000003037812 */ /* 0x000fc800078ec0ff */
        /* <DEDUP_REMOVED lines=9> */
.L_x_123:
[----:B------:R-:W0:Y:S02]  /*0fc0*/  MUFU.RCP R3, R10 ;  /* 0x0000000a00037308 */ /* 0x000e240000001000 */
[----:B0-----:R-:W-:-:S04]  /*0fd0*/  FFMA R4, R10, R3, -1 ;  /* 0xbf8000000a047423 */ /* 0x001fc80000000003 */
[----:B------:R-:W-:-:S04]  /*0fe0*/  FADD.FTZ R4, -R4, -RZ ;  /* 0x800000ff04047221 */ /* 0x000fc80000010100 */
[----:B------:R-:W-:-:S07]  /*0ff0*/  FFMA R18, R3, R4, R3 ;  /* 0x0000000403127223 */ /* 0x000fce0000000003 */
.L_x_124:
        /* <DEDUP_REMOVED lines=16> */
[----:B------:R-:W-:Y:S05]  /*1100*/  BRA `(.L_x_127) ;  /* 0x0000000000107947 */ /* 0x000fea0003800000 */
.L_x_126:
[----:B------:R-:W0:Y:S02]  /*1110*/  MUFU.RCP R6, R19 ;  /* 0x0000001300067308 */ /* 0x000e240000001000 */
[----:B0-----:R-:W-:-:S04]  /*1120*/  FFMA R3, R19, R6, -1 ;  /* 0xbf80000013037423 */ /* 0x001fc80000000006 */
[----:B------:R-:W-:-:S04]  /*1130*/  FADD.FTZ R3, -R3, -RZ ;  /* 0x800000ff03037221 */ /* 0x000fc80000010100 */
[----:B------:R-:W-:-:S07]  /*1140*/  FFMA R6, R6, R3, R6 ;  /* 0x0000000306067223 */ /* 0x000fce0000000006 */
.L_x_127:
[----:B------:R-:W-:Y:S05]  /*1150*/  BSYNC.RECONVERGENT B0 ;  /* 0x0000000000007941 */ /* 0x000fea0003800200 */
.L_x_125:
[----:B------:R-:W0:Y:S01]  /*1160*/  LDCU UR4, c[0x0][0x3f4] ;  /* 0x00007e80ff0477ac */ /* 0x000e220008000800 */
[----:B------:R-:W-:Y:S01]  /*1170*/  FMUL R10, RZ, -R18 ;  /* 0x80000012ff0a7220 */ /* 0x000fe20000400000 */
[----:B------:R-:W-:Y:S01]  /*1180*/  FMUL R4, R17, R16 ;  /* 0x0000001011047220 */ /* 0x000fe20000400000 */
[----:B------:R-:W-:Y:S01]  /*1190*/  FMUL R20, RZ, -R8 ;  /* 0x80000008ff147220 */ /* 0x000fe20000400000 */
[----:B------:R-:W-:Y:S01]  /*11a0*/  BSSY.RECONVERGENT B0, `(.L_x_128) ;  /* 0x000023e000007945 */ /* 0x000fe20003800200 */
[----:B------:R-:W-:Y:S01]  /*11b0*/  FMUL R12, R16, R10 ;  /* 0x0000000a100c7220 */ /* 0x000fe20000400000 */
[C---:B------:R-:W-:Y:S01]  /*11c0*/  FFMA R3, R21.reuse, R15, R4 ;  /* 0x0000000f15037223 */ /* 0x040fe20000000004 */
[----:B------:R-:W-:-:S03]  /*11d0*/  FMUL R4, R21, R16 ;  /* 0x0000001015047220 */ /* 0x000fc60000400000 */
[----:B------:R-:W-:Y:S01]  /*11e0*/  FMUL R36, R3, R6 ;  /* 0x0000000603247220 */ /* 0x000fe20000400000 */
[----:B------:R-:W-:-:S04]  /*11f0*/  FFMA R37, R17, R15, -R4 ;  /* 0x0000000f11257223 */ /* 0x000fc80000000804 */
[----:B------:R-:W-:Y:S01]  /*1200*/  FMUL R37, R37, R6 ;  /* 0x0000000625257220 */ /* 0x000fe20000400000 */
[----:B0-----:R-:W-:Y:S01]  /*1210*/  FMUL R18, R18, -UR4 ;  /* 0x8000000412127c20 */ /* 0x001fe20008400000 */
[----:B------:R-:W-:-:S03]  /*1220*/  FMUL R8, R8, -UR4 ;  /* 0x8000000408087c20 */ /* 0x000fc60008400000 */
[----:B------:R-:W-:Y:S01]  /*1230*/  FFMA R19, R15, R18, -R12 ;  /* 0x000000120f137223 */ /* 0x000fe2000000080c */
[C---:B------:R-:W-:Y:S01]  /*1240*/  FMUL R12, R11.reuse, R20 ;  /* 0x000000140b0c7220 */ /* 0x040fe20000400000 */
[----:B------:R-:W-:Y:S01]  /*1250*/  FMUL R11, R11, R8 ;  /* 0x000000080b0b7220 */ /* 0x000fe20000400000 */
[----:B------:R-:W-:Y:S01]  /*1260*/  FMUL R16, R16, R18 ;  /* 0x0000001210107220 */ /* 0x000fe20000400000 */
[----:B------:R-:W-:Y:S01]  /*1270*/  FMUL R19, R19, R6 ;  /* 0x0000000613137220 */ /* 0x000fe20000400000 */
[C---:B------:R-:W-:Y:S01]  /*1280*/  FFMA R21, R13.reuse, R8, -R12 ;  /* 0x000000080d157223 */ /* 0x040fe2000000080c */
[----:B------:R-:W-:Y:S01]  /*1290*/  FFMA R11, R13, R20, R11 ;  /* 0x000000140d0b7223 */ /* 0x000fe2000000000b */
[----:B------:R-:W-:Y:S01]  /*12a0*/  FFMA R15, R15, R10, R16 ;  /* 0x0000000a0f0f7223 */ /* 0x000fe20000000010 */
[----:B------:R-:W-:Y:S01]  /*12b0*/  FMUL R51, R19, R58 ;  /* 0x0000003a13337220 */ /* 0x000fe20000400000 */
[-C--:B------:R-:W-:Y:S01]  /*12c0*/  FMUL R21, R21, R14.reuse ;  /* 0x0000000e15157220 */ /* 0x080fe20000400000 */
[----:B------:R-:W-:Y:S01]  /*12d0*/  FMUL R11, R11, R14 ;  /* 0x0000000e0b0b7220 */ /* 0x000fe20000400000 */
[----:B------:R-:W-:-:S02]  /*12e0*/  FMUL R15, R15, R6 ;  /* 0x000000060f0f7220 */ /* 0x000fc40000400000 */
[----:B------:R-:W-:Y:S01]  /*12f0*/  LOP3.LUT P0, R4, R51, 0x7fffffff, RZ, 0xc0, !PT ;  /* 0x7fffffff33047812 */ /* 0x000fe2000780c0ff */
[-C--:B------:R-:W-:Y:S01]  /*1300*/  FMUL R49, R21, R58.reuse ;  /* 0x0000003a15317220 */ /* 0x080fe20000400000 */
[-C--:B------:R-:W-:Y:S01]  /*1310*/  FMUL R50, R15, R58.reuse ;  /* 0x0000003a0f327220 */ /* 0x080fe20000400000 */
[----:B------:R-:W-:-:S10]  /*1320*/  FMUL R48, R11, R58 ;  /* 0x0000003a0b307220 */ /* 0x000fd40000400000 */
[----:B------:R-:W-:Y:S05]  /*1330*/  @P0 BRA `(.L_x_129) ;  /* 0x0000000000300947 */ /* 0x000fea0003800000 */
[----:B------:R-:W-:Y:S01]  /*1340*/  HFMA2 R3, -RZ, RZ, 0.96630859375, -0.0022525787353515625 ;  /* 0x3bbb989dff037431 */ /* 0x000fe200000001ff */
[----:B------:R-:W-:Y:S02]  /*1350*/  MOV R4, 0x437c0000 ;  /* 0x437c000000047802 */ /* 0x000fe40000000f00 */
[----:B------:R-:W-:Y:S02]  /*1360*/  MOV R47, R51 ;  /* 0x00000033002f7202 */ /* 0x000fe40000000f00 */
[----:B------:R-:W-:-:S04]  /*1370*/  FFMA.SAT R3, R50, R3, 0.5 ;  /* 0x3f00000032037423 */ /* 0x000fc80000002003 */
[----:B------:R-:W-:-:S04]  /*1380*/  FFMA.RM R3, R3, R4, 12582913 ;  /* 0x4b40000103037423 */ /* 0x000fc80000004004 */
[C---:B------:R-:W-:Y:S01]  /*1390*/  FADD R11, R3.reuse, -12583039 ;  /* 0xcb40007f030b7421 */ /* 0x040fe20000000000 */
[----:B------:R-:W-:-:S03]  /*13a0*/  SHF.L.U32 R3, R3, 0x17, RZ ;  /* 0x0000001703037819 */ /* 0x000fc600000006ff */
[----:B------:R-:W-:-:S04]  /*13b0*/  FFMA R11, R50, 1.4426950216293334961, -R11 ;  /* 0x3fb8aa3b320b7823 */ /* 0x000fc8000000080b */
[----:B------:R-:W-:-:S04]  /*13c0*/  FFMA R11, R50, 1.925963033500011079e-08, R11 ;  /* 0x32a57060320b7823 */ /* 0x000fc8000000000b */
[----:B------:R-:W0:Y:S02]  /*13d0*/  MUFU.EX2 R46, R11 ;  /* 0x0000000b002e7308 */ /* 0x000e240000000800 */
[----:B0-----:R-:W-:Y:S01]  /*13e0*/  FMUL R46, R3, R46 ;  /* 0x0000002e032e7220 */ /* 0x001fe20000400000 */
[----:B------:R-:W-:Y:S06]  /*13f0*/  BRA `(.L_x_130) ;  /* 0x0000002000607947 */ /* 0x000fec0003800000 */
.L_x_129:
[----:B------:R-:W-:-:S13]  /*1400*/  LOP3.LUT P0, R3, R50, 0x7fffffff, RZ, 0xc0, !PT ;  /* 0x7fffffff32037812 */ /* 0x000fda000780c0ff */
[----:B------:R-:W-:Y:S05]  /*1410*/  @P0 BRA `(.L_x_131) ;  /* 0x0000000800840947 */ /* 0x000fea0003800000 */
[C---:B------:R-:W-:Y:S01]  /*1420*/  FMUL R3, R51.reuse, 0.63661974668502807617 ;  /* 0x3f22f98333037820 */ /* 0x040fe20000400000 */
[----:B------:R-:W-:Y:S01]  /*1430*/  FSETP.GE.AND P0, PT, |R51|, 105615, PT ;  /* 0x47ce47803300780b */ /* 0x000fe20003f06200 */
[----:B------:R-:W-:Y:S04]  /*1440*/  BSSY.RECONVERGENT B1, `(.L_x_132) ;  /* 0x0000040000017945 */ /* 0x000fe80003800200 */
        /* <DEDUP_REMOVED lines=14> */
[----:B------:R-:W-:Y:S01]  /*1530*/  MOV R3, R1 ;  /* 0x0000000100037202 */ /* 0x000fe20000000f00 */
[----:B------:R-:W0:Y:S01]  /*1540*/  LDCU.64 UR8, c[0x4][0xe0] ;  /* 0x01001c00ff0877ac */ /* 0x000e220008000a00 */
[----:B------:R-:W-:Y:S01]  /*1550*/  LOP3.LUT R13, R4, 0x80000000, RZ, 0xfc, !PT ;  /* 0x80000000040d7812 */ /* 0x000fe200078efcff */
[----:B------:R-:W-:Y:S01]  /*1560*/  UMOV UR5, URZ ;  /* 0x000000ff00057c82 */ /* 0x000fe20008000000 */
[----:B------:R-:W-:-:S05]  /*1570*/  UMOV UR4, URZ ;  /* 0x000000ff00047c82 */ /* 0x000fca0008000000 */
.L_x_134:
        /* <DEDUP_REMOVED lines=9> */
[----:B------:R-:W-:Y:S01]  /*1610*/  IADD3.X R8, PT, PT, R11, UR5, RZ, P0, !PT ;  /* 0x000000050b087c10 */ /* 0x000fe200087fe4ff */
        /* <DEDUP_REMOVED lines=21> */
[----:B------:R-:W-:-:S02]  /*1770*/  SHF.R.S32.HI R11, RZ, 0x1f, R6 ;  /* 0x0000001fff0b7819 */ /* 0x000fc40000011406 */
[----:B------:R-:W-:Y:S02]  /*1780*/  SHF.R.U32.HI R3, RZ, 0x1e, R3 ;  /* 0x0000001eff037819 */ /* 0x000fe40000011603 */
[C---:B------:R-:W-:Y:S02]  /*1790*/  LOP3.LUT R10, R11.reuse, R4, RZ, 0x3c, !PT ;  /* 0x000000040b0a7212 */ /* 0x040fe400078e3cff */
[----:B------:R-:W-:Y:S02]  /*17a0*/  LOP3.LUT R11, R11, R6, RZ, 0x3c, !PT ;  /* 0x000000060b0b7212 */ /* 0x000fe400078e3cff */
[C---:B------:R-:W-:Y:S02]  /*17b0*/  LOP3.LUT R4, R6.reuse, R51, RZ, 0x3c, !PT ;  /* 0x0000003306047212 */ /* 0x040fe400078e3cff */
[----:B------:R-:W-:Y:S02]  /*17c0*/  LEA.HI R3, R6, R3, RZ, 0x1 ;  /* 0x0000000306037211 */ /* 0x000fe400078f08ff */
[----:B------:R-:W1:Y:S01]  /*17d0*/  I2F.F64.S64 R10, R10 ;  /* 0x0000000a000a7312 */ /* 0x000e620000301c00 */
[----:B------:R-:W-:-:S02]  /*17e0*/  ISETP.GE.AND P1, PT, R4, RZ, PT ;  /* 0x000000ff0400720c */ /* 0x000fc40003f26270 */
[----:B------:R-:W-:-:S04]  /*17f0*/  IADD3 R4, PT, PT, -R3, RZ, RZ ;  /* 0x000000ff03047210 */ /* 0x000fc80007ffe1ff */
[----:B------:R-:W-:Y:S01]  /*1800*/  @!P0 MOV R3, R4 ;  /* 0x0000000400038202 */ /* 0x000fe20000000f00 */
[----:B-1----:R-:W-:-:S10]  /*1810*/  DMUL R14, R10, UR4 ;  /* 0x000000040a0e7c28 */ /* 0x002fd40008000000 */
[----:B------:R-:W1:Y:S02]  /*1820*/  F2F.F32.F64 R14, R14 ;  /* 0x0000000e000e7310 */ /* 0x000e640000301000 */
[----:B01----:R-:W-:-:S07]  /*1830*/  FSEL R4, -R14, R14, !P1 ;  /* 0x0000000e0e047208 */ /* 0x003fce0004800100 */
.L_x_133:
[----:B------:R-:W-:Y:S05]  /*1840*/  BSYNC.RECONVERGENT B1 ;  /* 0x0000000000017941 */ /* 0x000fea0003800200 */
.L_x_132:
[----:B------:R-:W-:Y:S02]  /*1850*/  HFMA2 R16, -RZ, RZ, 0.487060546875, -0.0625 ;  /* 0x37cbac00ff107431 */ /* 0x000fe400000001ff */
[----:B------:R-:W-:Y:S01]  /*1860*/  FMUL R11, R4, R4 ;  /* 0x00000004040b7220 */ /* 0x000fe20000400000 */
[C---:B------:R-:W-:Y:S01]  /*1870*/  LOP3.LUT R8, R3.reuse, 0x1, RZ, 0xc0, !PT ;  /* 0x0000000103087812 */ /* 0x040fe200078ec0ff */
[----:B------:R-:W-:Y:S01]  /*1880*/  HFMA2 R13, -RZ, RZ, 1.541015625, -0.052001953125 ;  /* 0x3e2aaaa8ff0d7431 */ /* 0x000fe200000001ff */
[----:B------:R-:W-:Y:S01]  /*1890*/  IADD3 R3, PT, PT, R3, 0x1, RZ ;  /* 0x0000000103037810 */ /* 0x000fe20007ffe0ff */
[----:B------:R-:W-:Y:S01]  /*18a0*/  BSSY.RECONVERGENT B1, `(.L_x_135) ;  /* 0x0000047000017945 */ /* 0x000fe20003800200 */
[----:B------:R-:W-:Y:S02]  /*18b0*/  ISETP.NE.U32.AND P0, PT, R8, 0x1, PT ;  /* 0x000000010800780c */ /* 0x000fe40003f05070 */
[----:B------:R-:W-:Y:S01]  /*18c0*/  MOV R8, 0x3c0885e4 ;  /* 0x3c0885e400087802 */ /* 0x000fe20000000f00 */
[----:B------:R-:W-:Y:S01]  /*18d0*/  FFMA R6, R11, R16, -0.0013887860113754868507 ;  /* 0xbab607ed0b067423 */ /* 0x000fe20000000010 */
[----:B------:R-:W-:-:S02]  /*18e0*/  FSEL R46, R4, 1, !P0 ;  /* 0x3f800000042e7808 */ /* 0x000fc40004000000 */
[----:B------:R-:W-:Y:S02]  /*18f0*/  FSEL R8, R8, 0.041666727513074874878, !P0 ;  /* 0x3d2aaabb08087808 */ /* 0x000fe40004000000 */
[----:B------:R-:W-:Y:S02]  /*1900*/  FSEL R6, R6, -0.00019574658654164522886, P0 ;  /* 0xb94d415306067808 */ /* 0x000fe40000000000 */
[----:B------:R-:W-:Y:S02]  /*1910*/  FSEL R13, -R13, -0.4999999701976776123, !P0 ;  /* 0xbeffffff0d0d7808 */ /* 0x000fe40004000100 */
[----:B------:R-:W-:Y:S01]  /*1920*/  FSETP.GE.AND P0, PT, |R51|, 105615, PT ;  /* 0x47ce47803300780b */ /* 0x000fe20003f06200 */
[----:B------:R-:W-:Y:S01]  /*1930*/  FFMA R6, R11, R6, R8 ;  /* 0x000000060b067223 */ /* 0x000fe20000000008 */
[----:B------:R-:W-:Y:S01]  /*1940*/  LOP3.LUT P1, RZ, R3, 0x2, RZ, 0xc0, !PT ;  /* 0x0000000203ff7812 */ /* 0x000fe2000782c0ff */
[C---:B------:R-:W-:Y:S02]  /*1950*/  FFMA R3, R11.reuse, R46, RZ ;  /* 0x0000002e0b037223 */ /* 0x040fe400000000ff */
[----:B------:R-:W-:-:S04]  /*1960*/  FFMA R6, R11, R6, R13 ;  /* 0x000000060b067223 */ /* 0x000fc8000000000d */
[----:B------:R-:W-:-:S06]  /*1970*/  FFMA R46, R3, R6, R46 ;  /* 0x00000006032e7223 */ /* 0x000fcc000000002e */
[----:B------:R-:W-:Y:S01]  /*1980*/  @P1 FADD R46, RZ, -R46 ;  /* 0x8000002eff2e1221 */ /* 0x000fe20000000000 */
[----:B------:R-:W-:Y:S06]  /*1990*/  @!P0 BRA `(.L_x_136) ;  /* 0x0000000000dc8947 */ /* 0x000fec0003800000 */
[----:B------:R-:W-:-:S13]  /*19a0*/  FSETP.NEU.AND P0, PT, |R51|, +INF , PT ;  /* 0x7f8000003300780b */ /* 0x000fda0003f0d200 */
[----:B------:R-:W-:Y:S01]  /*19b0*/  @!P0 FMUL R47, RZ, R51 ;  /* 0x00000033ff2f8220 */ /* 0x000fe20000400000 */
[----:B------:R-:W-:Y:S01]  /*19c0*/  @!P0 MOV R12, RZ ;  /* 0x000000ff000c8202 */ /* 0x000fe20000000f00 */
[----:B------:R-:W-:Y:S06]  /*19d0*/  @!P0 BRA `(.L_x_136) ;  /* 0x0000000000cc8947 */ /* 0x000fec0003800000 */
[----:B------:R-:W-:Y:S01]  /*19e0*/  SHF.L.U32 R4, R51, 0x8, RZ ;  /* 0x0000000833047819 */ /* 0x000fe200000006ff */
[----:B------:R-:W0:Y:S01]  /*19f0*/  LDCU.64 UR8, c[0x4][0xe0] ;  /* 0x01001c00ff0877ac */ /* 0x000e220008000a00 */
[----:B------:R-:W-:Y:S02]  /*1a00*/  MOV R8, RZ ;  /* 0x000000ff00087202 */ /* 0x000fe40000000f00 */
[----:B------:R-:W-:Y:S01]  /*1a10*/  MOV R3, R1 ;  /* 0x0000000100037202 */ /* 0x000fe20000000f00 */
[----:B------:R-:W-:Y:S01]  /*1a20*/  UMOV UR5, URZ ;  /* 0x000000ff00057c82 */ /* 0x000fe20008000000 */
[----:B------:R-:W-:Y:S01]  /*1a30*/  LOP3.LUT R15, R4, 0x80000000, RZ, 0xfc, !PT ;  /* 0x80000000040f7812 */ /* 0x000fe200078efcff */
[----:B------:R-:W-:-:S06]  /*1a40*/  UMOV UR4, URZ ;  /* 0x000000ff00047c82 */ /* 0x000fcc0008000000 */
.L_x_137:
        /* <DEDUP_REMOVED lines=29> */
[C-C-:B------:R-:W-:Y:S02]  /*1c20*/  SHF.L.W.U32.HI R6, R4.reuse, 0x2, R3.reuse ;  /* 0x0000000204067819 */ /* 0x140fe40000010e03 */
[----:B------:R-:W-:Y:S02]  /*1c30*/  SHF.L.U32 R4, R4, 0x2, RZ ;  /* 0x0000000204047819 */ /* 0x000fe400000006ff */
[----:B------:R-:W-:Y:S02]  /*1c40*/  SHF.R.S32.HI R11, RZ, 0x1f, R6 ;  /* 0x0000001fff0b7819 */ /* 0x000fe40000011406 */
[----:B------:R-:W-:Y:S02]  /*1c50*/  SHF.R.U32.HI R3, RZ, 0x1e, R3 ;  /* 0x0000001eff037819 */ /* 0x000fe40000011603 */
[C---:B------:R-:W-:Y:S02]  /*1c60*/  LOP3.LUT R10, R11.reuse, R4, RZ, 0x3c, !PT ;  /* 0x000000040b0a7212 */ /* 0x040fe400078e3cff */
[----:B------:R-:W-:-:S02]  /*1c70*/  LOP3.LUT R11, R11, R6, RZ, 0x3c, !PT ;  /* 0x000000060b0b7212 */ /* 0x000fc400078e3cff */
[C---:B------:R-:W-:Y:S02]  /*1c80*/  LOP3.LUT R4, R6.reuse, R51, RZ, 0x3c, !PT ;  /* 0x0000003306047212 */ /* 0x040fe400078e3cff */
[----:B------:R-:W-:Y:S02]  /*1c90*/  LEA.HI R12, R6, R3, RZ, 0x1 ;  /* 0x00000003060c7211 */ /* 0x000fe400078f08ff */
[----:B------:R-:W1:Y:S01]  /*1ca0*/  I2F.F64.S64 R10, R10 ;  /* 0x0000000a000a7312 */ /* 0x000e620000301c00 */
[----:B------:R-:W-:Y:S02]  /*1cb0*/  ISETP.GE.AND P0, PT, R4, RZ, PT ;  /* 0x000000ff0400720c */ /* 0x000fe40003f06270 */
[----:B------:R-:W-:-:S04]  /*1cc0*/  IADD3 R3, PT, PT, -R12, RZ, RZ ;  /* 0x000000ff0c037210 */ /* 0x000fc80007ffe1ff */
[----:B------:R-:W-:Y:S01]  /*1cd0*/  @!P1 MOV R12, R3 ;  /* 0x00000003000c9202 */ /* 0x000fe20000000f00 */
[----:B-1----:R-:W-:-:S10]  /*1ce0*/  DMUL R14, R10, UR4 ;  /* 0x000000040a0e7c28 */ /* 0x002fd40008000000 */
[----:B------:R-:W1:Y:S02]  /*1cf0*/  F2F.F32.F64 R14, R14 ;  /* 0x0000000e000e7310 */ /* 0x000e640000301000 */
[----:B01----:R-:W-:-:S07]  /*1d00*/  FSEL R47, -R14, R14, !P0 ;  /* 0x0000000e0e2f7208 */ /* 0x003fce0004000100 */
.L_x_136:
[----:B------:R-:W-:Y:S05]  /*1d10*/  BSYNC.RECONVERGENT B1 ;  /* 0x0000000000017941 */ /* 0x000fea0003800200 */
.L_x_135:
[----:B------:R-:W-:Y:S02]  /*1d20*/  HFMA2 R11, -RZ, RZ, 1.291015625, -0.052581787109375 ;  /* 0x3d2aaabbff0b7431 */ /* 0x000fe400000001ff */
[----:B------:R-:W-:Y:S01]  /*1d30*/  FMUL R4, R47, R47 ;  /* 0x0000002f2f047220 */ /* 0x000fe20000400000 */
[----:B------:R-:W-:Y:S02]  /*1d40*/  LOP3.LUT R6, R12, 0x1, RZ, 0xc0, !PT ;  /* 0x000000010c067812 */ /* 0x000fe400078ec0ff */
[----:B------:R-:W-:Y:S01]  /*1d50*/  MOV R8, 0x3effffff ;  /* 0x3effffff00087802 */ /* 0x000fe20000000f00 */
[----:B------:R-:W-:Y:S01]  /*1d60*/  FFMA R3, R4, R16, -0.0013887860113754868507 ;  /* 0xbab607ed04037423 */ /* 0x000fe20000000010 */
[----:B------:R-:W-:Y:S02]  /*1d70*/  ISETP.NE.U32.AND P0, PT, R6, 0x1, PT ;  /* 0x000000010600780c */ /* 0x000fe40003f05070 */
[----:B------:R-:W-:Y:S02]  /*1d80*/  LOP3.LUT P1, RZ, R12, 0x2, RZ, 0xc0, !PT ;  /* 0x000000020cff7812 */ /* 0x000fe4000782c0ff */
[----:B------:R-:W-:-:S02]  /*1d90*/  FSEL R3, R3, -0.00019574658654164522886, !P0 ;  /* 0xb94d415303037808 */ /* 0x000fc40004000000 */
[----:B------:R-:W-:Y:S02]  /*1da0*/  FSEL R11, R11, 0.0083327032625675201416, !P0 ;  /* 0x3c0885e40b0b7808 */ /* 0x000fe40004000000 */
[----:B------:R-:W-:Y:S02]  /*1db0*/  FSEL R47, R47, 1, P0 ;  /* 0x3f8000002f2f7808 */ /* 0x000fe40000000000 */
[----:B------:R-:W-:Y:S01]  /*1dc0*/  FSEL R8, -R8, -0.16666662693023681641, !P0 ;  /* 0xbe2aaaa808087808 */ /* 0x000fe20004000100 */
[C---:B------:R-:W-:Y:S02]  /*1dd0*/  FFMA R3, R4.reuse, R3, R11 ;  /* 0x0000000304037223 */ /* 0x040fe4000000000b */
[C---:B------:R-:W-:Y:S02]  /*1de0*/  FFMA R6, R4.reuse, R47, RZ ;  /* 0x0000002f04067223 */ /* 0x040fe400000000ff */
[----:B------:R-:W-:-:S04]  /*1df0*/  FFMA R3, R4, R3, R8 ;  /* 0x0000000304037223 */ /* 0x000fc80000000008 */
[----:B------:R-:W-:-:S04]  /*1e00*/  FFMA R47, R6, R3, R47 ;  /* 0x00000003062f7223 */ /* 0x000fc8000000002f */
[----:B------:R-:W-:Y:S01]  /*1e10*/  @P1 FADD R47, RZ, -R47 ;  /* 0x8000002fff2f1221 */ /* 0x000fe20000000000 */
[----:B------:R-:W-:Y:S06]  /*1e20*/  BRA `(.L_x_130) ;  /* 0x0000001400d47947 */ /* 0x000fec0003800000 */
.L_x_131:
[----:B------:R-:W-:-:S13]  /*1e30*/  ISETP.GE.U32.AND P0, PT, R4, 0x7f800000, PT ;  /* 0x7f8000000400780c */ /* 0x000fda0003f06070 */
[----:B------:R-:W-:Y:S05]  /*1e40*/  @!P0 BRA `(.L_x_138) ;  /* 0x00000000001c8947 */ /* 0x000fea0003800000 */
[----:B------:R-:W-:Y:S01]  /*1e50*/  ISETP.NE.AND P1, PT, R3, 0x7f800000, PT ;  /* 0x7f8000000300780c */ /* 0x000fe20003f25270 */
[----:B------:R-:W-:-:S12]  /*1e60*/  FADD R46, R51, -R51 ;  /* 0x80000033332e7221 */ /* 0x000fd80000000000 */
[----:B------:R-:W-:Y:S02]  /*1e70*/  @!P1 ISETP.GT.AND P0, PT, R50, -0x1, PT ;  /* 0xffffffff3200980c */ /* 0x000fe40003f04270 */
[----:B------:R-:W-:Y:S02]  /*1e80*/  @P1 MOV R47, R46 ;  /* 0x0000002e002f1202 */ /* 0x000fe40000000f00 */
[----:B------:R-:W-:Y:S02]  /*1e90*/  @!P1 FSEL R47, R46, RZ, P0 ;  /* 0x000000ff2e2f9208 */ /* 0x000fe40000000000 */
[----:B------:R-:W-:Y:S01]  /*1ea0*/  @!P1 FSEL R46, R50, RZ, P0 ;  /* 0x000000ff322e9208 */ /* 0x000fe20000000000 */
[----:B------:R-:W-:Y:S06]  /*1eb0*/  BRA `(.L_x_130) ;  /* 0x0000001400b07947 */ /* 0x000fec0003800000 */
.L_x_138:
[----:B------:R-:W-:-:S04]  /*1ec0*/  IADD3 R3, PT, PT, R50, -0x42b17218, RZ ;  /* 0xbd4e8de832037810 */ /* 0x000fc80007ffe0ff */
[----:B------:R-:W-:-:S13]  /*1ed0*/  ISETP.GT.U32.AND P0, PT, R3, 0x8e8e5c, PT ;  /* 0x008e8e5c0300780c */ /* 0x000fda0003f04070 */
[----:B------:R-:W-:Y:S05]  /*1ee0*/  @P0 BRA `(.L_x_139) ;  /* 0x0000000800f40947 */ /* 0x000fea0003800000 */
[----:B------:R-:W-:Y:S02]  /*1ef0*/  HFMA2 R4, -RZ, RZ, 0.96630859375, -0.0022525787353515625 ;  /* 0x3bbb989dff047431 */ /* 0x000fe400000001ff */
[----:B------:R-:W-:Y:S01]  /*1f00*/  FADD R3, R50, -162.88958740234375 ;  /* 0xc322e3bc32037421 */ /* 0x000fe20000000000 */
[----:B------:R-:W-:Y:S01]  /*1f10*/  MOV R11, 0x437c0000 ;  /* 0x437c0000000b7802 */ /* 0x000fe20000000f00 */
[C---:B------:R-:W-:Y:S01]  /*1f20*/  FMUL R18, R51.reuse, 0.63661974668502807617 ;  /* 0x3f22f98333127820 */ /* 0x040fe20000400000 */
[----:B------:R-:W-:Y:S01]  /*1f30*/  FSETP.GE.AND P0, PT, |R51|, 105615, PT ;  /* 0x47ce47803300780b */ /* 0x000fe20003f06200 */
[----:B------:R-:W-:Y:S04]  /*1f40*/  BSSY.RECONVERGENT B1, `(.L_x_140) ;  /* 0x0000053000017945 */ /* 0x000fe80003800200 */
        /* <DEDUP_REMOVED lines=8> */
[----:B------:R-:W-:-:S03]  /*1fd0*/  MOV R14, R18 ;  /* 0x00000012000e7202 */ /* 0x000fc60000000f00 */
[----:B------:R-:W0:Y:S02]  /*1fe0*/  MUFU.EX2 R3, R6 ;  /* 0x0000000600037308 */ /* 0x000e240000000800 */
[----:B0-----:R-:W-:-:S05]  /*1ff0*/  FMUL R3, R4, R3 ;  /* 0x0000000304037220 */ /* 0x001fca0000400000 */
[C---:B------:R-:W-:Y:S02]  /*2000*/  LEA.HI R4, R3.reuse, 0xffffffed, RZ, 0x9 ;  /* 0xffffffed03047811 */ /* 0x040fe400078f48ff */
[----:B------:R-:W-:Y:S02]  /*2010*/  LOP3.LUT R12, R3, 0x7fffff, RZ, 0xc0, !PT ;  /* 0x007fffff030c7812 */ /* 0x000fe400078ec0ff */
[----:B------:R-:W-:Y:S02]  /*2020*/  LOP3.LUT R11, R4, 0xffff, RZ, 0xc0, !PT ;  /* 0x0000ffff040b7812 */ /* 0x000fe400078ec0ff */
[----:B------:R-:W-:Y:S02]  /*2030*/  LOP3.LUT R12, R12, 0x7f000000, RZ, 0xfc, !PT ;  /* 0x7f0000000c0c7812 */ /* 0x000fe400078efcff */
[----:B------:R-:W-:Y:S01]  /*2040*/  LEA.HI R8, R11, R4, RZ, 0x11 ;  /* 0x000000040b087211 */ /* 0x000fe200078f88ff */
[----:B------:R-:W-:-:S03]  /*2050*/  FFMA R11, R10, -1.5707962512969970703, R51 ;  /* 0xbfc90fda0a0b7823 */ /* 0x000fc60000000033 */
[----:B------:R-:W-:Y:S01]  /*2060*/  PRMT R8, R8, 0x9910, RZ ;  /* 0x0000991008087816 */ /* 0x000fe200000000ff */
[----:B------:R-:W-:-:S03]  /*2070*/  FFMA R11, R10, -7.5497894158615963534e-08, R11 ;  /* 0xb3a221680a0b7823 */ /* 0x000fc6000000000b */
[----:B------:R-:W-:Y:S01]  /*2080*/  SHF.R.S32.HI R6, RZ, 0x1, R8 ;  /* 0x00000001ff067819 */ /* 0x000fe20000011408 */
[----:B------:R-:W-:-:S03]  /*2090*/  FFMA R15, R10, -5.3903029534742383927e-15, R11 ;  /* 0xa7c234c50a0f7823 */ /* 0x000fc6000000000b */
[----:B------:R-:W-:Y:S02]  /*20a0*/  PRMT R13, R6, 0x9910, RZ ;  /* 0x00009910060d7816 */ /* 0x000fe400000000ff */
[----:B------:R-:W-:Y:S02]  /*20b0*/  MOV R3, R15 ;  /* 0x0000000f00037202 */ /* 0x000fe40000000f00 */
        /* <DEDUP_REMOVED lines=15> */
.L_x_142:
        /* <DEDUP_REMOVED lines=35> */
[C---:B------:R-:W-:Y:S02]  /*23e0*/  LEA.HI R18, R6.reuse, R3, RZ, 0x1 ;  /* 0x0000000306127211 */ /* 0x040fe400078f08ff */
[----:B------:R-:W-:Y:S02]  /*23f0*/  LOP3.LUT R4, R6, R51, RZ, 0x3c, !PT ;  /* 0x0000003306047212 */ /* 0x000fe400078e3cff */
[----:B------:R-:W1:Y:S01]  /*2400*/  I2F.F64.S64 R10, R10 ;  /* 0x0000000a000a7312 */ /* 0x000e620000301c00 */
[----:B------:R-:W-:Y:S02]  /*2410*/  IADD3 R3, PT, PT, -R18, RZ, RZ ;  /* 0x000000ff12037210 */ /* 0x000fe40007ffe1ff */
[----:B------:R-:W-:Y:S02]  /*2420*/  ISETP.GE.AND P0, PT, R4, RZ, PT ;  /* 0x000000ff0400720c */ /* 0x000fe40003f06270 */
[----:B------:R-:W-:Y:S01]  /*2430*/  @!P1 MOV R18, R3 ;  /* 0x0000000300129202 */ /* 0x000fe20000000f00 */
[----:B-1----:R-:W-:-:S10]  /*2440*/  DMUL R16, R10, UR4 ;  /* 0x000000040a107c28 */ /* 0x002fd40008000000 */
[----:B------:R-:W1:Y:S02]  /*2450*/  F2F.F32.F64 R16, R16 ;  /* 0x0000001000107310 */ /* 0x000e640000301000 */
[----:B01----:R-:W-:-:S07]  /*2460*/  FSEL R3, -R16, R16, !P0 ;  /* 0x0000001010037208 */ /* 0x003fce0004000100 */
.L_x_141:
[----:B------:R-:W-:Y:S05]  /*2470*/  BSYNC.RECONVERGENT B1 ;  /* 0x0000000000017941 */ /* 0x000fea0003800200 */
.L_x_140:
[----:B------:R-:W-:Y:S01]  /*2480*/  HFMA2 R16, -RZ, RZ, 0.487060546875, -0.0625 ;  /* 0x37cbac00ff107431 */ /* 0x000fe200000001ff */
[----:B------:R-:W-:Y:S01]  /*2490*/  LOP3.LUT R8, R18, 0x1, RZ, 0xc0, !PT ;  /* 0x0000000112087812 */ /* 0x000fe200078ec0ff */
[----:B------:R-:W-:Y:S01]  /*24a0*/  FMUL R4, R3, R3 ;  /* 0x0000000303047220 */ /* 0x000fe20000400000 */
[----:B------:R-:W-:Y:S01]  /*24b0*/  MOV R17, 0x3c0885e4 ;  /* 0x3c0885e400117802 */ /* 0x000fe20000000f00 */
[----:B------:R-:W-:Y:S01]  /*24c0*/  BSSY.RECONVERGENT B1, `(.L_x_143) ;  /* 0x000004a000017945 */ /* 0x000fe20003800200 */
[----:B------:R-:W-:Y:S01]  /*24d0*/  ISETP.NE.U32.AND P0, PT, R8, 0x1, PT ;  /* 0x000000010800780c */ /* 0x000fe20003f05070 */
[----:B------:R-:W-:Y:S01]  /*24e0*/  HFMA2 R8, -RZ, RZ, 1.541015625, -0.052001953125 ;  /* 0x3e2aaaa8ff087431 */ /* 0x000fe200000001ff */
[----:B------:R-:W-:Y:S02]  /*24f0*/  IADD3 R10, PT, PT, R18, 0x1, RZ ;  /* 0x00000001120a7810 */ /* 0x000fe40007ffe0ff */
[----:B------:R-:W-:Y:S01]  /*2500*/  FSEL R17, R17, 0.041666727513074874878, !P0 ;  /* 0x3d2aaabb11117808 */ /* 0x000fe20004000000 */
[----:B------:R-:W-:Y:S01]  /*2510*/  FFMA R6, R4, R16, -0.0013887860113754868507 ;  /* 0xbab607ed04067423 */ /* 0x000fe20000000010 */
[----:B------:R-:W-:-:S02]  /*2520*/  LOP3.LUT P1, RZ, R10, 0x2, RZ, 0xc0, !PT ;  /* 0x000000020aff7812 */ /* 0x000fc4000782c0ff */
[----:B------:R-:W-:Y:S02]  /*2530*/  FSEL R3, R3, 1, !P0 ;  /* 0x3f80000003037808 */ /* 0x000fe40004000000 */
[----:B------:R-:W-:Y:S02]  /*2540*/  FSEL R11, R6, -0.00019574658654164522886, P0 ;  /* 0xb94d4153060b7808 */ /* 0x000fe40000000000 */
[----:B------:R-:W-:Y:S01]  /*2550*/  FSEL R8, -R8, -0.4999999701976776123, !P0 ;  /* 0xbeffffff08087808 */ /* 0x000fe20004000100 */
[C---:B------:R-:W-:Y:S01]  /*2560*/  FFMA R6, R4.reuse, R3, RZ ;  /* 0x0000000304067223 */ /* 0x040fe200000000ff */
[----:B------:R-:W-:Y:S01]  /*2570*/  FSETP.GE.AND P0, PT, |R51|, 105615, PT ;  /* 0x47ce47803300780b */ /* 0x000fe20003f06200 */
[----:B------:R-:W-:-:S04]  /*2580*/  FFMA R11, R4, R11, R17 ;  /* 0x0000000b040b7223 */ /* 0x000fc80000000011 */
        /* <DEDUP_REMOVED lines=17> */
.L_x_145:
        /* <DEDUP_REMOVED lines=44> */
.L_x_144:
[----:B------:R-:W-:Y:S05]  /*2960*/  BSYNC.RECONVERGENT B1 ;  /* 0x0000000000017941 */ /* 0x000fea0003800200 */
.L_x_143:
[----:B------:R-:W-:Y:S02]  /*2970*/  HFMA2 R17, -RZ, RZ, 1.291015625, -0.052581787109375 ;  /* 0x3d2aaabbff117431 */ /* 0x000fe400000001ff */
[----:B------:R-:W-:Y:S01]  /*2980*/  FMUL R4, R15, R15 ;  /* 0x0000000f0f047220 */ /* 0x000fe20000400000 */
[----:B------:R-:W-:Y:S01]  /*2990*/  LOP3.LUT R3, R14, 0x1, RZ, 0xc0, !PT ;  /* 0x000000010e037812 */ /* 0x000fe200078ec0ff */
[----:B------:R-:W-:Y:S01]  /*29a0*/  FMUL R46, R47, R46 ;  /* 0x0000002e2f2e7220 */ /* 0x000fe20000400000 */
        /* <DEDUP_REMOVED lines=17> */
.L_x_139:
        /* <DEDUP_REMOVED lines=22> */
.L_x_148:
        /* <DEDUP_REMOVED lines=44> */
.L_x_147:
[----:B------:R-:W-:Y:S05]  /*2ee0*/  BSYNC.RECONVERGENT B1 ;  /* 0x0000000000017941 */ /* 0x000fea0003800200 */
.L_x_146:
[----:B------:R-:W-:Y:S01]  /*2ef0*/  HFMA2 R14, -RZ, RZ, 0.487060546875, -0.0625 ;  /* 0x37cbac00ff0e7431 */ /* 0x000fe200000001ff */
[----:B------:R-:W-:Y:S01]  /*2f00*/  LOP3.LUT R10, R6, 0x1, RZ, 0xc0, !PT ;  /* 0x00000001060a7812 */ /* 0x000fe200078ec0ff */
[----:B------:R-:W-:Y:S01]  /*2f10*/  FMUL R4, R3, R3 ;  /* 0x0000000303047220 */ /* 0x000fe20000400000 */
[----:B------:R-:W-:Y:S01]  /*2f20*/  MOV R15, 0x3c0885e4 ;  /* 0x3c0885e4000f7802 */ /* 0x000fe20000000f00 */
[----:B------:R-:W-:Y:S01]  /*2f30*/  BSSY.RECONVERGENT B1, `(.L_x_149) ;  /* 0x0000048000017945 */ /* 0x000fe20003800200 */
[----:B------:R-:W-:Y:S02]  /*2f40*/  ISETP.NE.U32.AND P0, PT, R10, 0x1, PT ;  /* 0x000000010a00780c */ /* 0x000fe40003f05070 */
[----:B------:R-:W-:Y:S01]  /*2f50*/  IADD3 R10, PT, PT, R6, 0x1, RZ ;  /* 0x00000001060a7810 */ /* 0x000fe20007ffe0ff */
[----:B------:R-:W-:Y:S01]  /*2f60*/  HFMA2 R6, -RZ, RZ, 1.541015625, -0.052001953125 ;  /* 0x3e2aaaa8ff067431 */ /* 0x000fe200000001ff */
[----:B------:R-:W-:Y:S01]  /*2f70*/  FSEL R15, R15, 0.041666727513074874878, !P0 ;  /* 0x3d2aaabb0f0f7808 */ /* 0x000fe20004000000 */
[----:B------:R-:W-:Y:S01]  /*2f80*/  FFMA R8, R4, R14, -0.0013887860113754868507 ;  /* 0xbab607ed04087423 */ /* 0x000fe2000000000e */
[----:B------:R-:W-:-:S02]  /*2f90*/  FSEL R3, R3, 1, !P0 ;  /* 0x3f80000003037808 */ /* 0x000fc40004000000 */
[----:B------:R-:W-:Y:S02]  /*2fa0*/  LOP3.LUT P1, RZ, R10, 0x2, RZ, 0xc0, !PT ;  /* 0x000000020aff7812 */ /* 0x000fe4000782c0ff */
[----:B------:R-:W-:Y:S01]  /*2fb0*/  FSEL R11, R8, -0.00019574658654164522886, P0 ;  /* 0xb94d4153080b7808 */ /* 0x000fe20000000000 */
[----:B------:R-:W-:Y:S01]  /*2fc0*/  FFMA R46, R4, R3, RZ ;  /* 0x00000003042e7223 */ /* 0x000fe200000000ff */
[----:B------:R-:W-:Y:S02]  /*2fd0*/  FSEL R6, -R6, -0.4999999701976776123, !P0 ;  /* 0xbeffffff06067808 */ /* 0x000fe40004000100 */
[----:B------:R-:W-:Y:S01]  /*2fe0*/  FSETP.GE.AND P0, PT, |R51|, 105615, PT ;  /* 0x47ce47803300780b */ /* 0x000fe20003f06200 */
[----:B------:R-:W-:-:S04]  /*2ff0*/  FFMA R11, R4, R11, R15 ;  /* 0x0000000b040b7223 */ /* 0x000fc8000000000f */
[----:B------:R-:W-:-:S04]  /*3000*/  FFMA R6, R4, R11, R6 ;  /* 0x0000000b04067223 */ /* 0x000fc80000000006 */
[----:B------:R-:W-:-:S04]  /*3010*/  FFMA R46, R46, R6, R3 ;  /* 0x000000062e2e7223 */ /* 0x000fc80000000003 */
        /* <DEDUP_REMOVED lines=13> */
.L_x_151:
        /* <DEDUP_REMOVED lines=44> */
.L_x_150:
[----:B------:R-:W-:Y:S05]  /*33b0*/  BSYNC.RECONVERGENT B1 ;  /* 0x0000000000017941 */ /* 0x000fea0003800200 */
.L_x_149:
[----:B------:R-:W-:Y:S01]  /*33c0*/  HFMA2 R3, -RZ, RZ, 0.96630859375, -0.0022525787353515625 ;  /* 0x3bbb989dff037431 */ /* 0x000fe200000001ff */
[----:B------:R-:W-:Y:S01]  /*33d0*/  MOV R4, 0x437c0000 ;  /* 0x437c000000047802 */ /* 0x000fe20000000f00 */
[----:B------:R-:W-:Y:S01]  /*33e0*/  HFMA2 R11, -RZ, RZ, 1.291015625, -0.052581787109375 ;  /* 0x3d2aaabbff0b7431 */ /* 0x000fe200000001ff */
[----:B------:R-:W-:-:S04]  /*33f0*/  LOP3.LUT R6, R12, 0x1, RZ, 0xc0, !PT ;  /* 0x000000010c067812 */ /* 0x000fc800078ec0ff */
[----:B------:R-:W-:Y:S02]  /*3400*/  ISETP.NE.U32.AND P0, PT, R6, 0x1, PT ;  /* 0x000000010600780c */ /* 0x000fe40003f05070 */
[----:B------:R-:W-:Y:S01]  /*3410*/  MOV R6, 0x3effffff ;  /* 0x3effffff00067802 */ /* 0x000fe20000000f00 */
[----:B------:R-:W-:Y:S01]  /*3420*/  FFMA.SAT R3, R50, R3, 0.5 ;  /* 0x3f00000032037423 */ /* 0x000fe20000002003 */
[----:B------:R-:W-:-:S03]  /*3430*/  FSEL R11, R11, 0.0083327032625675201416, !P0 ;  /* 0x3c0885e40b0b7808 */ /* 0x000fc60004000000 */
[----:B------:R-:W-:Y:S01]  /*3440*/  FFMA.RM R8, R3, R4, 12582913 ;  /* 0x4b40000103087423 */ /* 0x000fe20000004004 */
[----:B------:R-:W-:Y:S01]  /*3450*/  FMUL R4, R13, R13 ;  /* 0x0000000d0d047220 */ /* 0x000fe20000400000 */
[----:B------:R-:W-:Y:S02]  /*3460*/  FSEL R6, -R6, -0.16666662693023681641, !P0 ;  /* 0xbe2aaaa806067808 */ /* 0x000fe40004000100 */
[----:B------:R-:W-:Y:S01]  /*3470*/  FADD R3, R8, -12583039 ;  /* 0xcb40007f08037421 */ /* 0x000fe20000000000 */
[----:B------:R-:W-:Y:S01]  /*3480*/  FFMA R14, R4, R14, -0.0013887860113754868507 ;  /* 0xbab607ed040e7423 */ /* 0x000fe2000000000e */
[----:B------:R-:W-:Y:S02]  /*3490*/  SHF.L.U32 R8, R8, 0x17, RZ ;  /* 0x0000001708087819 */ /* 0x000fe400000006ff */
[----:B------:R-:W-:Y:S02]  /*34a0*/  FFMA R15, R50, 1.4426950216293334961, -R3 ;  /* 0x3fb8aa3b320f7823 */ /* 0x000fe40000000803 */
[----:B------:R-:W-:-:S02]  /*34b0*/  FSEL R3, R14, -0.00019574658654164522886, !P0 ;  /* 0xb94d41530e037808 */ /* 0x000fc40004000000 */
[----:B------:R-:W-:-:S03]  /*34c0*/  FFMA R15, R50, 1.925963033500011079e-08, R15 ;  /* 0x32a57060320f7823 */ /* 0x000fc6000000000f */
[----:B------:R-:W-:Y:S01]  /*34d0*/  FFMA R11, R4, R3, R11 ;  /* 0x00000003040b7223 */ /* 0x000fe2000000000b */
[----:B------:R-:W-:Y:S02]  /*34e0*/  FSEL R3, R13, 1, P0 ;  /* 0x3f8000000d037808 */ /* 0x000fe40000000000 */
[----:B------:R-:W0:Y:S01]  /*34f0*/  MUFU.EX2 R15, R15 ;  /* 0x0000000f000f7308 */ /* 0x000e220000000800 */
[----:B------:R-:W-:Y:S01]  /*3500*/  LOP3.LUT P0, RZ, R12, 0x2, RZ, 0xc0, !PT ;  /* 0x000000020cff7812 */ /* 0x000fe2000780c0ff */
[C---:B------:R-:W-:Y:S01]  /*3510*/  FFMA R6, R4.reuse, R11, R6 ;  /* 0x0000000b04067223 */ /* 0x040fe20000000006 */
[----:B------:R-:W-:-:S04]  /*3520*/  FFMA R4, R4, R3, RZ ;  /* 0x0000000304047223 */ /* 0x000fc800000000ff */
[----:B------:R-:W-:-:S07]  /*3530*/  FFMA R3, R4, R6, R3 ;  /* 0x0000000604037223 */ /* 0x000fce0000000003 */
[----:B------:R-:W-:Y:S01]  /*3540*/  @P0 FADD R3, RZ, -R3 ;  /* 0x80000003ff030221 */ /* 0x000fe20000000000 */
[----:B0-----:R-:W-:-:S04]  /*3550*/  FMUL R8, R8, R15 ;  /* 0x0000000f08087220 */ /* 0x001fc80000400000 */
[C---:B------:R-:W-:Y:S01]  /*3560*/  FMUL R47, R8.reuse, R3 ;  /* 0x00000003082f7220 */ /* 0x040fe20000400000 */
[----:B------:R-:W-:-:S07]  /*3570*/  FMUL R46, R8, R46 ;  /* 0x0000002e082e7220 */ /* 0x000fce0000400000 */
.L_x_130:
[----:B------:R-:W-:Y:S05]  /*3580*/  BSYNC.RECONVERGENT B0 ;  /* 0x0000000000007941 */ /* 0x000fea0003800200 */
.L_x_128:
[----:B------:R-:W-:Y:S01]  /*3590*/  LOP3.LUT P0, R3, R49, 0x7fffffff, RZ, 0xc0, !PT ;  /* 0x7fffffff31037812 */ /* 0x000fe2000780c0ff */
[----:B------:R-:W-:-:S12]  /*35a0*/  BSSY.RECONVERGENT B0, `(.L_x_152) ;  /* 0x0000226000007945 */ /* 0x000fd80003800200 */
        /* <DEDUP_REMOVED lines=13> */
.L_x_153:
        /* <DEDUP_REMOVED lines=24> */
.L_x_158:
        /* <DEDUP_REMOVED lines=44> */
.L_x_157:
[----:B------:R-:W-:Y:S05]  /*3ac0*/  BSYNC.RECONVERGENT B1 ;  /* 0x0000000000017941 */ /* 0x000fea0003800200 */
.L_x_156:
[----:B------:R-:W-:Y:S01]  /*3ad0*/  HFMA2 R13, -RZ, RZ, 0.487060546875, -0.0625 ;  /* 0x37cbac00ff0d7431 */ /* 0x000fe200000001ff */
[C---:B------:R-:W-:Y:S01]  /*3ae0*/  LOP3.LUT R10, R3.reuse, 0x1, RZ, 0xc0, !PT ;  /* 0x00000001030a7812 */ /* 0x040fe200078ec0ff */
        /* <DEDUP_REMOVED lines=8> */
[----:B------:R-:W-:-:S02]  /*3b70*/  FSEL R44, R4, 1, !P0 ;  /* 0x3f800000042c7808 */ /* 0x000fc40004000000 */
[----:B------:R-:W-:Y:S02]  /*3b80*/  LOP3.LUT P1, RZ, R14, 0x2, RZ, 0xc0, !PT ;  /* 0x000000020eff7812 */ /* 0x000fe4000782c0ff */
[----:B------:R-:W-:Y:S02]  /*3b90*/  FSEL R3, R8, -0.00019574658654164522886, P0 ;  /* 0xb94d415308037808 */ /* 0x000fe40000000000 */
[----:B------:R-:W-:Y:S02]  /*3ba0*/  FSEL R4, -R10, -0.4999999701976776123, !P0 ;  /* 0xbeffffff0a047808 */ /* 0x000fe40004000100 */
[----:B------:R-:W-:Y:S01]  /*3bb0*/  FSETP.GE.AND P0, PT, |R49|, 105615, PT ;  /* 0x47ce47803100780b */ /* 0x000fe20003f06200 */
[C---:B------:R-:W-:Y:S01]  /*3bc0*/  FFMA R11, R6.reuse, R3, R11 ;  /* 0x00000003060b7223 */ /* 0x040fe2000000000b */
[----:B------:R-:W-:-:S03]  /*3bd0*/  FFMA R3, R6, R44, RZ ;  /* 0x0000002c06037223 */ /* 0x000fc600000000ff */
        /* <DEDUP_REMOVED lines=15> */
.L_x_161:
        /* <DEDUP_REMOVED lines=44> */
.L_x_160:
[----:B------:R-:W-:Y:S05]  /*3f90*/  BSYNC.RECONVERGENT B1 ;  /* 0x0000000000017941 */ /* 0x000fea0003800200 */
.L_x_159:
[----:B------:R-:W-:Y:S01]  /*3fa0*/  LOP3.LUT R3, R12, 0x1, RZ, 0xc0, !PT ;  /* 0x000000010c037812 */ /* 0x000fe200078ec0ff */
[----:B------:R-:W-:Y:S01]  /*3fb0*/  FMUL R4, R45, R45 ;  /* 0x0000002d2d047220 */ /* 0x000fe20000400000 */
[----:B------:R-:W-:Y:S02]  /*3fc0*/  MOV R8, 0x3effffff ;  /* 0x3effffff00087802 */ /* 0x000fe40000000f00 */
[----:B------:R-:W-:Y:S01]  /*3fd0*/  ISETP.NE.U32.AND P0, PT, R3, 0x1, PT ;  /* 0x000000010300780c */ /* 0x000fe20003f05070 */
[----:B------:R-:W-:Y:S02]  /*3fe0*/  HFMA2 R3, -RZ, RZ, 1.291015625, -0.052581787109375 ;  /* 0x3d2aaabbff037431 */ /* 0x000fe400000001ff */
[----:B------:R-:W-:Y:S01]  /*3ff0*/  FFMA R13, R4, R13, -0.0013887860113754868507 ;  /* 0xbab607ed040d7423 */ /* 0x000fe2000000000d */
[----:B------:R-:W-:Y:S02]  /*4000*/  LOP3.LUT P1, RZ, R12, 0x2, RZ, 0xc0, !PT ;  /* 0x000000020cff7812 */ /* 0x000fe4000782c0ff */
[----:B------:R-:W-:-:S02]  /*4010*/  FSEL R45, R45, 1, P0 ;  /* 0x3f8000002d2d7808 */ /* 0x000fc40000000000 */
[----:B------:R-:W-:Y:S02]  /*4020*/  FSEL R13, R13, -0.00019574658654164522886, !P0 ;  /* 0xb94d41530d0d7808 */ /* 0x000fe40004000000 */
[----:B------:R-:W-:Y:S01]  /*4030*/  FSEL R8, -R8, -0.16666662693023681641, !P0 ;  /* 0xbe2aaaa808087808 */ /* 0x000fe20004000100 */
[----:B------:R-:W-:Y:S01]  /*4040*/  FFMA R6, R4, R45, RZ ;  /* 0x0000002d04067223 */ /* 0x000fe200000000ff */
[----:B------:R-:W-:-:S05]  /*4050*/  FSEL R3, R3, 0.0083327032625675201416, !P0 ;  /* 0x3c0885e403037808 */ /* 0x000fca0004000000 */
[----:B------:R-:W-:-:S04]  /*4060*/  FFMA R3, R4, R13, R3 ;  /* 0x0000000d04037223 */ /* 0x000fc80000000003 */
[----:B------:R-:W-:-:S04]  /*4070*/  FFMA R3, R4, R3, R8 ;  /* 0x0000000304037223 */ /* 0x000fc80000000008 */
[----:B------:R-:W-:-:S04]  /*4080*/  FFMA R45, R6, R3, R45 ;  /* 0x00000003062d7223 */ /* 0x000fc8000000002d */
[----:B------:R-:W-:Y:S01]  /*4090*/  @P1 FADD R45, RZ, -R45 ;  /* 0x8000002dff2d1221 */ /* 0x000fe20000000000 */
[----:B------:R-:W-:Y:S06]  /*40a0*/  BRA `(.L_x_154) ;  /* 0x0000001400d47947 */ /* 0x000fec0003800000 */
.L_x_155:
        /* <DEDUP_REMOVED lines=9> */
.L_x_162:
        /* <DEDUP_REMOVED lines=47> */
.L_x_166:
        /* <DEDUP_REMOVED lines=44> */
.L_x_165:
[----:B------:R-:W-:Y:S05]  /*46f0*/  BSYNC.RECONVERGENT B1 ;  /* 0x0000000000017941 */ /* 0x000fea0003800200 */
.L_x_164:
        /* <DEDUP_REMOVED lines=34> */
.L_x_169:
        /* <DEDUP_REMOVED lines=44> */
.L_x_168:
[----:B------:R-:W-:Y:S05]  /*4be0*/  BSYNC.RECONVERGENT B1 ;  /* 0x0000000000017941 */ /* 0x000fea0003800200 */
.L_x_167:
        /* <DEDUP_REMOVED lines=21> */
.L_x_163:
        /* <DEDUP_REMOVED lines=22> */
.L_x_172:
        /* <DEDUP_REMOVED lines=44> */
.L_x_171:
[----:B------:R-:W-:Y:S05]  /*5160*/  BSYNC.RECONVERGENT B1 ;  /* 0x0000000000017941 */ /* 0x000fea0003800200 */
.L_x_170:
        /* <DEDUP_REMOVED lines=32> */
.L_x_175:
        /* <DEDUP_REMOVED lines=44> */
.L_x_174:
[----:B------:R-:W-:Y:S05]  /*5630*/  BSYNC.RECONVERGENT B1 ;  /* 0x0000000000017941 */ /* 0x000fea0003800200 */
.L_x_173:
        /* <DEDUP_REMOVED lines=28> */
.L_x_154:
[----:B------:R-:W-:Y:S05]  /*5800*/  BSYNC.RECONVERGENT B0 ;  /* 0x0000000000007941 */ /* 0x000fea0003800200 */
.L_x_152:
[----:B------:R-:W0:Y:S01]  /*5810*/  MUFU.RCP R3, R58 ;  /* 0x0000003a00037308 */ /* 0x000e220000001000 */
[----:B------:R-:W-:Y:S07]  /*5820*/  BSSY.RECONVERGENT B2, `(.L_x_176) ;  /* 0x000000c000027945 */ /* 0x000fee0003800200 */
        /* <DEDUP_REMOVED lines=8> */
[----:B------:R-:W-:-:S07]  /*58b0*/  MOV R64, 0x58d0 ;  /* 0x000058d000407802 */ /* 0x000fce0000000f00 */
[----:B-----5:R-:W-:Y:S05]  /*58c0*/  CALL.REL.NOINC `($__internal_5_$__cuda_sm3x_div_rn_noftz_f32_slowpath) ;  /* 0x0000004400507944 */ /* 0x020fea0003c00000 */
[----:B------:R-:W-:-:S07]  /*58d0*/  MOV R43, R0 ;  /* 0x00000000002b7202 */ /* 0x000fce0000000f00 */
.L_x_177:
[----:B------:R-:W-:Y:S05]  /*58e0*/  BSYNC.RECONVERGENT B2 ;  /* 0x0000000000027941 */ /* 0x000fea0003800200 */
.L_x_176:
        /* <DEDUP_REMOVED lines=12> */
[----:B-----5:R-:W-:Y:S05]  /*59b0*/  CALL.REL.NOINC `($__internal_5_$__cuda_sm3x_div_rn_noftz_f32_slowpath) ;  /* 0x0000004400147944 */ /* 0x020fea0003c00000 */
[----:B------:R-:W-:-:S07]  /*59c0*/  MOV R42, R0 ;  /* 0x00000000002a7202 */ /* 0x000fce0000000f00 */
.L_x_179:
[----:B------:R-:W-:Y:S05]  /*59d0*/  BSYNC.RECONVERGENT B2 ;  /* 0x0000000000027941 */ /* 0x000fea0003800200 */
.L_x_178:
        /* <DEDUP_REMOVED lines=14> */
.L_x_181:
[----:B------:R-:W-:Y:S05]  /*5ac0*/  BSYNC.RECONVERGENT B2 ;  /* 0x0000000000027941 */ /* 0x000fea0003800200 */
.L_x_180:
        /* <DEDUP_REMOVED lines=14> */
.L_x_183:
[----:B------:R-:W-:Y:S05]  /*5bb0*/  BSYNC.RECONVERGENT B2 ;  /* 0x0000000000027941 */ /* 0x000fea0003800200 */
.L_x_182:
[----:B------:R-:W-:Y:S01]  /*5bc0*/  IADD3 R0, PT, PT, R2, -0xd000000, RZ ;  /* 0xf300000002007810 */ /* 0x000fe20007ffe0ff */
[----:B------:R0:W1:Y:S01]  /*5bd0*/  MUFU.RSQ R7, R2 ;  /* 0x0000000200077308 */ /* 0x0000620000001400 */
[-C--:B------:R-:W-:Y:S01]  /*5be0*/  FMUL R5, R36, R37.reuse ;  /* 0x0000002524057220 */ /* 0x080fe20000400000 */
[-C--:B------:R-:W-:Y:S01]  /*5bf0*/  FMUL R3, R37, R37.reuse ;  /* 0x0000002525037220 */ /* 0x080fe20000400000 */
[----:B------:R-:W-:Y:S01]  /*5c00*/  ISETP.GT.U32.AND P0, PT, R0, 0x727fffff, PT ;  /* 0x727fffff0000780c */ /* 0x000fe20003f04070 */
[C---:B------:R-:W-:Y:S01]  /*5c10*/  FMUL R0, R53.reuse, R52 ;  /* 0x0000003435007220 */ /* 0x040fe20000400000 */
[----:B------:R-:W-:Y:S01]  /*5c20*/  BSSY.RECONVERGENT B0, `(.L_x_184) ;  /* 0x000000e000007945 */ /* 0x000fe20003800200 */
[C---:B------:R-:W-:Y:S01]  /*5c30*/  FFMA R37, R36.reuse, R37, R5 ;  /* 0x0000002524257223 */ /* 0x040fe20000000005 */
[----:B------:R-:W-:Y:S01]  /*5c40*/  FFMA R36, R36, R36, -R3 ;  /* 0x0000002424247223 */ /* 0x000fe20000000803 */
[----:B------:R-:W-:-:S08]  /*5c50*/  FFMA R35, R53, R52, R0 ;  /* 0x0000003435237223 */ /* 0x000fd00000000000 */
[----:B0-----:R-:W-:Y:S05]  /*5c60*/  @!P0 BRA `(.L_x_185) ;  /* 0x0000000000148947 */ /* 0x001fea0003800000 */
[----:B------:R-:W-:Y:S02]  /*5c70*/  MOV R0, R2 ;  /* 0x0000000200007202 */ /* 0x000fe40000000f00 */
[----:B------:R-:W-:-:S07]  /*5c80*/  MOV R10, 0x5ca0 ;  /* 0x00005ca0000a7802 */ /* 0x000fce0000000f00 */
[----:B-1---5:R-:W-:Y:S05]  /*5c90*/  CALL.REL.NOINC `($__internal_4_$__cuda_sm20_sqrt_rn_f32_slowpath) ;  /* 0x0000004000087944 */ /* 0x022fea0003c00000 */
[----:B------:R-:W-:Y:S01]  /*5ca0*/  MOV R34, R3 ;  /* 0x0000000300227202 */ /* 0x000fe20000000f00 */
[----:B------:R-:W-:Y:S06]  /*5cb0*/  BRA `(.L_x_186) ;  /* 0x0000000000107947 */ /* 0x000fec0003800000 */
.L_x_185:
[----:B-1----:R-:W-:Y:S01]  /*5cc0*/  FMUL.FTZ R3, R2, R7 ;  /* 0x0000000702037220 */ /* 0x002fe20000410000 */
[----:B------:R-:W-:-:S03]  /*5cd0*/  FMUL.FTZ R7, R7, 0.5 ;  /* 0x3f00000007077820 */ /* 0x000fc60000410000 */
[----:B------:R-:W-:-:S04]  /*5ce0*/  FFMA R2, -R3, R3, R2 ;  /* 0x0000000303027223 */ /* 0x000fc80000000102 */
[----:B------:R-:W-:-:S07]  /*5cf0*/  FFMA R34, R2, R7, R3 ;  /* 0x0000000702227223 */ /* 0x000fce0000000003 */
.L_x_186:
[----:B------:R-:W-:Y:S05]  /*5d00*/  BSYNC.RECONVERGENT B0 ;  /* 0x0000000000007941 */ /* 0x000fea0003800200 */
.L_x_184:
[-C--:B------:R-:W-:Y:S01]  /*5d10*/  FMUL R3, R49, R49.reuse ;  /* 0x0000003131037220 */ /* 0x080fe20000400000 */
[CC--:B------:R-:W-:Y:S01]  /*5d20*/  FMUL R2, R48.reuse, R49.reuse ;  /* 0x0000003130027220 */ /* 0x0c0fe20000400000 */
[----:B------:R-:W-:Y:S02]  /*5d30*/  BSSY.RECONVERGENT B0, `(.L_x_187) ;  /* 0x0000015000007945 */ /* 0x000fe40003800200 */
        /* <DEDUP_REMOVED lines=13> */
[----:B-----5:R-:W-:Y:S05]  /*5e10*/  CALL.REL.NOINC `($__internal_3_$__cuda_sm20_rcp_rn_f32_slowpath) ;  /* 0x0000003800d87944 */ /* 0x020fea0003c00000 */
[----:B------:R-:W-:Y:S01]  /*5e20*/  MOV R33, R6 ;  /* 0x0000000600217202 */ /* 0x000fe20000000f00 */
[----:B------:R-:W-:Y:S06]  /*5e30*/  BRA `(.L_x_189) ;  /* 0x0000000000107947 */ /* 0x000fec0003800000 */
.L_x_188:
[----:B------:R-:W0:Y:S02]  /*5e40*/  MUFU.RCP R33, R4 ;  /* 0x0000000400217308 */ /* 0x000e240000001000 */
[----:B0-----:R-:W-:-:S04]  /*5e50*/  FFMA R2, R4, R33, -1 ;  /* 0xbf80000004027423 */ /* 0x001fc80000000021 */
[----:B------:R-:W-:-:S04]  /*5e60*/  FADD.FTZ R2, -R2, -RZ ;  /* 0x800000ff02027221 */ /* 0x000fc80000010100 */
[----:B------:R-:W-:-:S07]  /*5e70*/  FFMA R33, R33, R2, R33 ;  /* 0x0000000221217223 */ /* 0x000fce0000000021 */
.L_x_189:
[----:B------:R-:W-:Y:S05]  /*5e80*/  BSYNC.RECONVERGENT B0 ;  /* 0x0000000000007941 */ /* 0x000fea0003800200 */
.L_x_187:
        /* <DEDUP_REMOVED lines=10> */
[----:B------:R-:W-:-:S07]  /*5f30*/  MOV R64, 0x5f50 ;  /* 0x00005f5000407802 */ /* 0x000fce0000000f00 */
[----:B-----5:R-:W-:Y:S05]  /*5f40*/  CALL.REL.NOINC `($__internal_3_$__cuda_sm20_rcp_rn_f32_slowpath) ;  /* 0x00000038008c7944 */ /* 0x020fea0003c00000 */
[----:B------:R-:W-:Y:S01]  /*5f50*/  MOV R30, R6 ;  /* 0x00000006001e7202 */ /* 0x000fe20000000f00 */
[----:B------:R-:W-:Y:S06]  /*5f60*/  BRA `(.L_x_192) ;  /* 0x0000000000107947 */ /* 0x000fec0003800000 */
.L_x_191:
[----:B------:R-:W0:Y:S02]  /*5f70*/  MUFU.RCP R30, R3 ;  /* 0x00000003001e7308 */ /* 0x000e240000001000 */
[----:B0-----:R-:W-:-:S04]  /*5f80*/  FFMA R0, R3, R30, -1 ;  /* 0xbf80000003007423 */ /* 0x001fc8000000001e */
[----:B------:R-:W-:-:S04]  /*5f90*/  FADD.FTZ R3, -R0, -RZ ;  /* 0x800000ff00037221 */ /* 0x000fc80000010100 */
[----:B------:R-:W-:-:S07]  /*5fa0*/  FFMA R30, R30, R3, R30 ;  /* 0x000000031e1e7223 */ /* 0x000fce000000001e */
.L_x_192:
[----:B------:R-:W-:Y:S05]  /*5fb0*/  BSYNC.RECONVERGENT B0 ;  /* 0x0000000000007941 */ /* 0x000fea0003800200 */
.L_x_190:
[----:B------:R-:W-:Y:S01]  /*5fc0*/  FADD R3, |R48|, |R49| ;  /* 0x4000003130037221 */ /* 0x000fe20000000200 */
[C---:B------:R-:W-:Y:S01]  /*5fd0*/  FMUL R29, R28.reuse, R31 ;  /* 0x0000001f1c1d7220 */ /* 0x040fe20000400000 */
[----:B------:R-:W-:Y:S01]  /*5fe0*/  FMUL R28, R28, R32 ;  /* 0x000000201c1c7220 */ /* 0x000fe20000400000 */
[----:B------:R-:W-:Y:S02]  /*5ff0*/  BSSY.RECONVERGENT B0, `(.L_x_193) ;  /* 0x0000011000007945 */ /* 0x000fe40003800200 */
[----:B------:R-:W-:Y:S01]  /*6000*/  IADD3 R0, PT, PT, R3, 0x1800000, RZ ;  /* 0x0180000003007810 */ /* 0x000fe20007ffe0ff */
[-C--:B------:R-:W-:Y:S01]  /*6010*/  FFMA R7, R32, -R33.reuse, R29 ;  /* 0x8000002120077223 */ /* 0x080fe2000000001d */
[----:B------:R-:W-:Y:S02]  /*6020*/  FFMA R5, R31, R33, R28 ;  /* 0x000000211f057223 */ /* 0x000fe4000000001c */
[----:B------:R-:W-:Y:S01]  /*6030*/  LOP3.LUT R0, R0, 0x7f800000, RZ, 0xc0, !PT ;  /* 0x7f80000000007812 */ /* 0x000fe200078ec0ff */
[-C--:B------:R-:W-:Y:S01]  /*6040*/  FMUL R7, R7, R30.reuse ;  /* 0x0000001e07077220 */ /* 0x080fe20000400000 */
[----:B------:R-:W-:-:S02]  /*6050*/  FFMA R5, R5, R30, 1 ;  /* 0x3f80000005057423 */ /* 0x000fc4000000001e */
[----:B------:R-:W-:-:S13]  /*6060*/  ISETP.GT.U32.AND P0, PT, R0, 0x1ffffff, PT ;  /* 0x01ffffff0000780c */ /* 0x000fda0003f04070 */
[----:B------:R-:W-:Y:S05]  /*6070*/  @P0 BRA `(.L_x_194) ;  /* 0x0000000000100947 */ /* 0x000fea0003800000 */
[----:B------:R-:W-:-:S07]  /*6080*/  MOV R64, 0x60a0 ;  /* 0x000060a000407802 */ /* 0x000fce0000000f00 */
[----:B-----5:R-:W-:Y:S05]  /*6090*/  CALL.REL.NOINC `($__internal_3_$__cuda_sm20_rcp_rn_f32_slowpath) ;  /* 0x0000003800387944 */ /* 0x020fea0003c00000 */
[----:B------:R-:W-:Y:S01]  /*60a0*/  MOV R27, R6 ;  /* 0x00000006001b7202 */ /* 0x000fe20000000f00 */
[----:B------:R-:W-:Y:S06]  /*60b0*/  BRA `(.L_x_195) ;  /* 0x0000000000107947 */ /* 0x000fec0003800000 */
.L_x_194:
[----:B------:R-:W0:Y:S02]  /*60c0*/  MUFU.RCP R27, R3 ;  /* 0x00000003001b7308 */ /* 0x000e240000001000 */
[----:B0-----:R-:W-:-:S04]  /*60d0*/  FFMA R0, R3, R27, -1 ;  /* 0xbf80000003007423 */ /* 0x001fc8000000001b */
[----:B------:R-:W-:-:S04]  /*60e0*/  FADD.FTZ R0, -R0, -RZ ;  /* 0x800000ff00007221 */ /* 0x000fc80000010100 */
[----:B------:R-:W-:-:S07]  /*60f0*/  FFMA R27, R27, R0, R27 ;  /* 0x000000001b1b7223 */ /* 0x000fce000000001b */
.L_x_195:
[----:B------:R-:W-:Y:S05]  /*6100*/  BSYNC.RECONVERGENT B0 ;  /* 0x0000000000007941 */ /* 0x000fea0003800200 */
.L_x_193:
        /* <DEDUP_REMOVED lines=14> */
.L_x_197:
[----:B------:R-:W0:Y:S02]  /*61f0*/  MUFU.RCP R24, R3 ;  /* 0x0000000300187308 */ /* 0x000e240000001000 */
[----:B0-----:R-:W-:-:S04]  /*6200*/  FFMA R0, R3, R24, -1 ;  /* 0xbf80000003007423 */ /* 0x001fc80000000018 */
[----:B------:R-:W-:-:S04]  /*6210*/  FADD.FTZ R3, -R0, -RZ ;  /* 0x800000ff00037221 */ /* 0x000fc80000010100 */
[----:B------:R-:W-:-:S07]  /*6220*/  FFMA R24, R24, R3, R24 ;  /* 0x0000000318187223 */ /* 0x000fce0000000018 */
.L_x_198:
[----:B------:R-:W-:Y:S05]  /*6230*/  BSYNC.RECONVERGENT B0 ;  /* 0x0000000000007941 */ /* 0x000fea0003800200 */
.L_x_196:
[C---:B------:R-:W-:Y:S01]  /*6240*/  FMUL R23, R22.reuse, R25 ;  /* 0x0000001916177220 */ /* 0x040fe20000400000 */
[----:B------:R-:W0:Y:S01]  /*6250*/  MUFU.RCP R9, R58 ;  /* 0x0000003a00097308 */ /* 0x000e220000001000 */
[----:B------:R-:W-:Y:S01]  /*6260*/  FMUL R22, R22, R26 ;  /* 0x0000001a16167220 */ /* 0x000fe20000400000 */
[----:B------:R-:W-:Y:S01]  /*6270*/  BSSY.RECONVERGENT B2, `(.L_x_199) ;  /* 0x0000015000027945 */ /* 0x000fe20003800200 */
[-C--:B------:R-:W-:Y:S02]  /*6280*/  FFMA R2, R26, -R27.reuse, R23 ;  /* 0x8000001b1a027223 */ /* 0x080fe40000000017 */
[----:B------:R-:W-:Y:S02]  /*6290*/  FFMA R0, R25, R27, R22 ;  /* 0x0000001b19007223 */ /* 0x000fe40000000016 */
[-C--:B------:R-:W-:Y:S02]  /*62a0*/  FFMA R7, -R2, R24.reuse, R7 ;  /* 0x0000001802077223 */ /* 0x080fe40000000107 */
[----:B------:R-:W-:-:S02]  /*62b0*/  FFMA R0, -R0, R24, R5 ;  /* 0x0000001800007223 */ /* 0x000fc40000000105 */
[----:B------:R-:W-:-:S04]  /*62c0*/  FMUL R3, R7, R45 ;  /* 0x0000002d07037220 */ /* 0x000fc80000400000 */
[C---:B------:R-:W-:Y:S01]  /*62d0*/  FFMA R6, R0.reuse, R44, -R3 ;  /* 0x0000002c00067223 */ /* 0x040fe20000000803 */
[----:B------:R-:W-:Y:S01]  /*62e0*/  FMUL R0, R0, R45 ;  /* 0x0000002d00007220 */ /* 0x000fe20000400000 */
[----:B0-----:R-:W-:Y:S02]  /*62f0*/  FFMA R2, R9, -R58, 1 ;  /* 0x3f80000009027423 */ /* 0x001fe4000000083a */
[----:B------:R-:W0:Y:S01]  /*6300*/  FCHK P0, R6, R58 ;  /* 0x0000003a06007302 */ /* 0x000e220000000000 */
[----:B------:R-:W-:Y:S01]  /*6310*/  FFMA R5, R7, R44, R0 ;  /* 0x0000002c07057223 */ /* 0x000fe20000000000 */
[----:B------:R-:W-:-:S04]  /*6320*/  FFMA R2, R9, R2, R9 ;  /* 0x0000000209027223 */ /* 0x000fc80000000009 */
[----:B------:R-:W-:-:S04]  /*6330*/  FFMA R3, R2, R6, RZ ;  /* 0x0000000602037223 */ /* 0x000fc800000000ff */
[----:B------:R-:W-:-:S04]  /*6340*/  FFMA R4, R3, -R58, R6 ;  /* 0x8000003a03047223 */ /* 0x000fc80000000006 */
[----:B------:R-:W-:Y:S01]  /*6350*/  FFMA R2, R2, R4, R3 ;  /* 0x0000000402027223 */ /* 0x000fe20000000003 */
[----:B0-----:R-:W-:Y:S06]  /*6360*/  @!P0 BRA `(.L_x_200) ;  /* 0x0000000000148947 */ /* 0x001fec0003800000 */
[----:B------:R-:W-:Y:S02]  /*6370*/  MOV R0, R6 ;  /* 0x0000000600007202 */ /* 0x000fe40000000f00 */
[----:B------:R-:W-:Y:S02]  /*6380*/  MOV R3, R58 ;  /* 0x0000003a00037202 */ /* 0x000fe40000000f00 */
[----:B------:R-:W-:-:S07]  /*6390*/  MOV R64, 0x63b0 ;  /* 0x000063b000407802 */ /* 0x000fce0000000f00 */
[----:B-----5:R-:W-:Y:S05]  /*63a0*/  CALL.REL.NOINC `($__internal_5_$__cuda_sm3x_div_rn_noftz_f32_slowpath) ;  /* 0x0000003800987944 */ /* 0x020fea0003c00000 */
[----:B------:R-:W-:-:S07]  /*63b0*/  MOV R2, R0 ;  /* 0x0000000000027202 */ /* 0x000fce0000000f00 */
.L_x_200:
[----:B------:R-:W-:Y:S05]  /*63c0*/  BSYNC.RECONVERGENT B2 ;  /* 0x0000000000027941 */ /* 0x000fea0003800200 */
.L_x_199:
        /* <DEDUP_REMOVED lines=14> */
.L_x_202:
[----:B------:R-:W-:Y:S05]  /*64b0*/  BSYNC.RECONVERGENT B2 ;  /* 0x0000000000027941 */ /* 0x000fea0003800200 */
.L_x_201:
[----:B------:R-:W-:Y:S01]  /*64c0*/  FADD R3, |R20|, |R19| ;  /* 0x4000001314037221 */ /* 0x000fe20000000200 */
[----:B------:R-:W-:Y:S04]  /*64d0*/  BSSY.RECONVERGENT B0, `(.L_x_203) ;  /* 0x000000d000007945 */ /* 0x000fe80003800200 */
        /* <DEDUP_REMOVED lines=8> */
.L_x_204:
[----:B------:R-:W0:Y:S02]  /*6560*/  MUFU.RCP R21, R3 ;  /* 0x0000000300157308 */ /* 0x000e240000001000 */
[----:B0-----:R-:W-:-:S04]  /*6570*/  FFMA R0, R3, R21, -1 ;  /* 0xbf80000003007423 */ /* 0x001fc80000000015 */
[----:B------:R-:W-:-:S04]  /*6580*/  FADD.FTZ R0, -R0, -RZ ;  /* 0x800000ff00007221 */ /* 0x000fc80000010100 */
[----:B------:R-:W-:-:S07]  /*6590*/  FFMA R21, R21, R0, R21 ;  /* 0x0000000015157223 */ /* 0x000fce0000000015 */
.L_x_205:
[----:B------:R-:W-:Y:S05]  /*65a0*/  BSYNC.RECONVERGENT B0 ;  /* 0x0000000000007941 */ /* 0x000fea0003800200 */
.L_x_203:
        /* <DEDUP_REMOVED lines=14> */
.L_x_207:
[----:B------:R-:W0:Y:S02]  /*6690*/  MUFU.RCP R18, R3 ;  /* 0x0000000300127308 */ /* 0x000e240000001000 */
[----:B0-----:R-:W-:-:S04]  /*66a0*/  FFMA R0, R3, R18, -1 ;  /* 0xbf80000003007423 */ /* 0x001fc80000000012 */
[----:B------:R-:W-:-:S04]  /*66b0*/  FADD.FTZ R3, -R0, -RZ ;  /* 0x800000ff00037221 */ /* 0x000fc80000010100 */
[----:B------:R-:W-:-:S07]  /*66c0*/  FFMA R18, R18, R3, R18 ;  /* 0x0000000312127223 */ /* 0x000fce0000000012 */
.L_x_208:
[----:B------:R-:W-:Y:S05]  /*66d0*/  BSYNC.RECONVERGENT B0 ;  /* 0x0000000000007941 */ /* 0x000fea0003800200 */
.L_x_206:
[----:B------:R-:W-:Y:S01]  /*66e0*/  FADD R3, |R50|, |R51| ;  /* 0x4000003332037221 */ /* 0x000fe20000000200 */
[C---:B------:R-:W-:Y:S01]  /*66f0*/  FMUL R17, R16.reuse, R19 ;  /* 0x0000001310117220 */ /* 0x040fe20000400000 */
[----:B------:R-:W-:Y:S01]  /*6700*/  FMUL R16, R16, R20 ;  /* 0x0000001410107220 */ /* 0x000fe20000400000 */
[----:B------:R-:W-:Y:S02]  /*6710*/  BSSY.RECONVERGENT B0, `(.L_x_209) ;  /* 0x0000011000007945 */ /* 0x000fe40003800200 */
[----:B------:R-:W-:Y:S01]  /*6720*/  IADD3 R0, PT, PT, R3, 0x1800000, RZ ;  /* 0x0180000003007810 */ /* 0x000fe20007ffe0ff */
[-C--:B------:R-:W-:Y:S01]  /*6730*/  FFMA R7, R20, R21.reuse, R17 ;  /* 0x0000001514077223 */ /* 0x080fe20000000011 */
[----:B------:R-:W-:Y:S02]  /*6740*/  FFMA R5, R19, -R21, R16 ;  /* 0x8000001513057223 */ /* 0x000fe40000000010 */
[----:B------:R-:W-:Y:S01]  /*6750*/  LOP3.LUT R0, R0, 0x7f800000, RZ, 0xc0, !PT ;  /* 0x7f80000000007812 */ /* 0x000fe200078ec0ff */
[-C--:B------:R-:W-:Y:S01]  /*6760*/  FMUL R7, R7, R18.reuse ;  /* 0x0000001207077220 */ /* 0x080fe20000400000 */
[----:B------:R-:W-:-:S02]  /*6770*/  FMUL R5, R5, R18 ;  /* 0x0000001205057220 */ /* 0x000fc40000400000 */
[----:B------:R-:W-:-:S13]  /*6780*/  ISETP.GT.U32.AND P0, PT, R0, 0x1ffffff, PT ;  /* 0x01ffffff0000780c */ /* 0x000fda0003f04070 */
[----:B------:R-:W-:Y:S05]  /*6790*/  @P0 BRA `(.L_x_210) ;  /* 0x0000000000100947 */ /* 0x000fea0003800000 */
[----:B------:R-:W-:-:S07]  /*67a0*/  MOV R64, 0x67c0 ;  /* 0x000067c000407802 */ /* 0x000fce0000000f00 */
[----:B-----5:R-:W-:Y:S05]  /*67b0*/  CALL.REL.NOINC `($__internal_3_$__cuda_sm20_rcp_rn_f32_slowpath) ;  /* 0x0000003000707944 */ /* 0x020fea0003c00000 */
[----:B------:R-:W-:Y:S01]  /*67c0*/  MOV R15, R6 ;  /* 0x00000006000f7202 */ /* 0x000fe20000000f00 */
[----:B------:R-:W-:Y:S06]  /*67d0*/  BRA `(.L_x_211) ;  /* 0x0000000000107947 */ /* 0x000fec0003800000 */
.L_x_210:
[----:B------:R-:W0:Y:S02]  /*67e0*/  MUFU.RCP R15, R3 ;  /* 0x00000003000f7308 */ /* 0x000e240000001000 */
[----:B0-----:R-:W-:-:S04]  /*67f0*/  FFMA R0, R3, R15, -1 ;  /* 0xbf80000003007423 */ /* 0x001fc8000000000f */
[----:B------:R-:W-:-:S04]  /*6800*/  FADD.FTZ R0, -R0, -RZ ;  /* 0x800000ff00007221 */ /* 0x000fc80000010100 */
[----:B------:R-:W-:-:S07]  /*6810*/  FFMA R15, R15, R0, R15 ;  /* 0x000000000f0f7223 */ /* 0x000fce000000000f */
.L_x_211:
[----:B------:R-:W-:Y:S05]  /*6820*/  BSYNC.RECONVERGENT B0 ;  /* 0x0000000000007941 */ /* 0x000fea0003800200 */
.L_x_209:
[-C--:B------:R-:W-:Y:S01]  /*6830*/  FMUL R13, R51, R15.reuse ;  /* 0x0000000f330d7220 */ /* 0x080fe20000400000 */
[----:B------:R-:W-:Y:S01]  /*6840*/  FMUL R14, R50, R15 ;  /* 0x0000000f320e7220 */ /* 0x000fe20000400000 */
[----:B------:R-:W-:Y:S02]  /*6850*/  BSSY.RECONVERGENT B0, `(.L_x_212) ;  /* 0x0000011000007945 */ /* 0x000fe40003800200 */
[----:B------:R-:W-:-:S04]  /*6860*/  FMUL R3, R13, R13 ;  /* 0x0000000d0d037220 */ /* 0x000fc80000400000 */
[----:B------:R-:W-:-:S05]  /*6870*/  FFMA R9, R14, R14, R3 ;  /* 0x0000000e0e097223 */ /* 0x000fca0000000003 */
[----:B------:R-:W-:-:S04]  /*6880*/  IADD3 R0, PT, PT, R9, 0x1800000, RZ ;  /* 0x0180000009007810 */ /* 0x000fc80007ffe0ff */
[----:B------:R-:W-:-:S04]  /*6890*/  LOP3.LUT R0, R0, 0x7f800000, RZ, 0xc0, !PT ;  /* 0x7f80000000007812 */ /* 0x000fc800078ec0ff */
[----:B------:R-:W-:Y:S01]  /*68a0*/  ISETP.GT.U32.AND P0, PT, R0, 0x1ffffff, PT ;  /* 0x01ffffff0000780c */ /* 0x000fe20003f04070 */
[----:B------:R-:W-:-:S12]  /*68b0*/  FMUL R0, RZ, R15 ;  /* 0x0000000fff007220 */ /* 0x000fd80000400000 */
[----:B------:R-:W-:Y:S05]  /*68c0*/  @P0 BRA `(.L_x_213) ;  /* 0x0000000000140947 */ /* 0x000fea0003800000 */
[----:B------:R-:W-:Y:S02]  /*68d0*/  MOV R3, R9 ;  /* 0x0000000900037202 */ /* 0x000fe40000000f00 */
[----:B------:R-:W-:-:S07]  /*68e0*/  MOV R64, 0x6900 ;  /* 0x0000690000407802 */ /* 0x000fce0000000f00 */
[----:B-----5:R-:W-:Y:S05]  /*68f0*/  CALL.REL.NOINC `($__internal_3_$__cuda_sm20_rcp_rn_f32_slowpath) ;  /* 0x0000003000207944 */ /* 0x020fea0003c00000 */
[----:B------:R-:W-:Y:S01]  /*6900*/  MOV R12, R6 ;  /* 0x00000006000c7202 */ /* 0x000fe20000000f00 */
[----:B------:R-:W-:Y:S06]  /*6910*/  BRA `(.L_x_214) ;  /* 0x0000000000107947 */ /* 0x000fec0003800000 */
.L_x_213:
[----:B------:R-:W0:Y:S02]  /*6920*/  MUFU.RCP R12, R9 ;  /* 0x00000009000c7308 */ /* 0x000e240000001000 */
[----:B0-----:R-:W-:-:S04]  /*6930*/  FFMA R3, R9, R12, -1 ;  /* 0xbf80000009037423 */ /* 0x001fc8000000000c */
[----:B------:R-:W-:-:S04]  /*6940*/  FADD.FTZ R3, -R3, -RZ ;  /* 0x800000ff03037221 */ /* 0x000fc80000010100 */
[----:B------:R-:W-:-:S07]  /*6950*/  FFMA R12, R12, R3, R12 ;  /* 0x000000030c0c7223 */ /* 0x000fce000000000c */
.L_x_214:
[----:B------:R-:W-:Y:S05]  /*6960*/  BSYNC.RECONVERGENT B0 ;  /* 0x0000000000007941 */ /* 0x000fea0003800200 */
.L_x_212:
[C---:B------:R-:W-:Y:S01]  /*6970*/  FMUL R11, R0.reuse, R13 ;  /* 0x0000000d000b7220 */ /* 0x040fe20000400000 */
[----:B------:R-:W-:Y:S01]  /*6980*/  FMUL R10, R0, R14 ;  /* 0x0000000e000a7220 */ /* 0x000fe20000400000 */
[----:B------:R-:W0:Y:S01]  /*6990*/  MUFU.RCP R9, R58 ;  /* 0x0000003a00097308 */ /* 0x000e220000001000 */
[----:B------:R-:W-:Y:S01]  /*69a0*/  BSSY.RECONVERGENT B2, `(.L_x_215) ;  /* 0x0000019000027945 */ /* 0x000fe20003800200 */
        /* <DEDUP_REMOVED lines=24> */
.L_x_216:
[----:B------:R-:W-:Y:S05]  /*6b30*/  BSYNC.RECONVERGENT B2 ;  /* 0x0000000000027941 */ /* 0x000fea0003800200 */
.L_x_215:
        /* <DEDUP_REMOVED lines=13> */
.L_x_218:
[----:B------:R-:W-:Y:S05]  /*6c10*/  BSYNC.RECONVERGENT B2 ;  /* 0x0000000000027941 */ /* 0x000fea0003800200 */
.L_x_217:
[----:B------:R-:W-:Y:S01]  /*6c20*/  FMUL R3, R33, 3 ;  /* 0x4040000021037820 */ /* 0x000fe20000400000 */
[----:B------:R-:W-:Y:S01]  /*6c30*/  FMUL R4, R27, 3 ;  /* 0x404000001b047820 */ /* 0x000fe20000400000 */
[----:B------:R-:W0:Y:S01]  /*6c40*/  MUFU.RCP R71, R58 ;  /* 0x0000003a00477308 */ /* 0x000e220000001000 */
[----:B------:R-:W-:Y:S01]  /*6c50*/  BSSY.RECONVERGENT B2, `(.L_x_219) ;  /* 0x000001e000027945 */ /* 0x000fe20003800200 */
        /* <DEDUP_REMOVED lines=10> */
[----:B------:R-:W-:Y:S01]  /*6d00*/  FADD R5, R73, -R72 ;  /* 0x8000004849057221 */ /* 0x000fe20000000000 */
[----:B------:R-:W-:Y:S01]  /*6d10*/  FADD R8, -R0, R8 ;  /* 0x0000000800087221 */ /* 0x000fe20000000100 */
[----:B------:R-:W-:-:S02]  /*6d20*/  FADD R3, R3, -R70 ;  /* 0x8000004603037221 */ /* 0x000fc40000000000 */
[----:B------:R-:W-:Y:S01]  /*6d30*/  FMUL R4, R5, R45 ;  /* 0x0000002d05047220 */ /* 0x000fe20000400000 */
[----:B0-----:R-:W-:-:S03]  /*6d40*/  FFMA R6, R71, -R58, 1 ;  /* 0x3f80000047067423 */ /* 0x001fc6000000083a */
[----:B------:R-:W-:Y:S01]  /*6d50*/  FFMA R7, R3, R44, -R4 ;  /* 0x0000002c03077223 */ /* 0x000fe20000000804 */
        /* <DEDUP_REMOVED lines=13> */
.L_x_220:
[----:B------:R-:W-:Y:S05]  /*6e30*/  BSYNC.RECONVERGENT B2 ;  /* 0x0000000000027941 */ /* 0x000fea0003800200 */
.L_x_219:
        /* <DEDUP_REMOVED lines=14> */
.L_x_222:
[----:B------:R-:W-:Y:S05]  /*6f20*/  BSYNC.RECONVERGENT B2 ;  /* 0x0000000000027941 */ /* 0x000fea0003800200 */
.L_x_221:
[----:B------:R-:W-:Y:S01]  /*6f30*/  FMUL R0, R21, 3 ;  /* 0x4040000015007820 */ /* 0x000fe20000400000 */
[----:B------:R-:W-:Y:S01]  /*6f40*/  FMUL R2, R15, 3 ;  /* 0x404000000f027820 */ /* 0x000fe20000400000 */
[----:B------:R-:W0:Y:S01]  /*6f50*/  MUFU.RCP R3, R58 ;  /* 0x0000003a00037308 */ /* 0x000e220000001000 */
[----:B------:R-:W-:Y:S01]  /*6f60*/  BSSY.RECONVERGENT B2, `(.L_x_223) ;  /* 0x0000020000027945 */ /* 0x000fe20003800200 */
[----:B------:R-:W-:Y:S01]  /*6f70*/  FFMA R7, R20, R0, R17 ;  /* 0x0000000014077223 */ /* 0x000fe20000000011 */
[----:B------:R-:W-:Y:S01]  /*6f80*/  FFMA R63, R14, R2, R11 ;  /* 0x000000020e3f7223 */ /* 0x000fe2000000000b */
        /* <DEDUP_REMOVED lines=10> */
[-C--:B------:R-:W-:Y:S01]  /*7030*/  FMUL R65, R37, R63.reuse ;  /* 0x0000003f25417220 */ /* 0x080fe20000400000 */
[C---:B0-----:R-:W-:Y:S02]  /*7040*/  FFMA R2, R3.reuse, -R58, 1 ;  /* 0x3f80000003027423 */ /* 0x041fe4000000083a */
[C---:B------:R-:W-:Y:S01]  /*7050*/  FFMA R0, R36.reuse, R63, -R0 ;  /* 0x0000003f24007223 */ /* 0x040fe20000000800 */
[----:B------:R-:W-:Y:S01]  /*7060*/  FFMA R75, R36, R75, R65 ;  /* 0x0000004b244b7223 */ /* 0x000fe20000000041 */
[----:B------:R-:W-:-:S03]  /*7070*/  FFMA R2, R3, R2, R3 ;  /* 0x0000000203027223 */ /* 0x000fc60000000003 */
[----:B------:R-:W-:-:S04]  /*7080*/  FMUL R63, R75, R47 ;  /* 0x0000002f4b3f7220 */ /* 0x000fc80000400000 */
        /* <DEDUP_REMOVED lines=13> */
.L_x_224:
[----:B------:R-:W-:Y:S05]  /*7160*/  BSYNC.RECONVERGENT B2 ;  /* 0x0000000000027941 */ /* 0x000fea0003800200 */
.L_x_223:
        /* <DEDUP_REMOVED lines=14> */
.L_x_226:
[----:B------:R-:W-:Y:S05]  /*7250*/  BSYNC.RECONVERGENT B2 ;  /* 0x0000000000027941 */ /* 0x000fea0003800200 */
.L_x_225:
[----:B------:R-:W-:Y:S01]  /*7260*/  FMUL R75, R58, R58 ;  /* 0x0000003a3a4b7220 */ /* 0x000fe20000400000 */
[----:B------:R-:W-:Y:S01]  /*7270*/  FADD R72, R49, R72 ;  /* 0x0000004831487221 */ /* 0x000fe20000000000 */
[----:B------:R-:W-:Y:S01]  /*7280*/  FADD R3, R48, -2 ;  /* 0xc000000030037421 */ /* 0x000fe20000000000 */
[----:B------:R-:W-:Y:S01]  /*7290*/  FADD R71, -R2, R71 ;  /* 0x0000004702477221 */ /* 0x000fe20000000100 */
[----:B------:R-:W0:Y:S01]  /*72a0*/  MUFU.RCP R66, R75 ;  /* 0x0000004b00427308 */ /* 0x000e220000001000 */
[----:B------:R-:W-:Y:S01]  /*72b0*/  FADD R73, -R73, R72 ;  /* 0x0000004849497221 */ /* 0x000fe20000000100 */
[----:B------:R-:W-:Y:S01]  /*72c0*/  FADD R3, R70, R3 ;  /* 0x0000000346037221 */ /* 0x000fe20000000000 */
[----:B------:R-:W-:Y:S01]  /*72d0*/  BSSY.RECONVERGENT B2, `(.L_x_227) ;  /* 0x0000012000027945 */ /* 0x000fe20003800200 */
[----:B------:R-:W-:Y:S01]  /*72e0*/  FADD R69, -R64, R69 ;  /* 0x0000004540457221 */ /* 0x000fe20000000100 */
[----:B------:R-:W-:Y:S01]  /*72f0*/  FMUL R0, R73, R45 ;  /* 0x0000002d49007220 */ /* 0x000fe20000400000 */
[----:B------:R-:W-:-:S04]  /*7300*/  FADD R3, -R74, R3 ;  /* 0x000000034a037221 */ /* 0x000fc80000000100 */
        /* <DEDUP_REMOVED lines=12> */
[----:B-----5:R-:W-:Y:S05]  /*73d0*/  CALL.REL.NOINC `($__internal_5_$__cuda_sm3x_div_rn_noftz_f32_slowpath) ;  /* 0x00000028008c7944 */ /* 0x020fea0003c00000 */
[----:B------:R-:W-:-:S07]  /*73e0*/  MOV R72, R0 ;  /* 0x0000000000487202 */ /* 0x000fce0000000f00 */
.L_x_228:
[----:B------:R-:W-:Y:S05]  /*73f0*/  BSYNC.RECONVERGENT B2 ;  /* 0x0000000000027941 */ /* 0x000fea0003800200 */
.L_x_227:
[----:B------:R-:W0:Y:S01]  /*7400*/  MUFU.RCP R0, R75 ;  /* 0x0000004b00007308 */ /* 0x000e220000001000 */
[----:B------:R-:W-:Y:S07]  /*7410*/  BSSY.RECONVERGENT B2, `(.L_x_229) ;  /* 0x000000d000027945 */ /* 0x000fee0003800200 */
        /* <DEDUP_REMOVED lines=10> */
[----:B-----5:R-:W-:Y:S05]  /*74c0*/  CALL.REL.NOINC `($__internal_5_$__cuda_sm3x_div_rn_noftz_f32_slowpath) ;  /* 0x0000002800507944 */ /* 0x020fea0003c00000 */
[----:B------:R-:W-:-:S07]  /*74d0*/  MOV R70, R0 ;  /* 0x0000000000467202 */ /* 0x000fce0000000f00 */
.L_x_230:
[----:B------:R-:W-:Y:S05]  /*74e0*/  BSYNC.RECONVERGENT B2 ;  /* 0x0000000000027941 */ /* 0x000fea0003800200 */
.L_x_229:
[----:B------:R-:W-:Y:S01]  /*74f0*/  FADD R6, R6, -1 ;  /* 0xbf80000006067421 */ /* 0x000fe20000000000 */
[----:B------:R-:W-:Y:S01]  /*7500*/  FADD R4, -R5, R4 ;  /* 0x0000000405047221 */ /* 0x000fe20000000100 */
[----:B------:R-:W0:Y:S01]  /*7510*/  MUFU.RCP R64, R75 ;  /* 0x0000004b00407308 */ /* 0x000e220000001000 */
[----:B------:R-:W-:Y:S01]  /*7520*/  BSSY.RECONVERGENT B2, `(.L_x_231) ;  /* 0x0000016000027945 */ /* 0x000fe20003800200 */
[----:B------:R-:W-:Y:S01]  /*7530*/  FADD R6, -R7, R6 ;  /* 0x0000000607067221 */ /* 0x000fe20000000100 */
[----:B------:R-:W-:-:S03]  /*7540*/  FMUL R3, R37, R4 ;  /* 0x0000000425037220 */ /* 0x000fc60000400000 */
[-C--:B------:R-:W-:Y:S01]  /*7550*/  FMUL R5, R37, R6.reuse ;  /* 0x0000000625057220 */ /* 0x080fe20000400000 */
[----:B------:R-:W-:-:S03]  /*7560*/  FFMA R3, R36, R6, -R3 ;  /* 0x0000000624037223 */ /* 0x000fc60000000803 */
[----:B------:R-:W-:-:S04]  /*7570*/  FFMA R2, R36, R4, R5 ;  /* 0x0000000424027223 */ /* 0x000fc80000000005 */
[----:B------:R-:W-:Y:S01]  /*7580*/  FMUL R0, R2, R47 ;  /* 0x0000002f02007220 */ /* 0x000fe20000400000 */
[----:B0-----:R-:W-:-:S03]  /*7590*/  FFMA R5, -R75, R64, 1 ;  /* 0x3f8000004b057423 */ /* 0x001fc60000000140 */
[CC--:B------:R-:W-:Y:S01]  /*75a0*/  FFMA R6, R3.reuse, R46.reuse, -R0 ;  /* 0x0000002e03067223 */ /* 0x0c0fe20000000800 */
        /* <DEDUP_REMOVED lines=11> */
[----:B-----5:R-:W-:Y:S05]  /*7660*/  CALL.REL.NOINC `($__internal_5_$__cuda_sm3x_div_rn_noftz_f32_slowpath) ;  /* 0x0000002400e87944 */ /* 0x020fea0003c00000 */
[----:B------:R-:W-:-:S07]  /*7670*/  MOV R5, R0 ;  /* 0x0000000000057202 */ /* 0x000fce0000000f00 */
.L_x_232:
[----:B------:R-:W-:Y:S05]  /*7680*/  BSYNC.RECONVERGENT B2 ;  /* 0x0000000000027941 */ /* 0x000fea0003800200 */
.L_x_231:
        /* <DEDUP_REMOVED lines=13> */
.L_x_234:
[----:B------:R-:W-:Y:S05]  /*7760*/  BSYNC.RECONVERGENT B2 ;  /* 0x0000000000027941 */ /* 0x000fea0003800200 */
.L_x_233:
        /* <DEDUP_REMOVED lines=10> */
[----:B------:R-:W-:Y:S01]  /*7810*/  BSSY.RECONVERGENT B2, `(.L_x_235) ;  /* 0x0000015000027945 */ /* 0x000fe20003800200 */
[----:B------:R-:W-:Y:S01]  /*7820*/  FADD R5, -R5, R72 ;  /* 0x0000004805057221 */ /* 0x000fe20000000100 */
[-C--:B------:R-:W-:Y:S01]  /*7830*/  FFMA R7, -R32, R30.reuse, R7 ;  /* 0x0000001e20077223 */ /* 0x080fe20000000107 */
[----:B------:R-:W-:Y:S01]  /*7840*/  FFMA R3, -R28, R30, R3 ;  /* 0x0000001e1c037223 */ /* 0x000fe20000000103 */
[----:B------:R-:W-:-:S02]  /*7850*/  FADD R70, -R0, R70 ;  /* 0x0000004600467221 */ /* 0x000fc40000000100 */
        /* <DEDUP_REMOVED lines=16> */
.L_x_236:
[----:B------:R-:W-:Y:S05]  /*7960*/  BSYNC.RECONVERGENT B2 ;  /* 0x0000000000027941 */ /* 0x000fea0003800200 */
.L_x_235:
        /* <DEDUP_REMOVED lines=14> */
.L_x_238:
[----:B------:R-:W-:Y:S05]  /*7a50*/  BSYNC.RECONVERGENT B2 ;  /* 0x0000000000027941 */ /* 0x000fea0003800200 */
.L_x_237:
        /* <DEDUP_REMOVED lines=9> */
[----:B------:R-:W-:Y:S01]  /*7af0*/  FFMA R7, R10, R12, R51 ;  /* 0x0000000c0a077223 */ /* 0x000fe20000000033 */
[----:B------:R-:W-:Y:S02]  /*7b00*/  BSSY.RECONVERGENT B2, `(.L_x_239) ;  /* 0x0000017000027945 */ /* 0x000fe40003800200 */
[-C--:B------:R-:W-:Y:S01]  /*7b10*/  FFMA R3, -R20, R18.reuse, R3 ;  /* 0x0000001214037223 */ /* 0x080fe20000000103 */
[----:B------:R-:W-:-:S03]  /*7b20*/  FFMA R7, -R16, R18, R7 ;  /* 0x0000001210077223 */ /* 0x000fc60000000107 */
[C---:B------:R-:W-:Y:S01]  /*7b30*/  FMUL R11, R37.reuse, R3 ;  /* 0x00000003250b7220 */ /* 0x040fe20000400000 */
[----:B------:R-:W-:-:S03]  /*7b40*/  FMUL R0, R37, R7 ;  /* 0x0000000725007220 */ /* 0x000fc60000400000 */
[C---:B------:R-:W-:Y:S01]  /*7b50*/  FFMA R11, R36.reuse, R7, R11 ;  /* 0x00000007240b7223 */ /* 0x040fe2000000000b */
[----:B------:R-:W-:Y:S01]  /*7b60*/  FFMA R0, R36, R3, -R0 ;  /* 0x0000000324007223 */ /* 0x000fe20000000800 */
[----:B0-----:R-:W-:Y:S02]  /*7b70*/  FFMA R7, -R75, R6, 1 ;  /* 0x3f8000004b077423 */ /* 0x001fe40000000106 */
[----:B------:R-:W-:Y:S02]  /*7b80*/  FMUL R3, R11, R47 ;  /* 0x0000002f0b037220 */ /* 0x000fe40000400000 */
[----:B------:R-:W-:Y:S02]  /*7b90*/  FFMA R7, R6, R7, R6 ;  /* 0x0000000706077223 */ /* 0x000fe40000000006 */
[C---:B------:R-:W-:Y:S01]  /*7ba0*/  FFMA R10, R0.reuse, R46, -R3 ;  /* 0x0000002e000a7223 */ /* 0x040fe20000000803 */
[----:B------:R-:W-:-:S03]  /*7bb0*/  FMUL R0, R0, R47 ;  /* 0x0000002f00007220 */ /* 0x000fc60000400000 */
[----:B------:R-:W0:Y:S01]  /*7bc0*/  FCHK P0, R10, R75 ;  /* 0x0000004b0a007302 */ /* 0x000e220000000000 */
[----:B------:R-:W-:Y:S01]  /*7bd0*/  FFMA R6, R7, R10, RZ ;  /* 0x0000000a07067223 */ /* 0x000fe200000000ff */
[----:B------:R-:W-:-:S03]  /*7be0*/  FFMA R46, R11, R46, R0 ;  /* 0x0000002e0b2e7223 */ /* 0x000fc60000000000 */
        /* <DEDUP_REMOVED lines=8> */
.L_x_240:
[----:B------:R-:W-:Y:S05]  /*7c70*/  BSYNC.RECONVERGENT B2 ;  /* 0x0000000000027941 */ /* 0x000fea0003800200 */
.L_x_239:
        /* <DEDUP_REMOVED lines=13> */
.L_x_242:
[----:B------:R-:W-:Y:S05]  /*7d50*/  BSYNC.RECONVERGENT B2 ;  /* 0x0000000000027941 */ /* 0x000fea0003800200 */
.L_x_241:
[----:B------:R-:W0:Y:S01]  /*7d60*/  MUFU.RCP R3, R58 ;  /* 0x0000003a00037308 */ /* 0x000e220000001000 */
[----:B------:R-:W-:Y:S01]  /*7d70*/  BSSY.RECONVERGENT B2, `(.L_x_243) ;  /* 0x000000f000027945 */ /* 0x000fe20003800200 */
[----:B------:R-:W-:Y:S01]  /*7d80*/  FADD R4, -R7, R4 ;  /* 0x0000000407047221 */ /* 0x000fe20000000100 */
[----:B------:R-:W-:-:S05]  /*7d90*/  FADD R2, -R0, R2 ;  /* 0x0000000200027221 */ /* 0x000fca0000000100 */
        /* <DEDUP_REMOVED lines=12> */
.L_x_244:
[----:B------:R-:W-:Y:S05]  /*7e60*/  BSYNC.RECONVERGENT B2 ;  /* 0x0000000000027941 */ /* 0x000fea0003800200 */
.L_x_243:
        /* <DEDUP_REMOVED lines=14> */
.L_x_246:
[----:B------:R-:W-:Y:S05]  /*7f50*/  BSYNC.RECONVERGENT B2 ;  /* 0x0000000000027941 */ /* 0x000fea0003800200 */
.L_x_245:
[----:B------:R-:W0:Y:S01]  /*7f60*/  MUFU.RCP R7, R58 ;  /* 0x0000003a00077308 */ /* 0x000e220000001000 */
[----:B------:R-:W-:Y:S01]  /*7f70*/  FMUL R11, R71, 4 ;  /* 0x40800000470b7820 */ /* 0x000fe20000400000 */
[----:B------:R-:W-:Y:S01]  /*7f80*/  BSSY.RECONVERGENT B2, `(.L_x_247) ;  /* 0x0000010000027945 */ /* 0x000fe20003800200 */
[----:B------:R-:W-:Y:S01]  /*7f90*/  FADD R5, R5, -R6 ;  /* 0x8000000605057221 */ /* 0x000fe20000000000 */
[----:B------:R-:W-:-:S04]  /*7fa0*/  FADD R70, R70, -R3 ;  /* 0x8000000346467221 */ /* 0x000fc80000000000 */
[----:B------:R-:W1:Y:S01]  /*7fb0*/  FCHK P0, R11, R58 ;  /* 0x0000003a0b007302 */ /* 0x000e620000000000 */
[----:B0-----:R-:W-:-:S04]  /*7fc0*/  FFMA R0, R7, -R58, 1 ;  /* 0x3f80000007007423 */ /* 0x001fc8000000083a */
[----:B------:R-:W-:-:S04]  /*7fd0*/  FFMA R0, R7, R0, R7 ;  /* 0x0000000007007223 */ /* 0x000fc80000000007 */
[----:B------:R-:W-:-:S04]  /*7fe0*/  FFMA R7, R0, R11, RZ ;  /* 0x0000000b00077223 */ /* 0x000fc800000000ff */
[----:B------:R-:W-:-:S04]  /*7ff0*/  FFMA R10, R7, -R58, R11 ;  /* 0x8000003a070a7223 */ /* 0x000fc8000000000b */
[----:B------:R-:W-:Y:S01]  /*8000*/  FFMA R6, R0, R10, R7 ;  /* 0x0000000a00067223 */ /* 0x000fe20000000007 */
[----:B------:R-:W-:Y:S01]  /*8010*/  FMUL R7, R69, 4 ;  /* 0x4080000045077820 */ /* 0x000fe20000400000 */
[----:B-1----:R-:W-:Y:S06]  /*8020*/  @!P0 BRA `(.L_x_248) ;  /* 0x0000000000148947 */ /* 0x002fec0003800000 */
[----:B------:R-:W-:Y:S02]  /*8030*/  MOV R0, R11 ;  /* 0x0000000b00007202 */ /* 0x000fe40000000f00 */
[----:B------:R-:W-:Y:S02]  /*8040*/  MOV R3, R58 ;  /* 0x0000003a00037202 */ /* 0x000fe40000000f00 */
[----:B------:R-:W-:-:S07]  /*8050*/  MOV R64, 0x8070 ;  /* 0x0000807000407802 */ /* 0x000fce0000000f00 */
[----:B-----5:R-:W-:Y:S05]  /*8060*/  CALL.REL.NOINC `($__internal_5_$__cuda_sm3x_div_rn_noftz_f32_slowpath) ;  /* 0x0000001c00687944 */ /* 0x020fea0003c00000 */
[----:B------:R-:W-:-:S07]  /*8070*/  MOV R6, R0 ;  /* 0x0000000000067202 */ /* 0x000fce0000000f00 */
.L_x_248:
[----:B------:R-:W-:Y:S05]  /*8080*/  BSYNC.RECONVERGENT B2 ;  /* 0x0000000000027941 */ /* 0x000fea0003800200 */
.L_x_247:
        /* <DEDUP_REMOVED lines=13> */
.L_x_250:
[----:B------:R-:W-:Y:S05]  /*8160*/  BSYNC.RECONVERGENT B2 ;  /* 0x0000000000027941 */ /* 0x000fea0003800200 */
.L_x_249:
[----:B------:R-:W0:Y:S01]  /*8170*/  MUFU.RCP R13, R58 ;  /* 0x0000003a000d7308 */ /* 0x000e220000001000 */
[----:B------:R-:W-:Y:S01]  /*8180*/  FMUL R15, R71, 3 ;  /* 0x40400000470f7820 */ /* 0x000fe20000400000 */
[----:B------:R-:W-:Y:S01]  /*8190*/  FADD R3, R4, R4 ;  /* 0x0000000404037221 */ /* 0x000fe20000000000 */
[----:B------:R-:W-:Y:S01]  /*81a0*/  FADD R11, R2, R2 ;  /* 0x00000002020b7221 */ /* 0x000fe20000000000 */
[----:B------:R-:W-:Y:S01]  /*81b0*/  FMUL R52, R52, R52 ;  /* 0x0000003434347220 */ /* 0x000fe20000400000 */
[----:B------:R-:W-:Y:S01]  /*81c0*/  BSSY.RECONVERGENT B2, `(.L_x_251) ;  /* 0x0000014000027945 */ /* 0x000fe20003800200 */
[----:B------:R-:W-:Y:S01]  /*81d0*/  FADD R2, -R3, R6 ;  /* 0x0000000603027221 */ /* 0x000fe20000000100 */
[----:B------:R-:W-:Y:S01]  /*81e0*/  FADD R11, -R11, R0 ;  /* 0x000000000b0b7221 */ /* 0x000fe20000000100 */
[----:B------:R-:W1:Y:S02]  /*81f0*/  FCHK P0, R15, R58 ;  /* 0x0000003a0f007302 */ /* 0x000e640000000000 */
[----:B------:R-:W-:Y:S01]  /*8200*/  FFMA R6, R2, 0.5, R5 ;  /* 0x3f00000002067823 */ /* 0x000fe20000000005 */
[----:B0-----:R-:W-:-:S04]  /*8210*/  FFMA R10, R13, -R58, 1 ;  /* 0x3f8000000d0a7423 */ /* 0x001fc8000000083a */
[----:B------:R-:W-:Y:S01]  /*8220*/  FFMA R13, R13, R10, R13 ;  /* 0x0000000a0d0d7223 */ /* 0x000fe2000000000d */
[----:B------:R-:W-:-:S03]  /*8230*/  FFMA R10, R53, R53, -R52 ;  /* 0x00000035350a7223 */ /* 0x000fc60000000834 */
[----:B------:R-:W-:Y:S01]  /*8240*/  FFMA R4, R13, R15, RZ ;  /* 0x0000000f0d047223 */ /* 0x000fe200000000ff */
[----:B------:R-:W-:-:S03]  /*8250*/  FADD R10, R10, -2 ;  /* 0xc00000000a0a7421 */ /* 0x000fc60000000000 */
[----:B------:R-:W-:-:S04]  /*8260*/  FFMA R7, R4, -R58, R15 ;  /* 0x8000003a04077223 */ /* 0x000fc8000000000f */
[----:B------:R-:W-:Y:S01]  /*8270*/  FFMA R13, R13, R7, R4 ;  /* 0x000000070d0d7223 */ /* 0x000fe20000000004 */
[----:B------:R-:W-:Y:S01]  /*8280*/  FMUL R7, R69, 3 ;  /* 0x4040000045077820 */ /* 0x000fe20000400000 */
[----:B------:R-:W-:Y:S01]  /*8290*/  FFMA R4, R11, 0.5, R70 ;  /* 0x3f0000000b047823 */ /* 0x000fe20000000046 */
[----:B-1----:R-:W-:Y:S06]  /*82a0*/  @!P0 BRA `(.L_x_252) ;  /* 0x0000000000148947 */ /* 0x002fec0003800000 */
[----:B------:R-:W-:Y:S02]  /*82b0*/  MOV R0, R15 ;  /* 0x0000000f00007202 */ /* 0x000fe40000000f00 */
[----:B------:R-:W-:Y:S02]  /*82c0*/  MOV R3, R58 ;  /* 0x0000003a00037202 */ /* 0x000fe40000000f00 */
[----:B------:R-:W-:-:S07]  /*82d0*/  MOV R64, 0x82f0 ;  /* 0x000082f000407802 */ /* 0x000fce0000000f00 */
[----:B-----5:R-:W-:Y:S05]  /*82e0*/  CALL.REL.NOINC `($__internal_5_$__cuda_sm3x_div_rn_noftz_f32_slowpath) ;  /* 0x0000001800c87944 */ /* 0x020fea0003c00000 */
[----:B------:R-:W-:-:S07]  /*82f0*/  MOV R13, R0 ;  /* 0x00000000000d7202 */ /* 0x000fce0000000f00 */
.L_x_252:
[----:B------:R-:W-:Y:S05]  /*8300*/  BSYNC.RECONVERGENT B2 ;  /* 0x0000000000027941 */ /* 0x000fea0003800200 */
.L_x_251:
        /* <DEDUP_REMOVED lines=14> */
.L_x_254:
[----:B------:R-:W-:Y:S05]  /*83f0*/  BSYNC.RECONVERGENT B2 ;  /* 0x0000000000027941 */ /* 0x000fea0003800200 */
.L_x_253:
[----:B------:R-:W0:Y:S01]  /*8400*/  MUFU.RCP R7, R58 ;  /* 0x0000003a00077308 */ /* 0x000e220000001000 */
[----:B------:R-:W-:Y:S01]  /*8410*/  FADD R15, R71, R71 ;  /* 0x00000047470f7221 */ /* 0x000fe20000000000 */
[----:B------:R-:W-:Y:S01]  /*8420*/  FADD R3, R4, -R3 ;  /* 0x8000000304037221 */ /* 0x000fe20000000000 */
[----:B------:R-:W-:Y:S01]  /*8430*/  FADD R6, R6, -R13 ;  /* 0x8000000d06067221 */ /* 0x000fe20000000000 */
[----:B------:R-:W-:Y:S03]  /*8440*/  BSSY.RECONVERGENT B2, `(.L_x_255) ;  /* 0x0000012000027945 */ /* 0x000fe60003800200 */
[----:B------:R-:W-:Y:S01]  /*8450*/  FMUL R12, R35, R6 ;  /* 0x00000006230c7220 */ /* 0x000fe20000400000 */
[----:B------:R-:W1:Y:S01]  /*8460*/  FCHK P0, R15, R58 ;  /* 0x0000003a0f007302 */ /* 0x000e620000000000 */
[----:B0-----:R-:W-:-:S04]  /*8470*/  FFMA R0, R7, -R58, 1 ;  /* 0x3f80000007007423 */ /* 0x001fc8000000083a */
[----:B------:R-:W-:Y:S01]  /*8480*/  FFMA R0, R7, R0, R7 ;  /* 0x0000000007007223 */ /* 0x000fe20000000007 */
[----:B------:R-:W-:-:S03]  /*8490*/  FMUL R7, R35, R3 ;  /* 0x0000000323077220 */ /* 0x000fc60000400000 */
[----:B------:R-:W-:Y:S01]  /*84a0*/  FFMA R13, R0, R15, RZ ;  /* 0x0000000f000d7223 */ /* 0x000fe200000000ff */
[C---:B------:R-:W-:Y:S01]  /*84b0*/  FFMA R4, R10.reuse, R6, -R7 ;  /* 0x000000060a047223 */ /* 0x040fe20000000807 */
[----:B------:R-:W-:Y:S01]  /*84c0*/  FFMA R10, R10, R3, R12 ;  /* 0x000000030a0a7223 */ /* 0x000fe2000000000c */
[----:B------:R-:W-:Y:S01]  /*84d0*/  FADD R7, R69, R69 ;  /* 0x0000004545077221 */ /* 0x000fe20000000000 */
        /* <DEDUP_REMOVED lines=8> */
.L_x_256:
[----:B------:R-:W-:Y:S05]  /*8560*/  BSYNC.RECONVERGENT B2 ;  /* 0x0000000000027941 */ /* 0x000fea0003800200 */
.L_x_255:
        /* <DEDUP_REMOVED lines=13> */
.L_x_258:
[----:B------:R-:W-:Y:S05]  /*8640*/  BSYNC.RECONVERGENT B2 ;  /* 0x0000000000027941 */ /* 0x000fea0003800200 */
.L_x_257:
[----:B------:R-:W-:Y:S01]  /*8650*/  IADD3 R3, PT, PT, R56, 0x1800000, RZ ;  /* 0x0180000038037810 */ /* 0x000fe20007ffe0ff */
[----:B------:R-:W0:Y:S01]  /*8660*/  LDCU UR4, c[0x0][0x414] ;  /* 0x00008280ff0477ac */ /* 0x000e220008000800 */
[----:B-----5:R-:W-:Y:S01]  /*8670*/  FMUL R59, R60, R59 ;  /* 0x0000003b3c3b7220 */ /* 0x020fe20000400000 */
[----:B------:R-:W-:Y:S01]  /*8680*/  FADD R13, R4, -R13 ;  /* 0x8000000d040d7221 */ /* 0x000fe20000000000 */
[----:B------:R-:W-:Y:S01]  /*8690*/  LOP3.LUT R3, R3, 0x7f800000, RZ, 0xc0, !PT ;  /* 0x7f80000003037812 */ /* 0x000fe200078ec0ff */
[----:B------:R-:W-:Y:S01]  /*86a0*/  FADD R0, R10, -R0 ;  /* 0x800000000a007221 */ /* 0x000fe20000000000 */
[----:B------:R-:W-:Y:S02]  /*86b0*/  FMUL R34, R59, R34 ;  /* 0x000000223b227220 */ /* 0x000fe40000400000 */
[----:B------:R-:W-:Y:S01]  /*86c0*/  ISETP.GT.U32.AND P0, PT, R3, 0x1ffffff, PT ;  /* 0x01ffffff0300780c */ /* 0x000fe20003f04070 */
[----:B0-----:R-:W-:-:S12]  /*86d0*/  IMAD R62, R62, UR4, RZ ;  /* 0x000000043e3e7c24 */ /* 0x001fd8000f8e02ff */
[----:B------:R-:W-:Y:S05]  /*86e0*/  @P0 BRA `(.L_x_259) ;  /* 0x0000000000140947 */ /* 0x000fea0003800000 */
[----:B------:R-:W-:Y:S02]  /*86f0*/  MOV R3, R56 ;  /* 0x0000003800037202 */ /* 0x000fe40000000f00 */
[----:B------:R-:W-:-:S07]  /*8700*/  MOV R64, 0x8720 ;  /* 0x0000872000407802 */ /* 0x000fce0000000f00 */
[----:B------:R-:W-:Y:S05]  /*8710*/  CALL.REL.NOINC `($__internal_3_$__cuda_sm20_rcp_rn_f32_slowpath) ;  /* 0x0000001000987944 */ /* 0x000fea0003c00000 */
[----:B------:R-:W-:Y:S01]  /*8720*/  MOV R3, R6 ;  /* 0x0000000600037202 */ /* 0x000fe20000000f00 */
[----:B------:R-:W-:Y:S06]  /*8730*/  BRA `(.L_x_260) ;  /* 0x0000000000107947 */ /* 0x000fec0003800000 */
.L_x_259:
[----:B------:R-:W0:Y:S02]  /*8740*/  MUFU.RCP R3, R56 ;  /* 0x0000003800037308 */ /* 0x000e240000001000 */
[----:B0-----:R-:W-:-:S04]  /*8750*/  FFMA R4, R56, R3, -1 ;  /* 0xbf80000038047423 */ /* 0x001fc80000000003 */
[----:B------:R-:W-:-:S04]  /*8760*/  FADD.FTZ R4, -R4, -RZ ;  /* 0x800000ff04047221 */ /* 0x000fc80000010100 */
[----:B------:R-:W-:-:S07]  /*8770*/  FFMA R3, R3, R4, R3 ;  /* 0x0000000403037223 */ /* 0x000fce0000000003 */
.L_x_260:
[----:B------:R-:W0:Y:S08]  /*8780*/  LDC.64 R6, c[0x0][0x3e8] ;  /* 0x0000fa00ff067b82 */ /* 0x000e300000000a00 */
[----:B------:R-:W1:Y:S08]  /*8790*/  LDC.64 R16, c[0x0][0x3c0] ;  /* 0x0000f000ff107b82 */ /* 0x000e700000000a00 */
[----:B------:R-:W2:Y:S01]  /*87a0*/  LDC.64 R14, c[0x0][0x3b8] ;  /* 0x0000ee00ff0e7b82 */ /* 0x000ea20000000a00 */
[----:B0-----:R-:W3:Y:S01]  /*87b0*/  LDG.E R4, desc[UR6][R6.64] ;  /* 0x0000000606047981 */ /* 0x001ee2000c1e1900 */
[-C--:B------:R-:W-:Y:S01]  /*87c0*/  FMUL R10, R42, R42.reuse ;  /* 0x0000002a2a0a7220 */ /* 0x080fe20000400000 */
[-C--:B------:R-:W-:Y:S01]  /*87d0*/  FMUL R21, R71, R42.reuse ;  /* 0x0000002a47157220 */ /* 0x080fe20000400000 */
[-C--:B------:R-:W-:Y:S01]  /*87e0*/  FMUL R19, R69, R42.reuse ;  /* 0x0000002a45137220 */ /* 0x080fe20000400000 */
[-C--:B------:R-:W-:Y:S01]  /*87f0*/  FMUL R57, R57, R42.reuse ;  /* 0x0000002a39397220 */ /* 0x080fe20000400000 */
[----:B------:R-:W-:Y:S01]  /*8800*/  FMUL R18, R10, R43 ;  /* 0x0000002b0a127220 */ /* 0x000fe20000400000 */
[-C--:B------:R-:W-:Y:S01]  /*8810*/  FMUL R10, R21, R42.reuse ;  /* 0x0000002a150a7220 */ /* 0x080fe20000400000 */
[----:B------:R-:W-:Y:S01]  /*8820*/  FMUL R23, R19, R42 ;  /* 0x0000002a13177220 */ /* 0x000fe20000400000 */
[----:B------:R-:W-:Y:S01]  /*8830*/  IADD3 R62, PT, PT, R62, R61, RZ ;  /* 0x0000003d3e3e7210 */ /* 0x000fe20007ffe0ff */
[-C--:B------:R-:W-:Y:S01]  /*8840*/  FMUL R20, R2, R18.reuse ;  /* 0x0000001202147220 */ /* 0x080fe20000400000 */
[----:B------:R-:W-:Y:S01]  /*8850*/  FMUL R25, R11, R18 ;  /* 0x000000120b197220 */ /* 0x000fe20000400000 */
[----:B---3--:R-:W-:Y:S01]  /*8860*/  FFMA R12, R4, R43, R57 ;  /* 0x0000002b040c7223 */ /* 0x008fe20000000039 */
[-C--:B------:R-:W-:Y:S01]  /*8870*/  FFMA R10, R9, R4.reuse, -R10 ;  /* 0x00000004090a7223 */ /* 0x080fe2000000080a */
[----:B------:R-:W-:Y:S01]  /*8880*/  FFMA R4, R8, R4, -R23 ;  /* 0x0000000408047223 */ /* 0x000fe20000000817 */
[----:B------:R-:W-:Y:S01]  /*8890*/  LEA R23, R62, R62, 0x1 ;  /* 0x0000003e3e177211 */ /* 0x000fe200078e08ff */
[-C--:B------:R-:W-:Y:S01]  /*88a0*/  FFMA R20, R5, R12.reuse, R20 ;  /* 0x0000000c05147223 */ /* 0x080fe20000000014 */
[----:B------:R-:W-:Y:S01]  /*88b0*/  FFMA R25, R70, R12, R25 ;  /* 0x0000000c46197223 */ /* 0x000fe20000000019 */
[C---:B------:R-:W-:Y:S01]  /*88c0*/  FMUL R12, R54.reuse, R4 ;  /* 0x00000004360c7220 */ /* 0x040fe20000400000 */
[-C--:B------:R-:W-:Y:S01]  /*88d0*/  FMUL R27, R54, R10.reuse ;  /* 0x0000000a361b7220 */ /* 0x080fe20000400000 */
[-C--:B------:R-:W-:Y:S01]  /*88e0*/  FFMA R20, R13, R57.reuse, R20 ;  /* 0x000000390d147223 */ /* 0x080fe20000000014 */
[----:B------:R-:W-:Y:S01]  /*88f0*/  FFMA R18, R0, R57, R25 ;  /* 0x0000003900127223 */ /* 0x000fe20000000019 */
[C---:B------:R-:W-:Y:S01]  /*8900*/  FFMA R25, R55.reuse, R10, -R12 ;  /* 0x0000000a37197223 */ /* 0x040fe2000000080c */
[----:B------:R-:W-:Y:S01]  /*8910*/  FFMA R27, R55, R4, R27 ;  /* 0x00000004371b7223 */ /* 0x000fe2000000001b */
[----:B-1----:R-:W-:-:S04]  /*8920*/  IMAD.WIDE R16, R23, 0x8, R16 ;  /* 0x0000000817107825 */ /* 0x002fc800078e0210 */
[----:B------:R-:W-:Y:S01]  /*8930*/  FMUL R29, R18, R3 ;  /* 0x00000003121d7220 */ /* 0x000fe20000400000 */
[C---:B------:R-:W-:Y:S01]  /*8940*/  FMUL R25, R34.reuse, R25 ;  /* 0x0000001922197220 */ /* 0x040fe20000400000 */
[----:B------:R-:W-:Y:S01]  /*8950*/  FMUL R27, R34, R27 ;  /* 0x0000001b221b7220 */ /* 0x000fe20000400000 */
[----:B--2---:R-:W-:-:S04]  /*8960*/  IMAD.WIDE R14, R23, 0x8, R14 ;  /* 0x00000008170e7825 */ /* 0x004fc800078e020e */
[----:B------:R-:W-:Y:S01]  /*8970*/  FMUL R23, R20, R3 ;  /* 0x0000000314177220 */ /* 0x000fe20000400000 */
[C---:B------:R-:W-:Y:S01]  /*8980*/  FMUL R29, R34.reuse, R29 ;  /* 0x0000001d221d7220 */ /* 0x040fe20000400000 */
[----:B------:R0:W-:Y:S02]  /*8990*/  REDG.E.ADD.F32.FTZ.RN.STRONG.GPU desc[UR6][R16.64], R25 ;  /* 0x00000019100079a6 */ /* 0x0001e4000c12f306 */
[----:B------:R-:W-:Y:S02]  /*89a0*/  FMUL R23, R34, R23 ;  /* 0x0000001722177220 */ /* 0x000fe40000400000 */
[----:B------:R-:W-:Y:S04]  /*89b0*/  REDG.E.ADD.F32.FTZ.RN.STRONG.GPU desc[UR6][R16.64+0x4], R27 ;  /* 0x0000041b100079a6 */ /* 0x000fe8000c12f306 */
[----:B------:R1:W-:Y:S04]  /*89c0*/  REDG.E.ADD.F32.FTZ.RN.STRONG.GPU desc[UR6][R14.64], R23 ;  /* 0x000000170e0079a6 */ /* 0x0003e8000c12f306 */
[----:B------:R2:W-:Y:S04]  /*89d0*/  REDG.E.ADD.F32.FTZ.RN.STRONG.GPU desc[UR6][R14.64+0x4], R29 ;  /* 0x0000041d0e0079a6 */ /* 0x0005e8000c12f306 */
[----:B------:R-:W3:Y:S04]  /*89e0*/  LDG.E R31, desc[UR6][R38.64+0x4] ;  /* 0x00000406261f7981 */ /* 0x000ee8000c1e1900 */
[----:B------:R-:W4:Y:S04]  /*89f0*/  LDG.E R10, desc[UR6][R6.64+0x4] ;  /* 0x00000406060a7981 */ /* 0x000f28000c1e1900 */
[----:B------:R-:W5:Y:S01]  /*8a00*/  LDG.E R20, desc[UR6][R38.64] ;  /* 0x0000000626147981 */ /* 0x000f62000c1e1900 */
[----:B------:R-:W-:Y:S01]  /*8a10*/  FMUL R4, R41, R42 ;  /* 0x0000002a29047220 */ /* 0x000fe20000400000 */
[----:B0-----:R-:W-:-:S03]  /*8a20*/  FMUL R25, R19, R41 ;  /* 0x0000002913197220 */ /* 0x001fc60000400000 */
[----:B------:R-:W-:Y:S01]  /*8a30*/  FMUL R18, R4, R43 ;  /* 0x0000002b04127220 */ /* 0x000fe20000400000 */
[----:B------:R-:W-:-:S03]  /*8a40*/  FMUL R12, R21, R41 ;  /* 0x00000029150c7220 */ /* 0x000fc60000400000 */
[-C--:B------:R-:W-:Y:S01]  /*8a50*/  FMUL R4, R2, R18.reuse ;  /* 0x0000001202047220 */ /* 0x080fe20000400000 */
[----:B-1----:R-:W-:Y:S01]  /*8a60*/  FMUL R23, R11, R18 ;  /* 0x000000120b177220 */ /* 0x002fe20000400000 */
[----:B---3--:R-:W-:-:S04]  /*8a70*/  FMUL R31, R31, R42 ;  /* 0x0000002a1f1f7220 */ /* 0x008fc80000400000 */
[----:B----4-:R-:W-:Y:S01]  /*8a80*/  FFMA R31, R10, R43, R31 ;  /* 0x0000002b0a1f7223 */ /* 0x010fe2000000001f */
[-C--:B------:R-:W-:Y:S01]  /*8a90*/  FFMA R25, R8, R10.reuse, -R25 ;  /* 0x0000000a08197223 */ /* 0x080fe20000000819 */
[----:B------:R-:W-:Y:S01]  /*8aa0*/  FFMA R12, R9, R10, -R12 ;  /* 0x0000000a090c7223 */ /* 0x000fe2000000080c */
[----:B-----5:R-:W-:Y:S01]  /*8ab0*/  FMUL R22, R20, R41 ;  /* 0x0000002914167220 */ /* 0x020fe20000400000 */
[-C--:B------:R-:W-:Y:S01]  /*8ac0*/  FFMA R20, R5, R31.reuse, R4 ;  /* 0x0000001f05147223 */ /* 0x080fe20000000004 */
[----:B------:R-:W-:Y:S01]  /*8ad0*/  FFMA R31, R70, R31, R23 ;  /* 0x0000001f461f7223 */ /* 0x000fe20000000017 */
[CC--:B------:R-:W-:Y:S01]  /*8ae0*/  FMUL R10, R54.reuse, R25.reuse ;  /* 0x00000019360a7220 */ /* 0x0c0fe20000400000 */
[----:B------:R-:W-:Y:S01]  /*8af0*/  FMUL R18, R54, R12 ;  /* 0x0000000c36127220 */ /* 0x000fe20000400000 */
[-C--:B------:R-:W-:Y:S01]  /*8b00*/  FFMA R20, R13, R22.reuse, R20 ;  /* 0x000000160d147223 */ /* 0x080fe20000000014 */
[----:B------:R-:W-:Y:S01]  /*8b10*/  FFMA R22, R0, R22, R31 ;  /* 0x0000001600167223 */ /* 0x000fe2000000001f */
[C---:B------:R-:W-:Y:S01]  /*8b20*/  FFMA R27, R55.reuse, R12, -R10 ;  /* 0x0000000c371b7223 */ /* 0x040fe2000000080a */
[----:B------:R-:W-:Y:S01]  /*8b30*/  FFMA R25, R55, R25, R18 ;  /* 0x0000001937197223 */ /* 0x000fe20000000012 */
[-C--:B--2---:R-:W-:Y:S01]  /*8b40*/  FMUL R29, R20, R3.reuse ;  /* 0x00000003141d7220 */ /* 0x084fe20000400000 */
[----:B------:R-:W-:Y:S01]  /*8b50*/  FMUL R31, R22, R3 ;  /* 0x00000003161f7220 */ /* 0x000fe20000400000 */
[C---:B------:R-:W-:Y:S01]  /*8b60*/  FMUL R27, R34.reuse, R27 ;  /* 0x0000001b221b7220 */ /* 0x040fe20000400000 */
[C---:B------:R-:W-:Y:S01]  /*8b70*/  FMUL R25, R34.reuse, R25 ;  /* 0x0000001922197220 */ /* 0x040fe20000400000 */
[C---:B------:R-:W-:Y:S01]  /*8b80*/  FMUL R29, R34.reuse, R29 ;  /* 0x0000001d221d7220 */ /* 0x040fe20000400000 */
[----:B------:R-:W-:-:S02]  /*8b90*/  FMUL R31, R34, R31 ;  /* 0x0000001f221f7220 */ /* 0x000fc40000400000 */
[----:B------:R-:W-:Y:S04]  /*8ba0*/  REDG.E.ADD.F32.FTZ.RN.STRONG.GPU desc[UR6][R16.64+0x8], R27 ;  /* 0x0000081b100079a6 */ /* 0x000fe8000c12f306 */
[----:B------:R0:W-:Y:S04]  /*8bb0*/  REDG.E.ADD.F32.FTZ.RN.STRONG.GPU desc[UR6][R16.64+0xc], R25 ;  /* 0x00000c19100079a6 */ /* 0x0001e8000c12f306 */
[----:B------:R1:W-:Y:S04]  /*8bc0*/  REDG.E.ADD.F32.FTZ.RN.STRONG.GPU desc[UR6][R14.64+0x8], R29 ;  /* 0x0000081d0e0079a6 */ /* 0x0003e8000c12f306 */
[----:B------:R2:W-:Y:S04]  /*8bd0*/  REDG.E.ADD.F32.FTZ.RN.STRONG.GPU desc[UR6][R14.64+0xc], R31 ;  /* 0x00000c1f0e0079a6 */ /* 0x0005e8000c12f306 */
[----:B------:R-:W3:Y:S04]  /*8be0*/  LDG.E R33, desc[UR6][R38.64+0x8] ;  /* 0x0000080626217981 */ /* 0x000ee8000c1e1900 */
[----:B------:R-:W4:Y:S04]  /*8bf0*/  LDG.E R12, desc[UR6][R6.64+0x8] ;  /* 0x00000806060c7981 */ /* 0x000f28000c1e1900 */
[----:B------:R-:W5:Y:S01]  /*8c00*/  LDG.E R35, desc[UR6][R38.64] ;  /* 0x0000000626237981 */ /* 0x000f62000c1e1900 */
[----:B------:R-:W-:Y:S01]  /*8c10*/  FMUL R10, R40, R42 ;  /* 0x0000002a280a7220 */ /* 0x000fe20000400000 */
[-C--:B------:R-:W-:Y:S01]  /*8c20*/  FMUL R18, R21, R40.reuse ;  /* 0x0000002815127220 */ /* 0x080fe20000400000 */
[----:B------:R-:W-:-:S02]  /*8c30*/  FMUL R21, R19, R40 ;  /* 0x0000002813157220 */ /* 0x000fc40000400000 */
[----:B------:R-:W-:-:S04]  /*8c40*/  FMUL R20, R10, R43 ;  /* 0x0000002b0a147220 */ /* 0x000fc80000400000 */
[-C--:B------:R-:W-:Y:S01]  /*8c50*/  FMUL R10, R2, R20.reuse ;  /* 0x00000014020a7220 */ /* 0x080fe20000400000 */
[----:B------:R-:W-:Y:S01]  /*8c60*/  FMUL R19, R11, R20 ;  /* 0x000000140b137220 */ /* 0x000fe20000400000 */
[----:B---3--:R-:W-:-:S04]  /*8c70*/  FMUL R33, R33, R42 ;  /* 0x0000002a21217220 */ /* 0x008fc80000400000 */
[----:B----4-:R-:W-:Y:S01]  /*8c80*/  FFMA R33, R12, R43, R33 ;  /* 0x0000002b0c217223 */ /* 0x010fe20000000021 */
[-C--:B------:R-:W-:Y:S01]  /*8c90*/  FFMA R21, R8, R12.reuse, -R21 ;  /* 0x0000000c08157223 */ /* 0x080fe20000000815 */
[----:B------:R-:W-:Y:S01]  /*8ca0*/  FFMA R18, R9, R12, -R18 ;  /* 0x0000000c09127223 */ /* 0x000fe20000000812 */
[----:B-----5:R-:W-:Y:S01]  /*8cb0*/  FMUL R35, R35, R40 ;  /* 0x0000002823237220 */ /* 0x020fe20000400000 */
[-C--:B------:R-:W-:Y:S01]  /*8cc0*/  FFMA R22, R5, R33.reuse, R10 ;  /* 0x0000002105167223 */ /* 0x080fe2000000000a */
[----:B------:R-:W-:Y:S01]  /*8cd0*/  FFMA R33, R70, R33, R19 ;  /* 0x0000002146217223 */ /* 0x000fe20000000013 */
[C---:B------:R-:W-:Y:S01]  /*8ce0*/  FMUL R12, R54.reuse, R21 ;  /* 0x00000015360c7220 */ /* 0x040fe20000400000 */
[-C--:B------:R-:W-:Y:S01]  /*8cf0*/  FMUL R20, R54, R18.reuse ;  /* 0x0000001236147220 */ /* 0x080fe20000400000 */
[-C--:B------:R-:W-:Y:S01]  /*8d00*/  FFMA R22, R13, R35.reuse, R22 ;  /* 0x000000230d167223 */ /* 0x080fe20000000016 */
[----:B------:R-:W-:Y:S01]  /*8d10*/  FFMA R24, R0, R35, R33 ;  /* 0x0000002300187223 */ /* 0x000fe20000000021 */
[C---:B0-----:R-:W-:Y:S01]  /*8d20*/  FFMA R25, R55.reuse, R18, -R12 ;  /* 0x0000001237197223 */ /* 0x041fe2000000080c */
[----:B------:R-:W-:Y:S01]  /*8d30*/  FFMA R21, R55, R21, R20 ;  /* 0x0000001537157223 */ /* 0x000fe20000000014 */
[-C--:B------:R-:W-:Y:S01]  /*8d40*/  FMUL R27, R22, R3.reuse ;  /* 0x00000003161b7220 */ /* 0x080fe20000400000 */
[----:B-1----:R-:W-:Y:S01]  /*8d50*/  FMUL R29, R24, R3 ;  /* 0x00000003181d7220 */ /* 0x002fe20000400000 */
[C---:B--2---:R-:W-:Y:S01]  /*8d60*/  FMUL R31, R34.reuse, R25 ;  /* 0x00000019221f7220 */ /* 0x044fe20000400000 */
[C---:B------:R-:W-:Y:S01]  /*8d70*/  FMUL R33, R34.reuse, R21 ;  /* 0x0000001522217220 */ /* 0x040fe20000400000 */
[C---:B------:R-:W-:Y:S01]  /*8d80*/  FMUL R35, R34.reuse, R27 ;  /* 0x0000001b22237220 */ /* 0x040fe20000400000 */
[----:B------:R-:W-:Y:S01]  /*8d90*/  FMUL R29, R34, R29 ;  /* 0x0000001d221d7220 */ /* 0x000fe20000400000 */
[----:B------:R-:W0:Y:S01]  /*8da0*/  LDC R21, c[0x0][0x414] ;  /* 0x00010500ff157b82 */ /* 0x000e220000000800 */
[----:B------:R-:W-:Y:S04]  /*8db0*/  REDG.E.ADD.F32.FTZ.RN.STRONG.GPU desc[UR6][R16.64+0x10], R31 ;  /* 0x0000101f100079a6 */ /* 0x000fe8000c12f306 */
[----:B------:R0:W-:Y:S04]  /*8dc0*/  REDG.E.ADD.F32.FTZ.RN.STRONG.GPU desc[UR6][R16.64+0x14], R33 ;  /* 0x00001421100079a6 */ /* 0x0001e8000c12f306 */
[----:B------:R-:W-:Y:S04]  /*8dd0*/  REDG.E.ADD.F32.FTZ.RN.STRONG.GPU desc[UR6][R14.64+0x10], R35 ;  /* 0x000010230e0079a6 */ /* 0x000fe8000c12f306 */
[----:B------:R1:W-:Y:S04]  /*8de0*/  REDG.E.ADD.F32.FTZ.RN.STRONG.GPU desc[UR6][R14.64+0x14], R29 ;  /* 0x0000141d0e0079a6 */ /* 0x0003e8000c12f306 */
[----:B------:R-:W2:Y:S04]  /*8df0*/  LDG.E R20, desc[UR6][R38.64] ;  /* 0x0000000626147981 */ /* 0x000ea8000c1e1900 */
[----:B------:R-:W3:Y:S04]  /*8e00*/  LDG.E R12, desc[UR6][R6.64+0xc] ;  /* 0x00000c06060c7981 */ /* 0x000ee8000c1e1900 */
[----:B------:R-:W4:Y:S01]  /*8e10*/  LDG.E R45, desc[UR6][R38.64+0x4] ;  /* 0x00000406262d7981 */ /* 0x000f22000c1e1900 */
[-C--:B------:R-:W-:Y:S01]  /*8e20*/  FMUL R25, R69, R41.reuse ;  /* 0x0000002945197220 */ /* 0x080fe20000400000 */
[----:B------:R-:W-:-:S03]  /*8e30*/  FMUL R27, R71, R41 ;  /* 0x00000029471b7220 */ /* 0x000fc60000400000 */
[-C--:B------:R-:W-:Y:S01]  /*8e40*/  FMUL R37, R25, R42.reuse ;  /* 0x0000002a19257220 */ /* 0x080fe20000400000 */
[----:B------:R-:W-:Y:S01]  /*8e50*/  FMUL R18, R27, R42 ;  /* 0x0000002a1b127220 */ /* 0x000fe20000400000 */
[----:B0-----:R-:W-:-:S04]  /*8e60*/  IMAD.WIDE R16, R21, 0x8, R16 ;  /* 0x0000000815107825 */ /* 0x001fc800078e0210 */
[----:B-1----:R-:W-:-:S04]  /*8e70*/  IMAD.WIDE R14, R21, 0x8, R14 ;  /* 0x00000008150e7825 */ /* 0x002fc800078e020e */
[----:B--2---:R-:W-:Y:S01]  /*8e80*/  FMUL R31, R20, R41 ;  /* 0x00000029141f7220 */ /* 0x004fe20000400000 */
[----:B---3--:R-:W-:-:S03]  /*8e90*/  FFMA R37, R8, R12, -R37 ;  /* 0x0000000c08257223 */ /* 0x008fc60000000825 */
[----:B------:R-:W-:Y:S01]  /*8ea0*/  FFMA R31, R12, R43, R31 ;  /* 0x0000002b0c1f7223 */ /* 0x000fe2000000001f */
[----:B------:R-:W-:Y:S01]  /*8eb0*/  FFMA R18, R9, R12, -R18 ;  /* 0x0000000c09127223 */ /* 0x000fe20000000812 */
[----:B----4-:R-:W-:Y:S01]  /*8ec0*/  FMUL R45, R45, R42 ;  /* 0x0000002a2d2d7220 */ /* 0x010fe20000400000 */
[----:B------:R-:W-:Y:S01]  /*8ed0*/  FMUL R12, R54, R37 ;  /* 0x00000025360c7220 */ /* 0x000fe20000400000 */
[-C--:B------:R-:W-:Y:S01]  /*8ee0*/  FFMA R4, R5, R31.reuse, R4 ;  /* 0x0000001f05047223 */ /* 0x080fe20000000004 */
[----:B------:R-:W-:Y:S01]  /*8ef0*/  FFMA R31, R70, R31, R23 ;  /* 0x0000001f461f7223 */ /* 0x000fe20000000017 */
[-C--:B------:R-:W-:Y:S01]  /*8f00*/  FMUL R20, R54, R18.reuse ;  /* 0x0000001236147220 */ /* 0x080fe20000400000 */
[----:B------:R-:W-:Y:S01]  /*8f10*/  FFMA R23, R55, R18, -R12 ;  /* 0x0000001237177223 */ /* 0x000fe2000000080c */
[-C--:B------:R-:W-:Y:S01]  /*8f20*/  FFMA R4, R13, R45.reuse, R4 ;  /* 0x0000002d0d047223 */ /* 0x080fe20000000004 */
[----:B------:R-:W-:Y:S01]  /*8f30*/  FFMA R12, R0, R45, R31 ;  /* 0x0000002d000c7223 */ /* 0x000fe2000000001f */
[----:B------:R-:W-:-:S02]  /*8f40*/  FFMA R37, R55, R37, R20 ;  /* 0x0000002537257223 */ /* 0x000fc40000000014 */
[-C--:B------:R-:W-:Y:S01]  /*8f50*/  FMUL R29, R4, R3.reuse ;  /* 0x00000003041d7220 */ /* 0x080fe20000400000 */
[----:B------:R-:W-:Y:S01]  /*8f60*/  FMUL R31, R12, R3 ;  /* 0x000000030c1f7220 */ /* 0x000fe20000400000 */
[C---:B------:R-:W-:Y:S01]  /*8f70*/  FMUL R23, R34.reuse, R23 ;  /* 0x0000001722177220 */ /* 0x040fe20000400000 */
[C---:B------:R-:W-:Y:S01]  /*8f80*/  FMUL R37, R34.reuse, R37 ;  /* 0x0000002522257220 */ /* 0x040fe20000400000 */
[C---:B------:R-:W-:Y:S01]  /*8f90*/  FMUL R29, R34.reuse, R29 ;  /* 0x0000001d221d7220 */ /* 0x040fe20000400000 */
[----:B------:R-:W-:Y:S02]  /*8fa0*/  FMUL R31, R34, R31 ;  /* 0x0000001f221f7220 */ /* 0x000fe40000400000 */
[----:B------:R0:W-:Y:S04]  /*8fb0*/  REDG.E.ADD.F32.FTZ.RN.STRONG.GPU desc[UR6][R16.64], R23 ;  /* 0x00000017100079a6 */ /* 0x0001e8000c12f306 */
[----:B------:R-:W-:Y:S04]  /*8fc0*/  REDG.E.ADD.F32.FTZ.RN.STRONG.GPU desc[UR6][R16.64+0x4], R37 ;  /* 0x00000425100079a6 */ /* 0x000fe8000c12f306 */
[----:B------:R1:W-:Y:S04]  /*8fd0*/  REDG.E.ADD.F32.FTZ.RN.STRONG.GPU desc[UR6][R14.64], R29 ;  /* 0x0000001d0e0079a6 */ /* 0x0003e8000c12f306 */
[----:B------:R2:W-:Y:S04]  /*8fe0*/  REDG.E.ADD.F32.FTZ.RN.STRONG.GPU desc[UR6][R14.64+0x4], R31 ;  /* 0x0000041f0e0079a6 */ /* 0x0005e8000c12f306 */
[----:B------:R-:W3:Y:S04]  /*8ff0*/  LDG.E R12, desc[UR6][R38.64+0x4] ;  /* 0x00000406260c7981 */ /* 0x000ee8000c1e1900 */
[----:B------:R-:W4:Y:S01]  /*9000*/  LDG.E R4, desc[UR6][R6.64+0x10] ;  /* 0x0000100606047981 */ /* 0x000f22000c1e1900 */
[-C--:B------:R-:W-:Y:S01]  /*9010*/  FMUL R18, R41, R41.reuse ;  /* 0x0000002929127220 */ /* 0x080fe20000400000 */
[----:B------:R-:W-:-:S03]  /*9020*/  FMUL R33, R25, R41 ;  /* 0x0000002919217220 */ /* 0x000fc60000400000 */
[----:B------:R-:W-:-:S04]  /*9030*/  FMUL R20, R18, R43 ;  /* 0x0000002b12147220 */ /* 0x000fc80000400000 */
[-C--:B------:R-:W-:Y:S01]  /*9040*/  FMUL R22, R2, R20.reuse ;  /* 0x0000001402167220 */ /* 0x080fe20000400000 */
[----:B0-----:R-:W-:Y:S01]  /*9050*/  FMUL R23, R11, R20 ;  /* 0x000000140b177220 */ /* 0x001fe20000400000 */
[-C--:B---3--:R-:W-:Y:S01]  /*9060*/  FMUL R35, R12, R41.reuse ;  /* 0x000000290c237220 */ /* 0x088fe20000400000 */
[----:B------:R-:W-:-:S03]  /*9070*/  FMUL R12, R27, R41 ;  /* 0x000000291b0c7220 */ /* 0x000fc60000400000 */
[----:B----4-:R-:W-:Y:S01]  /*9080*/  FFMA R18, R4, R43, R35 ;  /* 0x0000002b04127223 */ /* 0x010fe20000000023 */
[-C--:B------:R-:W-:Y:S01]  /*9090*/  FFMA R33, R8, R4.reuse, -R33 ;  /* 0x0000000408217223 */ /* 0x080fe20000000821 */
[----:B------:R-:W-:Y:S02]  /*90a0*/  FFMA R12, R9, R4, -R12 ;  /* 0x00000004090c7223 */ /* 0x000fe4000000080c */
        /* <DEDUP_REMOVED lines=8> */
[-C--:B-1----:R-:W-:Y:S01]  /*9130*/  FMUL R29, R22, R3.reuse ;  /* 0x00000003161d7220 */ /* 0x082fe20000400000 */
[----:B--2---:R-:W-:Y:S01]  /*9140*/  FMUL R31, R20, R3 ;  /* 0x00000003141f7220 */ /* 0x004fe20000400000 */
[C---:B------:R-:W-:Y:S01]  /*9150*/  FMUL R23, R34.reuse, R23 ;  /* 0x0000001722177220 */ /* 0x040fe20000400000 */
[C---:B------:R-:W-:Y:S01]  /*9160*/  FMUL R33, R34.reuse, R33 ;  /* 0x0000002122217220 */ /* 0x040fe20000400000 */
[C---:B------:R-:W-:Y:S01]  /*9170*/  FMUL R29, R34.reuse, R29 ;  /* 0x0000001d221d7220 */ /* 0x040fe20000400000 */
[----:B------:R-:W-:-:S02]  /*9180*/  FMUL R31, R34, R31 ;  /* 0x0000001f221f7220 */ /* 0x000fc40000400000 */
[----:B------:R0:W-:Y:S04]  /*9190*/  REDG.E.ADD.F32.FTZ.RN.STRONG.GPU desc[UR6][R16.64+0x8], R23 ;  /* 0x00000817100079a6 */ /* 0x0001e8000c12f306 */
[----:B------:R-:W-:Y:S04]  /*91a0*/  REDG.E.ADD.F32.FTZ.RN.STRONG.GPU desc[UR6][R16.64+0xc], R33 ;  /* 0x00000c21100079a6 */ /* 0x000fe8000c12f306 */
[----:B------:R1:W-:Y:S04]  /*91b0*/  REDG.E.ADD.F32.FTZ.RN.STRONG.GPU desc[UR6][R14.64+0x8], R29 ;  /* 0x0000081d0e0079a6 */ /* 0x0003e8000c12f306 */
[----:B------:R2:W-:Y:S04]  /*91c0*/  REDG.E.ADD.F32.FTZ.RN.STRONG.GPU desc[UR6][R14.64+0xc], R31 ;  /* 0x00000c1f0e0079a6 */ /* 0x0005e8000c12f306 */
[----:B------:R-:W3:Y:S04]  /*91d0*/  LDG.E R4, desc[UR6][R38.64+0x8] ;  /* 0x0000080626047981 */ /* 0x000ee8000c1e1900 */
[----:B------:R-:W4:Y:S04]  /*91e0*/  LDG.E R12, desc[UR6][R6.64+0x14] ;  /* 0x00001406060c7981 */ /* 0x000f28000c1e1900 */
[----:B------:R-:W5:Y:S01]  /*91f0*/  LDG.E R35, desc[UR6][R38.64+0x4] ;  /* 0x0000040626237981 */ /* 0x000f62000c1e1900 */
[----:B------:R-:W-:-:S04]  /*9200*/  FMUL R18, R40, R41 ;  /* 0x0000002928127220 */ /* 0x000fc80000400000 */
[----:B------:R-:W-:Y:S01]  /*9210*/  FMUL R20, R18, R43 ;  /* 0x0000002b12147220 */ /* 0x000fe20000400000 */
[-C--:B------:R-:W-:Y:S01]  /*9220*/  FMUL R18, R27, R40.reuse ;  /* 0x000000281b127220 */ /* 0x080fe20000400000 */
[----:B------:R-:W-:Y:S02]  /*9230*/  FMUL R25, R25, R40 ;  /* 0x0000002819197220 */ /* 0x000fe40000400000 */
[-C--:B0-----:R-:W-:Y:S01]  /*9240*/  FMUL R23, R11, R20.reuse ;  /* 0x000000140b177220 */ /* 0x081fe20000400000 */
[----:B---3--:R-:W-:Y:S01]  /*9250*/  FMUL R27, R4, R41 ;  /* 0x00000029041b7220 */ /* 0x008fe20000400000 */
[----:B------:R-:W-:-:S03]  /*9260*/  FMUL R4, R2, R20 ;  /* 0x0000001402047220 */ /* 0x000fc60000400000 */
        /* <DEDUP_REMOVED lines=19> */
[----:B------:R1:W-:Y:S04]  /*93a0*/  REDG.E.ADD.F32.FTZ.RN.STRONG.GPU desc[UR6][R16.64+0x14], R25 ;  /* 0x00001419100079a6 */ /* 0x0003e8000c12f306 */
[----:B------:R-:W-:Y:S04]  /*93b0*/  REDG.E.ADD.F32.FTZ.RN.STRONG.GPU desc[UR6][R14.64+0x10], R29 ;  /* 0x0000101d0e0079a6 */ /* 0x000fe8000c12f306 */
[----:B------:R2:W-:Y:S04]  /*93c0*/  REDG.E.ADD.F32.FTZ.RN.STRONG.GPU desc[UR6][R14.64+0x14], R31 ;  /* 0x0000141f0e0079a6 */ /* 0x0005e8000c12f306 */
[----:B------:R-:W3:Y:S04]  /*93d0*/  LDG.E R33, desc[UR6][R38.64] ;  /* 0x0000000626217981 */ /* 0x000ee8000c1e1900 */
[----:B------:R-:W4:Y:S04]  /*93e0*/  LDG.E R12, desc[UR6][R6.64+0x18] ;  /* 0x00001806060c7981 */ /* 0x000f28000c1e1900 */
[----:B------:R-:W5:Y:S01]  /*93f0*/  LDG.E R35, desc[UR6][R38.64+0x8] ;  /* 0x0000080626237981 */ /* 0x000f62000c1e1900 */
[-C--:B------:R-:W-:Y:S01]  /*9400*/  FMUL R69, R69, R40.reuse ;  /* 0x0000002845457220 */ /* 0x080fe20000400000 */
[----:B------:R-:W-:-:S03]  /*9410*/  FMUL R71, R71, R40 ;  /* 0x0000002847477220 */ /* 0x000fc60000400000 */
[-C--:B0-----:R-:W-:Y:S01]  /*9420*/  FMUL R27, R69, R42.reuse ;  /* 0x0000002a451b7220 */ /* 0x081fe20000400000 */
[----:B------:R-:W-:Y:S01]  /*9430*/  FMUL R18, R71, R42 ;  /* 0x0000002a47127220 */ /* 0x000fe20000400000 */
[----:B-1----:R-:W-:-:S04]  /*9440*/  IMAD.WIDE R16, R21, 0x8, R16 ;  /* 0x0000000815107825 */ /* 0x002fc800078e0210 */
[----:B------:R-:W-:-:S04]  /*9450*/  IMAD.WIDE R20, R21, 0x8, R14 ;  /* 0x0000000815147825 */ /* 0x000fc800078e020e */
[----:B---3--:R-:W-:-:S04]  /*9460*/  FMUL R33, R33, R40 ;  /* 0x0000002821217220 */ /* 0x008fc80000400000 */
[----:B----4-:R-:W-:Y:S01]  /*9470*/  FFMA R33, R12, R43, R33 ;  /* 0x0000002b0c217223 */ /* 0x010fe20000000021 */
[-C--:B------:R-:W-:Y:S01]  /*9480*/  FFMA R27, R8, R12.reuse, -R27 ;  /* 0x0000000c081b7223 */ /* 0x080fe2000000081b */
[----:B------:R-:W-:Y:S01]  /*9490*/  FFMA R18, R9, R12, -R18 ;  /* 0x0000000c09127223 */ /* 0x000fe20000000812 */
[----:B-----5:R-:W-:Y:S01]  /*94a0*/  FMUL R35, R35, R42 ;  /* 0x0000002a23237220 */ /* 0x020fe20000400000 */
[-C--:B--2---:R-:W-:Y:S01]  /*94b0*/  FFMA R14, R5, R33.reuse, R10 ;  /* 0x00000021050e7223 */ /* 0x084fe2000000000a */
[----:B------:R-:W-:Y:S01]  /*94c0*/  FFMA R19, R70, R33, R19 ;  /* 0x0000002146137223 */ /* 0x000fe20000000013 */
[C---:B------:R-:W-:Y:S01]  /*94d0*/  FMUL R10, R54.reuse, R27 ;  /* 0x0000001b360a7220 */ /* 0x040fe20000400000 */
[-C--:B------:R-:W-:Y:S01]  /*94e0*/  FMUL R12, R54, R18.reuse ;  /* 0x00000012360c7220 */ /* 0x080fe20000400000 */
[-C--:B------:R-:W-:Y:S01]  /*94f0*/  FFMA R14, R13, R35.reuse, R14 ;  /* 0x000000230d0e7223 */ /* 0x080fe2000000000e */
[----:B------:R-:W-:Y:S01]  /*9500*/  FFMA R22, R0, R35, R19 ;  /* 0x0000002300167223 */ /* 0x000fe20000000013 */
[C---:B------:R-:W-:Y:S01]  /*9510*/  FFMA R15, R55.reuse, R18, -R10 ;  /* 0x00000012370f7223 */ /* 0x040fe2000000080a */
[----:B------:R-:W-:Y:S01]  /*9520*/  FFMA R27, R55, R27, R12 ;  /* 0x0000001b371b7223 */ /* 0x000fe2000000000c */
[-C--:B------:R-:W-:Y:S01]  /*9530*/  FMUL R19, R14, R3.reuse ;  /* 0x000000030e137220 */ /* 0x080fe20000400000 */
[----:B------:R-:W-:Y:S01]  /*9540*/  FMUL R25, R22, R3 ;  /* 0x0000000316197220 */ /* 0x000fe20000400000 */
        /* <DEDUP_REMOVED lines=11> */
[-C--:B------:R-:W-:Y:S01]  /*9600*/  FMUL R12, R71, R41.reuse ;  /* 0x00000029470c7220 */ /* 0x080fe20000400000 */
        /* <DEDUP_REMOVED lines=14> */
[-C--:B-1----:R-:W-:Y:S01]  /*96f0*/  FMUL R19, R14, R3.reuse ;  /* 0x000000030e137220 */ /* 0x082fe20000400000 */
[----:B------:R-:W-:Y:S01]  /*9700*/  FMUL R23, R18, R3 ;  /* 0x0000000312177220 */ /* 0x000fe20000400000 */
[C---:B------:R-:W-:Y:S01]  /*9710*/  FMUL R15, R34.reuse, R15 ;  /* 0x0000000f220f7220 */ /* 0x040fe20000400000 */
[C---:B------:R-:W-:Y:S01]  /*9720*/  FMUL R29, R34.reuse, R29 ;  /* 0x0000001d221d7220 */ /* 0x040fe20000400000 */
[C---:B------:R-:W-:Y:S01]  /*9730*/  FMUL R19, R34.reuse, R19 ;  /* 0x0000001322137220 */ /* 0x040fe20000400000 */
[----:B------:R-:W-:-:S02]  /*9740*/  FMUL R23, R34, R23 ;  /* 0x0000001722177220 */ /* 0x000fc40000400000 */
[----:B------:R-:W-:Y:S04]  /*9750*/  REDG.E.ADD.F32.FTZ.RN.STRONG.GPU desc[UR6][R16.64+0x8], R15 ;  /* 0x0000080f100079a6 */ /* 0x000fe8000c12f306 */
[----:B------:R-:W-:Y:S04]  /*9760*/  REDG.E.ADD.F32.FTZ.RN.STRONG.GPU desc[UR6][R16.64+0xc], R29 ;  /* 0x00000c1d100079a6 */ /* 0x000fe8000c12f306 */
[----:B------:R-:W-:Y:S04]  /*9770*/  REDG.E.ADD.F32.FTZ.RN.STRONG.GPU desc[UR6][R20.64+0x8], R19 ;  /* 0x00000813140079a6 */ /* 0x000fe8000c12f306 */
[----:B------:R-:W-:Y:S04]  /*9780*/  REDG.E.ADD.F32.FTZ.RN.STRONG.GPU desc[UR6][R20.64+0xc], R23 ;  /* 0x00000c17140079a6 */ /* 0x000fe8000c12f306 */
[----:B------:R-:W2:Y:S04]  /*9790*/  LDG.E R39, desc[UR6][R38.64+0x8] ;  /* 0x0000080626277981 */ /* 0x000ea8000c1e1900 */
[----:B------:R-:W3:Y:S01]  /*97a0*/  LDG.E R6, desc[UR6][R6.64+0x20] ;  /* 0x0000200606067981 */ /* 0x000ee2000c1e1900 */
[-C--:B------:R-:W-:Y:S01]  /*97b0*/  FMUL R4, R40, R40.reuse ;  /* 0x0000002828047220 */ /* 0x080fe20000400000 */
[----:B------:R-:W-:-:S03]  /*97c0*/  FMUL R69, R69, R40 ;  /* 0x0000002845457220 */ /* 0x000fc60000400000 */
[----:B------:R-:W-:Y:S01]  /*97d0*/  FMUL R10, R4, R43 ;  /* 0x0000002b040a7220 */ /* 0x000fe20000400000 */
[----:B------:R-:W-:-:S03]  /*97e0*/  FMUL R4, R71, R40 ;  /* 0x0000002847047220 */ /* 0x000fc60000400000 */
[-C--:B------:R-:W-:Y:S01]  /*97f0*/  FMUL R2, R2, R10.reuse ;  /* 0x0000000a02027220 */ /* 0x080fe20000400000 */
[----:B------:R-:W-:Y:S01]  /*9800*/  FMUL R11, R11, R10 ;  /* 0x0000000a0b0b7220 */ /* 0x000fe20000400000 */
[----:B--2---:R-:W-:-:S04]  /*9810*/  FMUL R25, R39, R40 ;  /* 0x0000002827197220 */ /* 0x004fc80000400000 */
[----:B---3--:R-:W-:Y:S01]  /*9820*/  FFMA R43, R6, R43, R25 ;  /* 0x0000002b062b7223 */ /* 0x008fe20000000019 */
        /* <DEDUP_REMOVED lines=19> */
[----:B------:R-:W-:Y:S01]  /*9960*/  REDG.E.ADD.F32.FTZ.RN.STRONG.GPU desc[UR6][R20.64+0x14], R3 ;  /* 0x00001403140079a6 */ /* 0x000fe2000c12f306 */
[----:B------:R-:W-:Y:S05]  /*9970*/  EXIT ;  /* 0x000000000000794d */ /* 0x000fea0003800000 */
        .weak           $__internal_3_$__cuda_sm20_rcp_rn_f32_slowpath
        .type           $__internal_3_$__cuda_sm20_rcp_rn_f32_slowpath,@function
        .size           $__internal_3_$__cuda_sm20_rcp_rn_f32_slowpath,($__internal_4_$__cuda_sm20_sqrt_rn_f32_slowpath - $__internal_3_$__cuda_sm20_rcp_rn_f32_slowpath)
$__internal_3_$__cuda_sm20_rcp_rn_f32_slowpath:
[----:B------:R-:W-:Y:S01]  /*9980*/  SHF.L.U32 R4, R3, 0x1, RZ ;  /* 0x0000000103047819 */ /* 0x000fe200000006ff */
[----:B------:R-:W-:Y:S03]  /*9990*/  BSSY.RECONVERGENT B1, `(.L_x_261) ;  /* 0x0000030000017945 */ /* 0x000fe60003800200 */
[----:B------:R-:W-:-:S04]  /*99a0*/  SHF.R.U32.HI R4, RZ, 0x18, R4 ;  /* 0x00000018ff047819 */ /* 0x000fc80000011604 */
[----:B------:R-:W-:-:S13]  /*99b0*/  ISETP.NE.U32.AND P0, PT, R4, RZ, PT ;  /* 0x000000ff0400720c */ /* 0x000fda0003f05070 */
[----:B------:R-:W-:Y:S05]  /*99c0*/  @P0 BRA `(.L_x_262) ;  /* 0x0000000000280947 */ /* 0x000fea0003800000 */
[----:B------:R-:W-:-:S04]  /*99d0*/  SHF.L.U32 R4, R3, 0x1, RZ ;  /* 0x0000000103047819 */ /* 0x000fc800000006ff */
[----:B------:R-:W-:-:S13]  /*99e0*/  ISETP.NE.AND P0, PT, R4, RZ, PT ;  /* 0x000000ff0400720c */ /* 0x000fda0003f05270 */
[----:B------:R-:W-:Y:S01]  /*99f0*/  @P0 FFMA R63, R3, 1.84467440737095516160e+19, RZ ;  /* 0x5f800000033f0823 */ /* 0x000fe200000000ff */
[----:B------:R-:W-:Y:S08]  /*9a00*/  @!P0 MUFU.RCP R6, R3 ;  /* 0x0000000300068308 */ /* 0x000ff00000001000 */
[----:B------:R-:W0:Y:S02]  /*9a10*/  @P0 MUFU.RCP R4, R63 ;  /* 0x0000003f00040308 */ /* 0x000e240000001000 */
[----:B0-----:R-:W-:-:S04]  /*9a20*/  @P0 FFMA R10, R63, R4, -1 ;  /* 0xbf8000003f0a0423 */ /* 0x001fc80000000004 */
[----:B------:R-:W-:-:S04]  /*9a30*/  @P0 FADD.FTZ R65, -R10, -RZ ;  /* 0x800000ff0a410221 */ /* 0x000fc80000010100 */
[----:B------:R-:W-:-:S04]  /*9a40*/  @P0 FFMA R4, R4, R65, R4 ;  /* 0x0000004104040223 */ /* 0x000fc80000000004 */
[----:B------:R-:W-:Y:S01]  /*9a50*/  @P0 FFMA R6, R4, 1.84467440737095516160e+19, RZ ;  /* 0x5f80000004060823 */ /* 0x000fe200000000ff */
[----:B------:R-:W-:Y:S06]  /*9a60*/  BRA `(.L_x_263) ;  /* 0x0000000000887947 */ /* 0x000fec0003800000 */
.L_x_262:
        /* <DEDUP_REMOVED lines=25> */
[----:B------:R-:W-:-:S04]  /*9c00*/  SEL R6, RZ, 0x1, !P0 ;  /* 0x00000001ff067807 */ /* 0x000fc80004000000 */
[----:B------:R-:W-:-:S04]  /*9c10*/  IADD3 R6, PT, PT, -R6, RZ, RZ ;  /* 0x000000ff06067210 */ /* 0x000fc80007ffe1ff */
[----:B------:R-:W-:Y:S02]  /*9c20*/  ISETP.GE.AND P0, PT, R6, RZ, PT ;  /* 0x000000ff0600720c */ /* 0x000fe40003f06270 */
[----:B------:R-:W-:-:S11]  /*9c30*/  SHF.R.U32.HI R6, RZ, R63, R10 ;  /* 0x0000003fff067219 */ /* 0x000fd6000001160a */
[----:B------:R-:W-:-:S04]  /*9c40*/  @!P0 IADD3 R6, PT, PT, R6, 0x1, RZ ;  /* 0x0000000106068810 */ /* 0x000fc80007ffe0ff */
[----:B------:R-:W-:-:S04]  /*9c50*/  @!P1 SHF.L.U32 R6, R6, 0x1, RZ ;  /* 0x0000000106069819 */ /* 0x000fc800000006ff */
[----:B------:R-:W-:Y:S01]  /*9c60*/  LOP3.LUT R6, R6, 0x80000000, R3, 0xf8, !PT ;  /* 0x8000000006067812 */ /* 0x000fe200078ef803 */
[----:B------:R-:W-:Y:S06]  /*9c70*/  BRA `(.L_x_263) ;  /* 0x0000000000047947 */ /* 0x000fec0003800000 */
.L_x_264:
[----:B------:R0:W1:Y:S02]  /*9c80*/  MUFU.RCP R6, R3 ;  /* 0x0000000300067308 */ /* 0x0000640000001000 */
.L_x_263:
[----:B------:R-:W-:Y:S05]  /*9c90*/  BSYNC.RECONVERGENT B1 ;  /* 0x0000000000017941 */ /* 0x000fea0003800200 */
.L_x_261:
[----:B------:R-:W-:-:S04]  /*9ca0*/  MOV R65, 0x0 ;  /* 0x0000000000417802 */ /* 0x000fc80000000f00 */
[----:B01----:R-:W-:Y:S05]  /*9cb0*/  RET.REL.NODEC R64 `(ghmatecd_kernel) ;  /* 0xffffff6040d07950 */ /* 0x003fea0003c3ffff */
        .weak           $__internal_4_$__cuda_sm20_sqrt_rn_f32_slowpath
        .type           $__internal_4_$__cuda_sm20_sqrt_rn_f32_slowpath,@function
        .size           $__internal_4_$__cuda_sm20_sqrt_rn_f32_slowpath,($__internal_5_$__cuda_sm3x_div_rn_noftz_f32_slowpath - $__internal_4_$__cuda_sm20_sqrt_rn_f32_slowpath)
$__internal_4_$__cuda_sm20_sqrt_rn_f32_slowpath:
        /* <DEDUP_REMOVED lines=10> */
[----:B------:R-:W-:-:S04]  /*9d60*/  @P0 FFMA R4, R0, 1.84467440737095516160e+19, RZ ;  /* 0x5f80000000040823 */ /* 0x000fc800000000ff */
[----:B------:R-:W0:Y:S02]  /*9d70*/  @P0 MUFU.RSQ R3, R4 ;  /* 0x0000000400030308 */ /* 0x000e240000001400 */
[----:B0-----:R-:W-:Y:S01]  /*9d80*/  @P0 FMUL.FTZ R11, R4, R3 ;  /* 0x00000003040b0220 */ /* 0x001fe20000410000 */
[----:B------:R-:W-:Y:S01]  /*9d90*/  @P0 FMUL.FTZ R8, R3, 0.5 ;  /* 0x3f00000003080820 */ /* 0x000fe20000410000 */
[----:B------:R-:W-:Y:S02]  /*9da0*/  @!P0 MOV R3, R0 ;  /* 0x0000000000038202 */ /* 0x000fe40000000f00 */
[----:B------:R-:W-:-:S04]  /*9db0*/  @P0 FADD.FTZ R6, -R11, -RZ ;  /* 0x800000ff0b060221 */ /* 0x000fc80000010100 */
[----:B------:R-:W-:-:S04]  /*9dc0*/  @P0 FFMA R6, R11, R6, R4 ;  /* 0x000000060b060223 */ /* 0x000fc80000000004 */
[----:B------:R-:W-:-:S04]  /*9dd0*/  @P0 FFMA R6, R6, R8, R11 ;  /* 0x0000000806060223 */ /* 0x000fc8000000000b */
[----:B------:R-:W-:-:S07]  /*9de0*/  @P0 FMUL.FTZ R3, R6, 2.3283064365386962891e-10 ;  /* 0x2f80000006030820 */ /* 0x000fce0000410000 */
.L_x_265:
[----:B------:R-:W-:-:S04]  /*9df0*/  HFMA2 R11, -RZ, RZ, 0, 0 ;  /* 0x00000000ff0b7431 */ /* 0x000fc800000001ff */
[----:B------:R-:W-:Y:S05]  /*9e00*/  RET.REL.NODEC R10 `(ghmatecd_kernel) ;  /* 0xffffff600a7c7950 */ /* 0x000fea0003c3ffff */
        .weak           $__internal_5_$__cuda_sm3x_div_rn_noftz_f32_slowpath
        .type           $__internal_5_$__cuda_sm3x_div_rn_noftz_f32_slowpath,@function
        .size           $__internal_5_$__cuda_sm3x_div_rn_noftz_f32_slowpath,(.L_x_283 - $__internal_5_$__cuda_sm3x_div_rn_noftz_f32_slowpath)
$__internal_5_$__cuda_sm3x_div_rn_noftz_f32_slowpath:
[----:B------:R-:W-:Y:S01]  /*9e10*/  SHF.R.U32.HI R63, RZ, 0x17, R3 ;  /* 0x00000017ff3f7819 */ /* 0x000fe20000011603 */
[----:B------:R-:W-:Y:S01]  /*9e20*/  BSSY.RECONVERGENT B0, `(.L_x_266) ;  /* 0x0000063000007945 */ /* 0x000fe20003800200 */
        /* <DEDUP_REMOVED lines=27> */
[----:B------:R-:W-:Y:S01]  /*9fe0*/  @P0 MOV R68, RZ ;  /* 0x000000ff00440202 */ /* 0x000fe20000000f00 */
[----:B------:R-:W-:Y:S01]  /*9ff0*/  @!P0 FFMA R0, R0, 1.84467440737095516160e+19, RZ ;  /* 0x5f80000000008823 */ /* 0x000fe200000000ff */
[----:B------:R-:W-:Y:S01]  /*a000*/  @!P0 MOV R68, 0xffffffc0 ;  /* 0xffffffc000448802 */ /* 0x000fe20000000f00 */
[----:B------:R-:W-:-:S03]  /*a010*/  @!P1 FFMA R3, R3, 1.84467440737095516160e+19, RZ ;  /* 0x5f80000003039823 */ /* 0x000fc600000000ff */
[----:B------:R-:W-:-:S07]  /*a020*/  @!P1 IADD3 R68, PT, PT, R68, 0x40, RZ ;  /* 0x0000004044449810 */ /* 0x000fce0007ffe0ff */
.L_x_267:
[----:B------:R-:W-:Y:S01]  /*a030*/  LEA R66, R63, 0xc0800000, 0x17 ;  /* 0xc08000003f427811 */ /* 0x000fe200078eb8ff */
[----:B------:R-:W-:Y:S01]  /*a040*/  BSSY.RECONVERGENT B1, `(.L_x_272) ;  /* 0x0000036000017945 */ /* 0x000fe20003800200 */
[----:B------:R-:W-:Y:S02]  /*a050*/  IADD3 R65, PT, PT, R65, -0x7f, RZ ;  /* 0xffffff8141417810 */ /* 0x000fe40007ffe0ff */
[----:B------:R-:W-:-:S04]  /*a060*/  IADD3 R77, PT, PT, -R66, R3, RZ ;  /* 0x00000003424d7210 */ /* 0x000fc80007ffe1ff */
[----:B------:R-:W0:Y:S01]  /*a070*/  MUFU.RCP R66, R77 ;  /* 0x0000004d00427308 */ /* 0x000e220000001000 */
[----:B------:R-:W-:-:S04]  /*a080*/  FADD.FTZ R67, -R77, -RZ ;  /* 0x800000ff4d437221 */ /* 0x000fc80000010100 */
[----:B0-----:R-:W-:-:S04]  /*a090*/  FFMA R3, R66, R67, 1 ;  /* 0x3f80000042037423 */ /* 0x001fc80000000043 */
[----:B------:R-:W-:Y:S01]  /*a0a0*/  FFMA R3, R66, R3, R66 ;  /* 0x0000000342037223 */ /* 0x000fe20000000042 */
[C---:B------:R-:W-:Y:S01]  /*a0b0*/  IMAD R66, R65.reuse, -0x800000, R0 ;  /* 0xff80000041427824 */ /* 0x040fe200078e0200 */
[----:B------:R-:W-:-:S03]  /*a0c0*/  IADD3 R65, PT, PT, R65, 0x7f, -R63 ;  /* 0x0000007f41417810 */ /* 0x000fc60007ffe83f */
[----:B------:R-:W-:-:S04]  /*a0d0*/  FFMA R76, R66, R3, RZ ;  /* 0x00000003424c7223 */ /* 0x000fc800000000ff */
[----:B------:R-:W-:-:S04]  /*a0e0*/  FFMA R0, R67, R76, R66 ;  /* 0x0000004c43007223 */ /* 0x000fc80000000042 */
[----:B------:R-:W-:-:S04]  /*a0f0*/  FFMA R0, R3, R0, R76 ;  /* 0x0000000003007223 */ /* 0x000fc8000000004c */
[----:B------:R-:W-:Y:S01]  /*a100*/  FFMA R63, R67, R0, R66 ;  /* 0x00000000433f7223 */ /* 0x000fe20000000042 */
[----:B------:R-:W-:-:S03]  /*a110*/  IADD3 R67, PT, PT, R65, R68, RZ ;  /* 0x0000004441437210 */ /* 0x000fc60007ffe0ff */
[----:B------:R-:W-:-:S05]  /*a120*/  FFMA R68, R3, R63, R0 ;  /* 0x0000003f03447223 */ /* 0x000fca0000000000 */
[----:B------:R-:W-:-:S04]  /*a130*/  SHF.R.U32.HI R66, RZ, 0x17, R68 ;  /* 0x00000017ff427819 */ /* 0x000fc80000011644 */
[----:B------:R-:W-:-:S04]  /*a140*/  LOP3.LUT R66, R66, 0xff, RZ, 0xc0, !PT ;  /* 0x000000ff42427812 */ /* 0x000fc800078ec0ff */
[----:B------:R-:W-:-:S04]  /*a150*/  IADD3 R65, PT, PT, R66, R67, RZ ;  /* 0x0000004342417210 */ /* 0x000fc80007ffe0ff */
[----:B------:R-:W-:-:S04]  /*a160*/  IADD3 R66, PT, PT, R65, -0x1, RZ ;  /* 0xffffffff41427810 */ /* 0x000fc80007ffe0ff */
        /* <DEDUP_REMOVED lines=19> */
[----:B------:R-:W-:-:S04]  /*a2a0*/  SHF.L.U32 R0, R3, R0, RZ ;  /* 0x0000000003007219 */ /* 0x000fc800000006ff */
[----:B------:R-:W-:Y:S02]  /*a2b0*/  ISETP.NE.AND P1, PT, R0, RZ, P1 ;  /* 0x000000ff0000720c */ /* 0x000fe40000f25270 */
[----:B------:R-:W-:Y:S02]  /*a2c0*/  SEL R0, R65, RZ, P2 ;  /* 0x000000ff41007207 */ /* 0x000fe40001000000 */
[----:B------:R-:W-:Y:S02]  /*a2d0*/  PLOP3.LUT P0, PT, P0, P1, PT, 0xf8, 0x8f ;  /* 0x00000000008f781c */ /* 0x000fe40000703f70 */
[----:B------:R-:W-:Y:S02]  /*a2e0*/  SHF.R.U32.HI R63, RZ, R0, R3 ;  /* 0x00000000ff3f7219 */ /* 0x000fe40000011603 */
[----:B------:R-:W-:Y:S02]  /*a2f0*/  SEL R0, RZ, 0x1, !P0 ;  /* 0x00000001ff007807 */ /* 0x000fe40004000000 */
[----:B------:R-:W-:-:S04]  /*a300*/  SHF.R.U32.HI R3, RZ, 0x1, R63 ;  /* 0x00000001ff037819 */ /* 0x000fc8000001163f */
[----:B------:R-:W-:-:S04]  /*a310*/  LOP3.LUT R0, R0, 0x1, R3, 0xf8, !PT ;  /* 0x0000000100007812 */ /* 0x000fc800078ef803 */
[----:B------:R-:W-:-:S04]  /*a320*/  LOP3.LUT R0, R0, R63, RZ, 0xc0, !PT ;  /* 0x0000003f00007212 */ /* 0x000fc800078ec0ff */
[----:B------:R-:W-:-:S04]  /*a330*/  IADD3 R3, PT, PT, R3, R0, RZ ;  /* 0x0000000003037210 */ /* 0x000fc80007ffe0ff */
[----:B------:R-:W-:Y:S01]  /*a340*/  LOP3.LUT R68, R3, R68, RZ, 0xfc, !PT ;  /* 0x0000004403447212 */ /* 0x000fe200078efcff */
[----:B------:R-:W-:Y:S06]  /*a350*/  BRA `(.L_x_275) ;  /* 0x0000000000107947 */ /* 0x000fec0003800000 */
.L_x_274:
[----:B------:R-:W-:-:S04]  /*a360*/  LOP3.LUT R68, R68, 0x80000000, RZ, 0xc0, !PT ;  /* 0x8000000044447812 */ /* 0x000fc800078ec0ff */
[----:B------:R-:W-:Y:S01]  /*a370*/  LOP3.LUT R68, R68, 0x7f800000, RZ, 0xfc, !PT ;  /* 0x7f80000044447812 */ /* 0x000fe200078efcff */
[----:B------:R-:W-:Y:S06]  /*a380*/  BRA `(.L_x_275) ;  /* 0x0000000000047947 */ /* 0x000fec0003800000 */
.L_x_273:
[----:B------:R-:W-:-:S07]  /*a390*/  LEA R68, R67, R68, 0x17 ;  /* 0x0000004443447211 */ /* 0x000fce00078eb8ff */
.L_x_275:
[----:B------:R-:W-:Y:S05]  /*a3a0*/  BSYNC.RECONVERGENT B1 ;  /* 0x0000000000017941 */ /* 0x000fea0003800200 */
.L_x_272:
[----:B------:R-:W-:Y:S01]  /*a3b0*/  MOV R0, R68 ;  /* 0x0000004400007202 */ /* 0x000fe20000000f00 */
[----:B------:R-:W-:Y:S06]  /*a3c0*/  BRA `(.L_x_276) ;  /* 0x0000000000207947 */ /* 0x000fec0003800000 */
.L_x_271:
[----:B------:R-:W-:-:S04]  /*a3d0*/  LOP3.LUT R0, R3, 0x80000000, R0, 0x48, !PT ;  /* 0x8000000003007812 */ /* 0x000fc800078e4800 */
[----:B------:R-:W-:Y:S01]  /*a3e0*/  LOP3.LUT R0, R0, 0x7f800000, RZ, 0xfc, !PT ;  /* 0x7f80000000007812 */ /* 0x000fe200078efcff */
[----:B------:R-:W-:Y:S06]  /*a3f0*/  BRA `(.L_x_276) ;  /* 0x0000000000147947 */ /* 0x000fec0003800000 */
.L_x_270:
[----:B------:R-:W-:Y:S01]  /*a400*/  LOP3.LUT R0, R3, 0x80000000, R0, 0x48, !PT ;  /* 0x8000000003007812 */ /* 0x000fe200078e4800 */
[----:B------:R-:W-:Y:S06]  /*a410*/  BRA `(.L_x_276) ;  /* 0x00000000000c7947 */ /* 0x000fec0003800000 */
.L_x_269:
[----:B------:R-:W0:Y:S01]  /*a420*/  MUFU.RSQ R0, -QNAN ;  /* 0xffc0000000007908 */ /* 0x000e220000001400 */
[----:B------:R-:W-:Y:S05]  /*a430*/  BRA `(.L_x_276) ;  /* 0x0000000000047947 */ /* 0x000fea0003800000 */
.L_x_268:
[----:B------:R-:W-:-:S07]  /*a440*/  FADD.FTZ R0, R0, R3 ;  /* 0x0000000300007221 */ /* 0x000fce0000010000 */
.L_x_276:
[----:B------:R-:W-:Y:S05]  /*a450*/  BSYNC.RECONVERGENT B0 ;  /* 0x0000000000007941 */ /* 0x000fea0003800200 */
.L_x_266:
[----:B------:R-:W-:-:S04]  /*a460*/  HFMA2 R65, -RZ, RZ, 0, 0 ;  /* 0x00000000ff417431 */ /* 0x000fc800000001ff */
[----:B0-----:R-:W-:Y:S05]  /*a470*/  RET.REL.NODEC R64 `(ghmatecd_kernel) ;  /* 0xffffff5840e07950 */ /* 0x001fea0003c3ffff */
.L_x_277:
        /* <DEDUP_REMOVED lines=16> */
.L_x_283:


//--------------------- .nv.global.init           --------------------------
	.section	.nv.global.init,"aw",@progbits
	.align	4
.nv.global.init:
	.type		__cudart_i2opi_f,@object
	.size		__cudart_i2opi_f,(.L_28 - __cudart_i2opi_f)
__cudart_i2opi_f:
        /*0000*/ 	.byte	0x41, 0x90, 0x43, 0x3c, 0x99, 0x95, 0x62, 0xdb, 0xc0, 0xdd, 0x34, 0xf5, 0xd1, 0x57, 0x27, 0xfc
        /*0010*/ 	.byte	0x29, 0x15, 0x44, 0x4e, 0x6e, 0x83, 0xf9, 0xa2
.L_28:


//--------------------- .nv.shared.reserved.0     --------------------------
	.section	.nv.shared.reserved.0,"aw",@nobits
	.weak		__nv_reservedSMEM_offset_0_alias
	.size		__nv_reservedSMEM_offset_0_alias, 0, 64
	.other		__nv_reservedSMEM_offset_0_alias,@"STO_CUDA_RESERVED_SHARED STV_DEFAULT"
__nv_reservedSMEM_offset_0_alias:
	.zero		0
	.zero		64


//--------------------- .nv.global                --------------------------
	.section	.nv.global,"aw",@nobits
.nv.global:
	.type		_ZN34_INTERNAL_48d0bbbb_4_k_cu_7aaf08d24cuda3std3__48in_placeE,@object
	.size		_ZN34_INTERNAL_48d0bbbb_4_k_cu_7aaf08d24cuda3std3__48in_placeE,(_ZN34_INTERNAL_48d0bbbb_4_k_cu_7aaf08d24cuda3std6ranges3__45__cpo8distanceE - _ZN34_INTERNAL_48d0bbbb_4_k_cu_7aaf08d24cuda3std3__48in_placeE)
_ZN34_INTERNAL_48d0bbbb_4_k_cu_7aaf08d24cuda3std3__48in_placeE:
	.zero		1
	.type		_ZN34_INTERNAL_48d0bbbb_4_k_cu_7aaf08d24cuda3std6ranges3__45__cpo8distanceE,@object
	.size		_ZN34_INTERNAL_48d0bbbb_4_k_cu_7aaf08d24cuda3std6ranges3__45__cpo8distanceE,(_ZN34_INTERNAL_48d0bbbb_4_k_cu_7aaf08d24cuda3std3__45__cpo6cbeginE - _ZN34_INTERNAL_48d0bbbb_4_k_cu_7aaf08d24cuda3std6ranges3__45__cpo8distanceE)
_ZN34_INTERNAL_48d0bbbb_4_k_cu_7aaf08d24cuda3std6ranges3__45__cpo8distanceE:
	.zero		1
	.type		_ZN34_INTERNAL_48d0bbbb_4_k_cu_7aaf08d24cuda3std3__45__cpo6cbeginE,@object
	.size		_ZN34_INTERNAL_48d0bbbb_4_k_cu_7aaf08d24cuda3std3__45__cpo6cbeginE,(_ZN34_INTERNAL_48d0bbbb_4_k_cu_7aaf08d24cuda3std6ranges3__45__cpo7advanceE - _ZN34_INTERNAL_48d0bbbb_4_k_cu_7aaf08d24cuda3std3__45__cpo6cbeginE)
_ZN34_INTERNAL_48d0bbbb_4_k_cu_7aaf08d24cuda3std3__45__cpo6cbeginE:
	.zero		1
	.type		_ZN34_INTERNAL_48d0bbbb_4_k_cu_7aaf08d24cuda3std6ranges3__45__cpo7advanceE,@object
	.size		_ZN34_INTERNAL_48d0bbbb_4_k_cu_7aaf08d24cuda3std6ranges3__45__cpo7advanceE,(_ZN34_INTERNAL_48d0bbbb_4_k_cu_7aaf08d24cuda3std3__45__cpo7crbeginE - _ZN34_INTERNAL_48d0bbbb_4_k_cu_7aaf08d24cuda3std6ranges3__45__cpo7advanceE)
_ZN34_INTERNAL_48d0bbbb_4_k_cu_7aaf08d24cuda3std6ranges3__45__cpo7advanceE:
	.zero		1
	.type		_ZN34_INTERNAL_48d0bbbb_4_k_cu_7aaf08d24cuda3std3__45__cpo7crbeginE,@object
	.size		_ZN34_INTERNAL_48d0bbbb_4_k_cu_7aaf08d24cuda3std3__45__cpo7crbeginE,(_ZN34_INTERNAL_48d0bbbb_4_k_cu_7aaf08d24cuda3std6ranges3__45__cpo4dataE - _ZN34_INTERNAL_48d0bbbb_4_k_cu_7aaf08d24cuda3std3__45__cpo7crbeginE)
_ZN34_INTERNAL_48d0bbbb_4_k_cu_7aaf08d24cuda3std3__45__cpo7crbeginE:
	.zero		1
	.type		_ZN34_INTERNAL_48d0bbbb_4_k_cu_7aaf08d24cuda3std6ranges3__45__cpo4dataE,@object
	.size		_ZN34_INTERNAL_48d0bbbb_4_k_cu_7aaf08d24cuda3std6ranges3__45__cpo4dataE,(_ZN34_INTERNAL_48d0bbbb_4_k_cu_7aaf08d24cuda3std6ranges3__45__cpo5beginE - _ZN34_INTERNAL_48d0bbbb_4_k_cu_7aaf08d24cuda3std6ranges3__45__cpo4dataE)
_ZN34_INTERNAL_48d0bbbb_4_k_cu_7aaf08d24cuda3std6ranges3__45__cpo4dataE:
	.zero		1
	.type		_ZN34_INTERNAL_48d0bbbb_4_k_cu_7aaf08d24cuda3std6ranges3__45__cpo5beginE,@object
	.size		_ZN34_INTERNAL_48d0bbbb_4_k_cu_7aaf08d24cuda3std6ranges3__45__cpo5beginE,(_ZN34_INTERNAL_48d0bbbb_4_k_cu_7aaf08d24cuda3std3__436_GLOBAL__N__48d0bbbb_4_k_cu_7aaf08d26ignoreE - _ZN34_INTERNAL_48d0bbbb_4_k_cu_7aaf08d24cuda3std6ranges3__45__cpo5beginE)
_ZN34_INTERNAL_48d0bbbb_4_k_cu_7aaf08d24cuda3std6ranges3__45__cpo5beginE:
	.zero		1
	.type		_ZN34_INTERNAL_48d0bbbb_4_k_cu_7aaf08d24cuda3std3__436_GLOBAL__N__48d0bbbb_4_k_cu_7aaf08d26ignoreE,@object
	.size		_ZN34_INTERNAL_48d0bbbb_4_k_cu_7aaf08d24cuda3std3__436_GLOBAL__N__48d0bbbb_4_k_cu_7aaf08d26ignoreE,(_ZN34_INTERNAL_48d0bbbb_4_k_cu_7aaf08d24cuda3std6ranges3__45__cpo4sizeE - _ZN34_INTERNAL_48d0bbbb_4_k_cu_7aaf08d24cuda3std3__436_GLOBAL__N__48d0bbbb_4_k_cu_7aaf08d26ignoreE)
_ZN34_INTERNAL_48d0bbbb_4_k_cu_7aaf08d24cuda3std3__436_GLOBAL__N__48d0bbbb_4_k_cu_7aaf08d26ignoreE:
	.zero		1
	.type		_ZN34_INTERNAL_48d0bbbb_4_k_cu_7aaf08d24cuda3std6ranges3__45__cpo4sizeE,@object
	.size		_ZN34_INTERNAL_48d0bbbb_4_k_cu_7aaf08d24cuda3std6ranges3__45__cpo4sizeE,(_ZN34_INTERNAL_48d0bbbb_4_k_cu_7aaf08d24cuda3std3__45__cpo5beginE - _ZN34_INTERNAL_48d0bbbb_4_k_cu_7aaf08d24cuda3std6ranges3__45__cpo4sizeE)
_ZN34_INTERNAL_48d0bbbb_4_k_cu_7aaf08d24cuda3std6ranges3__45__cpo4sizeE:
	.zero		1
	.type		_ZN34_INTERNAL_48d0bbbb_4_k_cu_7aaf08d24cuda3std3__45__cpo5beginE,@object
	.size		_ZN34_INTERNAL_48d0bbbb_4_k_cu_7aaf08d24cuda3std3__45__cpo5beginE,(_ZN34_INTERNAL_48d0bbbb_4_k_cu_7aaf08d24cuda3std6ranges3__45__cpo6cbeginE - _ZN34_INTERNAL_48d0bbbb_4_k_cu_7aaf08d24cuda3std3__45__cpo5beginE)
_ZN34_INTERNAL_48d0bbbb_4_k_cu_7aaf08d24cuda3std3__45__cpo5beginE:
	.zero		1
	.type		_ZN34_INTERNAL_48d0bbbb_4_k_cu_7aaf08d24cuda3std6ranges3__45__cpo6cbeginE,@object
	.size		_ZN34_INTERNAL_48d0bbbb_4_k_cu_7aaf08d24cuda3std6ranges3__45__cpo6cbeginE,(_ZN34_INTERNAL_48d0bbbb_4_k_cu_7aaf08d24cuda3std3__45__cpo6rbeginE - _ZN34_INTERNAL_48d0bbbb_4_k_cu_7aaf08d24cuda3std6ranges3__45__cpo6cbeginE)
_ZN34_INTERNAL_48d0bbbb_4_k_cu_7aaf08d24cuda3std6ranges3__45__cpo6cbeginE:
	.zero		1
	.type		_ZN34_INTERNAL_48d0bbbb_4_k_cu_7aaf08d24cuda3std3__45__cpo6rbeginE,@object
	.size		_ZN34_INTERNAL_48d0bbbb_4_k_cu_7aaf08d24cuda3std3__45__cpo6rbeginE,(_ZN34_INTERNAL_48d0bbbb_4_k_cu_7aaf08d24cuda3std6ranges3__45__cpo4nextE - _ZN34_INTERNAL_48d0bbbb_4_k_cu_7aaf08d24cuda3std3__45__cpo6rbeginE)
_ZN34_INTERNAL_48d0bbbb_4_k_cu_7aaf08d24cuda3std3__45__cpo6rbeginE:
	.zero		1
	.type		_ZN34_INTERNAL_48d0bbbb_4_k_cu_7aaf08d24cuda3std6ranges3__45__cpo4nextE,@object
	.size		_ZN34_INTERNAL_48d0bbbb_4_k_cu_7aaf08d24cuda3std6ranges3__45__cpo4nextE,(_ZN34_INTERNAL_48d0bbbb_4_k_cu_7aaf08d24cuda3std6ranges3__45__cpo4swapE - _ZN34_INTERNAL_48d0bbbb_4_k_cu_7aaf08d24cuda3std6ranges3__45__cpo4nextE)
_ZN34_INTERNAL_48d0bbbb_4_k_cu_7aaf08d24cuda3std6ranges3__45__cpo4nextE:
	.zero		1
	.type		_ZN34_INTERNAL_48d0bbbb_4_k_cu_7aaf08d24cuda3std6ranges3__45__cpo4swapE,@object
	.size		_ZN34_INTERNAL_48d0bbbb_4_k_cu_7aaf08d24cuda3std6ranges3__45__cpo4swapE,(_ZN34_INTERNAL_48d0bbbb_4_k_cu_7aaf08d24cuda3std3__420unreachable_sentinelE - _ZN34_INTERNAL_48d0bbbb_4_k_cu_7aaf08d24cuda3std6ranges3__45__cpo4swapE)
_ZN34_INTERNAL_48d0bbbb_4_k_cu_7aaf08d24cuda3std6ranges3__45__cpo4swapE:
	.zero		1
	.type		_ZN34_INTERNAL_48d0bbbb_4_k_cu_7aaf08d24cuda3std3__420unreachable_sentinelE,@object
	.size		_ZN34_INTERNAL_48d0bbbb_4_k_cu_7aaf08d24cuda3std3__420unreachable_sentinelE,(_ZN34_INTERNAL_48d0bbbb_4_k_cu_7aaf08d26thrust24THRUST_300001_SM_1000_NS6system6detail10sequential3seqE - _ZN34_INTERNAL_48d0bbbb_4_k_cu_7aaf08d24cuda3std3__420unreachable_sentinelE)
_ZN34_INTERNAL_48d0bbbb_4_k_cu_7aaf08d24cuda3std3__420unreachable_sentinelE:
	.zero		1
	.type		_ZN34_INTERNAL_48d0bbbb_4_k_cu_7aaf08d26thrust24THRUST_300001_SM_1000_NS6system6detail10sequential3seqE,@object
	.size		_ZN34_INTERNAL_48d0bbbb_4_k_cu_7aaf08d26thrust24THRUST_300001_SM_1000_NS6system6detail10sequential3seqE,(_ZN34_INTERNAL_48d0bbbb_4_k_cu_7aaf08d24cuda3std3__45__cpo4cendE - _ZN34_INTERNAL_48d0bbbb_4_k_cu_7aaf08d26thrust24THRUST_300001_SM_1000_NS6system6detail10sequential3seqE)
_ZN34_INTERNAL_48d0bbbb_4_k_cu_7aaf08d26thrust24THRUST_300001_SM_1000_NS6system6detail10sequential3seqE:
	.zero		1
	.type		_ZN34_INTERNAL_48d0bbbb_4_k_cu_7aaf08d24cuda3std3__45__cpo4cendE,@object
	.size		_ZN34_INTERNAL_48d0bbbb_4_k_cu_7aaf08d24cuda3std3__45__cpo4cendE,(_ZN34_INTERNAL_48d0bbbb_4_k_cu_7aaf08d24cuda3std6ranges3__45__cpo9iter_swapE - _ZN34_INTERNAL_48d0bbbb_4_k_cu_7aaf08d24cuda3std3__45__cpo4cendE)
_ZN34_INTERNAL_48d0bbbb_4_k_cu_7aaf08d24cuda3std3__45__cpo4cendE:
	.zero		1
	.type		_ZN34_INTERNAL_48d0bbbb_4_k_cu_7aaf08d24cuda3std6ranges3__45__cpo9iter_swapE,@object
	.size		_ZN34_INTERNAL_48d0bbbb_4_k_cu_7aaf08d24cuda3std6ranges3__45__cpo9iter_swapE,(_ZN34_INTERNAL_48d0bbbb_4_k_cu_7aaf08d24cuda3std3__45__cpo5crendE - _ZN34_INTERNAL_48d0bbbb_4_k_cu_7aaf08d24cuda3std6ranges3__45__cpo9iter_swapE)
_ZN34_INTERNAL_48d0bbbb_4_k_cu_7aaf08d24cuda3std6ranges3__45__cpo9iter_swapE:
	.zero		1
	.type		_ZN34_INTERNAL_48d0bbbb_4_k_cu_7aaf08d24cuda3std3__45__cpo5crendE,@object
	.size		_ZN34_INTERNAL_48d0bbbb_4_k_cu_7aaf08d24cuda3std3__45__cpo5crendE,(_ZN34_INTERNAL_48d0bbbb_4_k_cu_7aaf08d24cuda3std6ranges3__45__cpo5cdataE - _ZN34_INTERNAL_48d0bbbb_4_k_cu_7aaf08d24cuda3std3__45__cpo5crendE)
_ZN34_INTERNAL_48d0bbbb_4_k_cu_7aaf08d24cuda3std3__45__cpo5crendE:
	.zero		1
	.type		_ZN34_INTERNAL_48d0bbbb_4_k_cu_7aaf08d24cuda3std6ranges3__45__cpo5cdataE,@object
	.size		_ZN34_INTERNAL_48d0bbbb_4_k_cu_7aaf08d24cuda3std6ranges3__45__cpo5cdataE,(_ZN34_INTERNAL_48d0bbbb_4_k_cu_7aaf08d24cuda3std6ranges3__45__cpo3endE - _ZN34_INTERNAL_48d0bbbb_4_k_cu_7aaf08d24cuda3std6ranges3__45__cpo5cdataE)
_ZN34_INTERNAL_48d0bbbb_4_k_cu_7aaf08d24cuda3std6ranges3__45__cpo5cdataE:
	.zero		1
	.type		_ZN34_INTERNAL_48d0bbbb_4_k_cu_7aaf08d24cuda3std6ranges3__45__cpo3endE,@object
	.size		_ZN34_INTERNAL_48d0bbbb_4_k_cu_7aaf08d24cuda3std6ranges3__45__cpo3endE,(_ZN34_INTERNAL_48d0bbbb_4_k_cu_7aaf08d24cuda3std3__419piecewise_constructE - _ZN34_INTERNAL_48d0bbbb_4_k_cu_7aaf08d24cuda3std6ranges3__45__cpo3endE)
_ZN34_INTERNAL_48d0bbbb_4_k_cu_7aaf08d24cuda3std6ranges3__45__cpo3endE:
	.zero		1
	.type		_ZN34_INTERNAL_48d0bbbb_4_k_cu_7aaf08d24cuda3std3__419piecewise_constructE,@object
	.size		_ZN34_INTERNAL_48d0bbbb_4_k_cu_7aaf08d24cuda3std3__419piecewise_constructE,(_ZN34_INTERNAL_48d0bbbb_4_k_cu_7aaf08d24cuda3std6ranges3__45__cpo5ssizeE - _ZN34_INTERNAL_48d0bbbb_4_k_cu_7aaf08d24cuda3std3__419piecewise_constructE)
_ZN34_INTERNAL_48d0bbbb_4_k_cu_7aaf08d24cuda3std3__419piecewise_constructE:
	.zero		1
	.type		_ZN34_INTERNAL_48d0bbbb_4_k_cu_7aaf08d24cuda3std6ranges3__45__cpo5ssizeE,@object
	.size		_ZN34_INTERNAL_48d0bbbb_4_k_cu_7aaf08d24cuda3std6ranges3__45__cpo5ssizeE,(_ZN34_INTERNAL_48d0bbbb_4_k_cu_7aaf08d24cuda3std3__45__cpo3endE - _ZN34_INTERNAL_48d0bbbb_4_k_cu_7aaf08d24cuda3std6ranges3__45__cpo5ssizeE)
_ZN34_INTERNAL_48d0bbbb_4_k_cu_7aaf08d24cuda3std6ranges3__45__cpo5ssizeE:
	.zero		1
	.type		_ZN34_INTERNAL_48d0bbbb_4_k_cu_7aaf08d24cuda3std3__45__cpo3endE,@object
	.size		_ZN34_INTERNAL_48d0bbbb_4_k_cu_7aaf08d24cuda3std3__45__cpo3endE,(_ZN34_INTERNAL_48d0bbbb_4_k_cu_7aaf08d24cuda3std6ranges3__45__cpo4cendE - _ZN34_INTERNAL_48d0bbbb_4_k_cu_7aaf08d24cuda3std3__45__cpo3endE)
_ZN34_INTERNAL_48d0bbbb_4_k_cu_7aaf08d24cuda3std3__45__cpo3endE:
	.zero		1
	.type		_ZN34_INTERNAL_48d0bbbb_4_k_cu_7aaf08d24cuda3std6ranges3__45__cpo4cendE,@object
	.size		_ZN34_INTERNAL_48d0bbbb_4_k_cu_7aaf08d24cuda3std6ranges3__45__cpo4cendE,(_ZN34_INTERNAL_48d0bbbb_4_k_cu_7aaf08d24cuda3std3__45__cpo4rendE - _ZN34_INTERNAL_48d0bbbb_4_k_cu_7aaf08d24cuda3std6ranges3__45__cpo4cendE)
_ZN34_INTERNAL_48d0bbbb_4_k_cu_7aaf08d24cuda3std6ranges3__45__cpo4cendE:
	.zero		1
	.type		_ZN34_INTERNAL_48d0bbbb_4_k_cu_7aaf08d24cuda3std3__45__cpo4rendE,@object
	.size		_ZN34_INTERNAL_48d0bbbb_4_k_cu_7aaf08d24cuda3std3__45__cpo4rendE,(_ZN34_INTERNAL_48d0bbbb_4_k_cu_7aaf08d24cuda3std6ranges3__45__cpo4prevE - _ZN34_INTERNAL_48d0bbbb_4_k_cu_7aaf08d24cuda3std3__45__cpo4rendE)
_ZN34_INTERNAL_48d0bbbb_4_k_cu_7aaf08d24cuda3std3__45__cpo4rendE:
	.zero		1
	.type		_ZN34_INTERNAL_48d0bbbb_4_k_cu_7aaf08d24cuda3std6ranges3__45__cpo4prevE,@object
	.size		_ZN34_INTERNAL_48d0bbbb_4_k_cu_7aaf08d24cuda3std6ranges3__45__cpo4prevE,(_ZN34_INTERNAL_48d0bbbb_4_k_cu_7aaf08d24cuda3std6ranges3__45__cpo9iter_moveE - _ZN34_INTERNAL_48d0bbbb_4_k_cu_7aaf08d24cuda3std6ranges3__45__cpo4prevE)
_ZN34_INTERNAL_48d0bbbb_4_k_cu_7aaf08d24cuda3std6ranges3__45__cpo4prevE:
	.zero		1
	.type		_ZN34_INTERNAL_48d0bbbb_4_k_cu_7aaf08d24cuda3std6ranges3__45__cpo9iter_moveE,@object
	.size		_ZN34_INTERNAL_48d0bbbb_4_k_cu_7aaf08d24cuda3std6ranges3__45__cpo9iter_moveE,(.L_13 - _ZN34_INTERNAL_48d0bbbb_4_k_cu_7aaf08d24cuda3std6ranges3__45__cpo9iter_moveE)
_ZN34_INTERNAL_48d0bbbb_4_k_cu_7aaf08d24cuda3std6ranges3__45__cpo9iter_moveE:
	.zero		1
.L_13:


//--------------------- .nv.constant0.nonsingd_kernel --------------------------
	.section	.nv.constant0.nonsingd_kernel,"a",@progbits
	.sectionflags	@""
	.align	4
.nv.constant0.nonsingd_kernel:
	.zero		1004


//--------------------- .nv.constant0.ghmatecd_kernel --------------------------
	.section	.nv.constant0.ghmatecd_kernel,"a",@progbits
	.sectionflags	@""
	.align	4
.nv.constant0.ghmatecd_kernel:
	.zero		1052


//--------------------- SYMBOLS --------------------------

	.type		.nv.reservedSmem.offset0,@object
	.size		.nv.reservedSmem.offset0,0x4
